	.target	sm_90a

	.elftype	@"ET_EXEC"


//--------------------- .note.nv.tkinfo           --------------------------
	.section	.note.nv.tkinfo,"",@"SHT_NOTE"
	.sectionflags	@"SHF_NOTE_NV_TKINFO"
	.tkinfo
        /*0018*/ 	.word	0x00000002
        /*0030*/ 	.string	""
        /*0030*/ 	.string	"ptxas"
        /*0030*/ 	.string	"Cuda compilation tools, release 13.0, V13.0.88"
        /*0030*/ 	.string	"Build cuda_13.0.r13.0/compiler.36424714_0"
        /*0030*/ 	.string	"-v  -suppress-debug-info  -lineinfo  -arch sm_90a "



//--------------------- .note.nv.cuinfo           --------------------------
	.section	.note.nv.cuinfo,"",@"SHT_NOTE"
	.sectionflags	@"SHF_NOTE_NV_CUINFO"
        /*0018*/ 	.short	0x0002
        /*001a*/ 	.short	0x005a
        /*001c*/ 	.short	0x0082
	.zero		2


//--------------------- .nv.info                  --------------------------
	.section	.nv.info,"",@"SHT_CUDA_INFO"
	.align	4


	//----- nvinfo : EIATTR_REGCOUNT
	.align		4
        /*0000*/ 	.byte	0x04, 0x2f
        /*0002*/ 	.short	(.L_1 - .L_0)
	.align		4
.L_0:
        /*0004*/ 	.word	index@(matmul_kernel)
        /*0008*/ 	.word	0x000000ff


	//----- nvinfo : EIATTR_FRAME_SIZE
	.align		4
.L_1:
        /*000c*/ 	.byte	0x04, 0x11
        /*000e*/ 	.short	(.L_3 - .L_2)
	.align		4
.L_2:
        /*0010*/ 	.word	index@(matmul_kernel)
        /*0014*/ 	.word	0x00000730


	//----- nvinfo : EIATTR_MIN_STACK_SIZE
	.align		4
.L_3:
        /*0018*/ 	.byte	0x04, 0x12
        /*001a*/ 	.short	(.L_5 - .L_4)
	.align		4
.L_4:
        /*001c*/ 	.word	index@(matmul_kernel)
        /*0020*/ 	.word	0x00000730
.L_5:


//--------------------- .nv.compat                --------------------------
	.section	.nv.compat,"",@"SHT_CUDA_COMPAT_INFO"
	.align	4
        /*0000*/ 	.byte	0x02, 0x09, 0x01, 0x00, 0x02, 0x02, 0x04, 0x00, 0x02, 0x05, 0x05, 0x00, 0x03, 0x07, 0x01, 0x01
        /*0010*/ 	.byte	0x02, 0x03, 0x00, 0x00, 0x02, 0x06, 0x01, 0x00, 0x04, 0x0b, 0x08, 0x00, 0x00, 0x00, 0x00, 0x00
        /*0020*/ 	.byte	0x00, 0x00, 0x00, 0x00


//--------------------- .nv.info.matmul_kernel    --------------------------
	.section	.nv.info.matmul_kernel,"",@"SHT_CUDA_INFO"
	.sectionflags	@""
	.align	4


	//----- nvinfo : EIATTR_CUDA_API_VERSION
	.align		4
        /*0000*/ 	.byte	0x04, 0x37
        /*0002*/ 	.short	(.L_7 - .L_6)
.L_6:
        /*0004*/ 	.word	0x00000082


	//----- nvinfo : EIATTR_KPARAM_INFO
	.align		4
.L_7:
        /*0008*/ 	.byte	0x04, 0x17
        /*000a*/ 	.short	(.L_9 - .L_8)
.L_8:
        /*000c*/ 	.word	0x00000000
        /*0010*/ 	.short	0x000d
        /*0012*/ 	.short	0x0048
        /*0014*/ 	.byte	0x00, 0xf4, 0x21, 0x00


	//----- nvinfo : EIATTR_KPARAM_INFO
	.align		4
.L_9:
        /*0018*/ 	.byte	0x04, 0x17
        /*001a*/ 	.short	(.L_11 - .L_10)
.L_10:
        /*001c*/ 	.word	0x00000000
        /*0020*/ 	.short	0x000c
        /*0022*/ 	.short	0x0040
        /*0024*/ 	.byte	0x00, 0xf4, 0x21, 0x00


	//----- nvinfo : EIATTR_KPARAM_INFO
	.align		4
.L_11:
        /*0028*/ 	.byte	0x04, 0x17
        /*002a*/ 	.short	(.L_13 - .L_12)
.L_12:
        /*002c*/ 	.word	0x00000000
        /*0030*/ 	.short	0x000b
        /*0032*/ 	.short	0x0038
        /*0034*/ 	.byte	0x00, 0xf0, 0x11, 0x00


	//----- nvinfo : EIATTR_KPARAM_INFO
	.align		4
.L_13:
        /*0038*/ 	.byte	0x04, 0x17
        /*003a*/ 	.short	(.L_15 - .L_14)
.L_14:
        /*003c*/ 	.word	0x00000000
        /*0040*/ 	.short	0x000a
        /*0042*/ 	.short	0x0034
        /*0044*/ 	.byte	0x00, 0xf0, 0x11, 0x00


	//----- nvinfo : EIATTR_KPARAM_INFO
	.align		4
.L_15:
        /*0048*/ 	.byte	0x04, 0x17
        /*004a*/ 	.short	(.L_17 - .L_16)
.L_16:
        /*004c*/ 	.word	0x00000000
        /*0050*/ 	.short	0x0009
        /*0052*/ 	.short	0x0030
        /*0054*/ 	.byte	0x00, 0xf0, 0x11, 0x00


	//----- nvinfo : EIATTR_KPARAM_INFO
	.align		4
.L_17:
        /*0058*/ 	.byte	0x04, 0x17
        /*005a*/ 	.short	(.L_19 - .L_18)
.L_18:
        /*005c*/ 	.word	0x00000000
        /*0060*/ 	.short	0x0008
        /*0062*/ 	.short	0x002c
        /*0064*/ 	.byte	0x00, 0xf0, 0x11, 0x00


	//----- nvinfo : EIATTR_KPARAM_INFO
	.align		4
.L_19:
        /*0068*/ 	.byte	0x04, 0x17
        /*006a*/ 	.short	(.L_21 - .L_20)
.L_20:
        /*006c*/ 	.word	0x00000000
        /*0070*/ 	.short	0x0007
        /*0072*/ 	.short	0x0028
        /*0074*/ 	.byte	0x00, 0xf0, 0x11, 0x00


	//----- nvinfo : EIATTR_KPARAM_INFO
	.align		4
.L_21:
        /*0078*/ 	.byte	0x04, 0x17
        /*007a*/ 	.short	(.L_23 - .L_22)
.L_22:
        /*007c*/ 	.word	0x00000000
        /*0080*/ 	.short	0x0006
        /*0082*/ 	.short	0x0024
        /*0084*/ 	.byte	0x00, 0xf0, 0x11, 0x00


	//----- nvinfo : EIATTR_KPARAM_INFO
	.align		4
.L_23:
        /*0088*/ 	.byte	0x04, 0x17
        /*008a*/ 	.short	(.L_25 - .L_24)
.L_24:
        /*008c*/ 	.word	0x00000000
        /*0090*/ 	.short	0x0005
        /*0092*/ 	.short	0x0020
        /*0094*/ 	.byte	0x00, 0xf0, 0x11, 0x00


	//----- nvinfo : EIATTR_KPARAM_INFO
	.align		4
.L_25:
        /*0098*/ 	.byte	0x04, 0x17
        /*009a*/ 	.short	(.L_27 - .L_26)
.L_26:
        /*009c*/ 	.word	0x00000000
        /*00a0*/ 	.short	0x0004
        /*00a2*/ 	.short	0x001c
        /*00a4*/ 	.byte	0x00, 0xf0, 0x11, 0x00


	//----- nvinfo : EIATTR_KPARAM_INFO
	.align		4
.L_27:
        /*00a8*/ 	.byte	0x04, 0x17
        /*00aa*/ 	.short	(.L_29 - .L_28)
.L_28:
        /*00ac*/ 	.word	0x00000000
        /*00b0*/ 	.short	0x0003
        /*00b2*/ 	.short	0x0018
        /*00b4*/ 	.byte	0x00, 0xf0, 0x11, 0x00


	//----- nvinfo : EIATTR_KPARAM_INFO
	.align		4
.L_29:
        /*00b8*/ 	.byte	0x04, 0x17
        /*00ba*/ 	.short	(.L_31 - .L_30)
.L_30:
        /*00bc*/ 	.word	0x00000000
        /*00c0*/ 	.short	0x0002
        /*00c2*/ 	.short	0x0010
        /*00c4*/ 	.byte	0x00, 0xf4, 0x21, 0x00


	//----- nvinfo : EIATTR_KPARAM_INFO
	.align		4
.L_31:
        /*00c8*/ 	.byte	0x04, 0x17
        /*00ca*/ 	.short	(.L_33 - .L_32)
.L_32:
        /*00cc*/ 	.word	0x00000000
        /*00d0*/ 	.short	0x0001
        /*00d2*/ 	.short	0x0008
        /*00d4*/ 	.byte	0x00, 0xf4, 0x21, 0x00


	//----- nvinfo : EIATTR_KPARAM_INFO
	.align		4
.L_33:
        /*00d8*/ 	.byte	0x04, 0x17
        /*00da*/ 	.short	(.L_35 - .L_34)
.L_34:
        /*00dc*/ 	.word	0x00000000
        /*00e0*/ 	.short	0x0000
        /*00e2*/ 	.short	0x0000
        /*00e4*/ 	.byte	0x00, 0xf4, 0x21, 0x00


	//----- nvinfo : EIATTR_SPARSE_MMA_MASK
	.align		4
.L_35:
        /*00e8*/ 	.byte	0x03, 0x50
        /*00ea*/ 	.short	0x0000


	//----- nvinfo : EIATTR_MAXREG_COUNT
	.align		4
        /*00ec*/ 	.byte	0x03, 0x1b
        /*00ee*/ 	.short	0x00ff


	//----- nvinfo : EIATTR_NUM_BARRIERS
	.align		4
        /*00f0*/ 	.byte	0x02, 0x4c
        /*00f2*/ 	.byte	0x01
	.zero		1


	//----- nvinfo : EIATTR_ANNOTATIONS
	.align		4
        /*00f4*/ 	.byte	0x04, 0x55
        /*00f6*/ 	.short	(.L_37 - .L_36)


	//   ....[0]....
.L_36:
        /*00f8*/ 	.word	0x00000001
        /*00fc*/ 	.byte	0x80, 0x00, 0x00, 0x00, 0x01, 0x00, 0x00, 0x00, 0xc0, 0x00, 0x00, 0x00, 0x01, 0x00, 0x00, 0x00
        /* <DEDUP_REMOVED lines=503> */
        /*207c*/ 	.byte	0xa0, 0xc2, 0x00, 0x00


	//----- nvinfo : EIATTR_MERCURY_ISA_VERSION
	.align		4
.L_37:
        /*2080*/ 	.byte	0x03, 0x5f
        /*2082*/ 	.short	0x0101


	//----- nvinfo : EIATTR_EXIT_INSTR_OFFSETS
	.align		4
        /*2084*/ 	.byte	0x04, 0x1c
        /*2086*/ 	.short	(.L_39 - .L_38)


	//   ....[0]....
.L_38:
        /*2088*/ 	.word	0x00016330


	//   ....[1]....
        /*208c*/ 	.word	0x00016350


	//----- nvinfo : EIATTR_REQNTID
	.align		4
.L_39:
        /*2090*/ 	.byte	0x04, 0x10
        /*2092*/ 	.short	(.L_41 - .L_40)
.L_40:
        /*2094*/ 	.word	0x00000080
        /*2098*/ 	.word	0x00000001
        /*209c*/ 	.word	0x00000001


	//----- nvinfo : EIATTR_CBANK_PARAM_SIZE
	.align		4
.L_41:
        /*20a0*/ 	.byte	0x03, 0x19
        /*20a2*/ 	.short	0x0050


	//----- nvinfo : EIATTR_PARAM_CBANK
	.align		4
        /*20a4*/ 	.byte	0x04, 0x0a
        /*20a6*/ 	.short	(.L_43 - .L_42)
	.align		4
.L_42:
        /*20a8*/ 	.word	index@(.nv.constant0.matmul_kernel)
        /*20ac*/ 	.short	0x0210
        /*20ae*/ 	.short	0x0050


	//----- nvinfo : EIATTR_SW_WAR
	.align		4
.L_43:
        /*20b0*/ 	.byte	0x04, 0x36
        /*20b2*/ 	.short	(.L_45 - .L_44)
.L_44:
        /*20b4*/ 	.word	0x00000008
.L_45:


//--------------------- .nv.callgraph             --------------------------
	.section	.nv.callgraph,"",@"SHT_CUDA_CALLGRAPH"
	.align	4
	.sectionentsize	8
	.align		4
        /*0000*/ 	.word	0x00000000
	.align		4
        /*0004*/ 	.word	0xffffffff
	.align		4
        /*0008*/ 	.word	0x00000000
	.align		4
        /*000c*/ 	.word	0xfffffffe
	.align		4
        /*0010*/ 	.word	0x00000000
	.align		4
        /*0014*/ 	.word	0xfffffffd
	.align		4
        /*0018*/ 	.word	0x00000000
	.align		4
        /*001c*/ 	.word	0xfffffffc


//--------------------- .text.matmul_kernel       --------------------------
	.section	.text.matmul_kernel,"ax",@progbits
	.align	128
        .global         matmul_kernel
        .type           matmul_kernel,@function
        .size           matmul_kernel,(.L_x_3 - matmul_kernel)
        .other          matmul_kernel,@"STO_CUDA_ENTRY STV_DEFAULT"
matmul_kernel:
.text.matmul_kernel:
[----:B------:R-:W0:Y:S08]  /*0000*/  LDC R1, c[0x0][0x28] ;  /* 0x00000a00ff017b82 */ /* 0x000e300000000800 */
[----:B------:R-:W1:Y:S01]  /*0010*/  LDC.64 R2, c[0x0][0x228] ;  /* 0x00008a00ff027b82 */ /* 0x000e620000000a00 */
[----:B------:R-:W2:Y:S01]  /*0020*/  S2R R7, SR_CTAID.X ;  /* 0x0000000000077919 */ /* 0x000ea20000002500 */
[----:B0-----:R-:W-:Y:S01]  /*0030*/  VIADD R1, R1, 0xfffff8d0 ;  /* 0xfffff8d001017836 */ /* 0x001fe20000000000 */
[----:B------:R-:W-:Y:S01]  /*0040*/  UMOV UR4, 0x400 ;  /* 0x0000040000047882 */ /* 0x000fe20000000000 */
[----:B------:R-:W-:Y:S01]  /*0050*/  ULDC.64 UR14, c[0x0][0x208] ;  /* 0x00008200000e7ab9 */ /* 0x000fe20000000a00 */
[----:B------:R-:W-:-:S02]  /*0060*/  CS2R R216, SRZ ;  /* 0x0000000000d87805 */ /* 0x000fc4000001ff00 */
[----:B------:R-:W-:Y:S01]  /*0070*/  CS2R R218, SRZ ;  /* 0x0000000000da7805 */ /* 0x000fe2000001ff00 */
[----:B------:R0:W-:Y:S01]  /*0080*/  STL [R1], RZ ;  /* 0x000000ff01007387 */ /* 0x0001e20000100800 */
[----:B------:R-:W3:Y:S01]  /*0090*/  S2UR UR12, SR_CgaCtaId ;  /* 0x00000000000c79c3 */ /* 0x000ee20000008800 */
[----:B------:R-:W-:Y:S02]  /*00a0*/  CS2R R220, SRZ ;  /* 0x0000000000dc7805 */ /* 0x000fe4000001ff00 */
[----:B------:R-:W-:Y:S01]  /*00b0*/  CS2R R222, SRZ ;  /* 0x0000000000de7805 */ /* 0x000fe2000001ff00 */
[----:B------:R0:W-:Y:S01]  /*00c0*/  STL [R1+0x4], RZ ;  /* 0x000004ff01007387 */ /* 0x0001e20000100800 */
[----:B------:R-:W-:Y:S02]  /*00d0*/  CS2R R224, SRZ ;  /* 0x0000000000e07805 */ /* 0x000fe4000001ff00 */
[----:B------:R-:W-:Y:S02]  /*00e0*/  CS2R R226, SRZ ;  /* 0x0000000000e27805 */ /* 0x000fe4000001ff00 */
[----:B------:R-:W-:Y:S01]  /*00f0*/  CS2R R228, SRZ ;  /* 0x0000000000e47805 */ /* 0x000fe2000001ff00 */
[----:B------:R0:W-:Y:S01]  /*0100*/  STL [R1+0x8], RZ ;  /* 0x000008ff01007387 */ /* 0x0001e20000100800 */
[----:B------:R-:W-:-:S02]  /*0110*/  CS2R R230, SRZ ;  /* 0x0000000000e67805 */ /* 0x000fc4000001ff00 */
[----:B------:R-:W-:Y:S02]  /*0120*/  CS2R R232, SRZ ;  /* 0x0000000000e87805 */ /* 0x000fe4000001ff00 */
[----:B------:R-:W-:Y:S01]  /*0130*/  CS2R R234, SRZ ;  /* 0x0000000000ea7805 */ /* 0x000fe2000001ff00 */
[----:B------:R0:W-:Y:S01]  /*0140*/  STL [R1+0xc], RZ ;  /* 0x00000cff01007387 */ /* 0x0001e20000100800 */
[----:B------:R-:W-:Y:S02]  /*0150*/  CS2R R236, SRZ ;  /* 0x0000000000ec7805 */ /* 0x000fe4000001ff00 */
[----:B------:R-:W-:Y:S02]  /*0160*/  CS2R R238, SRZ ;  /* 0x0000000000ee7805 */ /* 0x000fe4000001ff00 */
[----:B------:R-:W-:Y:S01]  /*0170*/  CS2R R240, SRZ ;  /* 0x0000000000f07805 */ /* 0x000fe2000001ff00 */
[----:B------:R0:W-:Y:S01]  /*0180*/  STL [R1+0x10], RZ ;  /* 0x000010ff01007387 */ /* 0x0001e20000100800 */
[----:B-1----:R-:W-:Y:S01]  /*0190*/  VIADD R0, R3, 0x3f ;  /* 0x0000003f03007836 */ /* 0x002fe20000000000 */
[----:B------:R-:W-:-:S02]  /*01a0*/  CS2R R242, SRZ ;  /* 0x0000000000f27805 */ /* 0x000fc4000001ff00 */
[----:B------:R-:W-:Y:S01]  /*01b0*/  CS2R R244, SRZ ;  /* 0x0000000000f47805 */ /* 0x000fe2000001ff00 */
[----:B------:R0:W-:Y:S01]  /*01c0*/  STL [R1+0x14], RZ ;  /* 0x000014ff01007387 */ /* 0x0001e20000100800 */
[----:B------:R-:W-:Y:S02]  /*01d0*/  CS2R R246, SRZ ;  /* 0x0000000000f67805 */ /* 0x000fe4000001ff00 */
[----:B------:R-:W-:Y:S02]  /*01e0*/  SHF.R.S32.HI R5, RZ, 0x1f, R0 ;  /* 0x0000001fff057819 */ /* 0x000fe40000011400 */
[----:B------:R-:W-:Y:S01]  /*01f0*/  CS2R R184, SRZ ;  /* 0x0000000000b87805 */ /* 0x000fe2000001ff00 */
[----:B------:R0:W-:Y:S01]  /*0200*/  STL [R1+0x18], RZ ;  /* 0x000018ff01007387 */ /* 0x0001e20000100800 */
[----:B---3--:R-:W-:Y:S01]  /*0210*/  ULEA UR12, UR12, UR4, 0x18 ;  /* 0x000000040c0c7291 */ /* 0x008fe2000f8ec03f */
[----:B------:R-:W-:Y:S02]  /*0220*/  LEA.HI R5, R5, R0, RZ, 0x6 ;  /* 0x0000000005057211 */ /* 0x000fe400078f30ff */
[----:B------:R-:W-:-:S02]  /*0230*/  CS2R R186, SRZ ;  /* 0x0000000000ba7805 */ /* 0x000fc4000001ff00 */
[----:B--2---:R-:W-:Y:S01]  /*0240*/  IABS R10, R7 ;  /* 0x00000007000a7213 */ /* 0x004fe20000000000 */
[----:B------:R0:W-:Y:S01]  /*0250*/  STL [R1+0x1c], RZ ;  /* 0x00001cff01007387 */ /* 0x0001e20000100800 */
[----:B------:R-:W-:Y:S02]  /*0260*/  SHF.R.S32.HI R5, RZ, 0x6, R5 ;  /* 0x00000006ff057819 */ /* 0x000fe40000011405 */
[----:B------:R-:W-:Y:S02]  /*0270*/  CS2R R188, SRZ ;  /* 0x0000000000bc7805 */ /* 0x000fe4000001ff00 */
[----:B------:R-:W-:Y:S01]  /*0280*/  CS2R R190, SRZ ;  /* 0x0000000000be7805 */ /* 0x000fe2000001ff00 */
[----:B------:R0:W-:Y:S01]  /*0290*/  STL [R1+0x20], RZ ;  /* 0x000020ff01007387 */ /* 0x0001e20000100800 */
[----:B------:R-:W-:Y:S01]  /*02a0*/  CS2R R192, SRZ ;  /* 0x0000000000c07805 */ /* 0x000fe2000001ff00 */
[----:B------:R-:W-:Y:S01]  /*02b0*/  IMAD.SHL.U32 R6, R5, 0x4, RZ ;  /* 0x0000000405067824 */ /* 0x000fe200078e00ff */
[----:B------:R-:W-:Y:S01]  /*02c0*/  CS2R R194, SRZ ;  /* 0x0000000000c27805 */ /* 0x000fe2000001ff00 */
[----:B------:R0:W-:Y:S01]  /*02d0*/  STL [R1+0x24], RZ ;  /* 0x000024ff01007387 */ /* 0x0001e20000100800 */
[----:B------:R-:W-:-:S02]  /*02e0*/  CS2R R196, SRZ ;  /* 0x0000000000c47805 */ /* 0x000fc4000001ff00 */
[----:B------:R-:W-:Y:S02]  /*02f0*/  CS2R R198, SRZ ;  /* 0x0000000000c67805 */ /* 0x000fe4000001ff00 */
[-C--:B------:R-:W-:Y:S01]  /*0300*/  IABS R9, R6.reuse ;  /* 0x0000000600097213 */ /* 0x080fe20000000000 */
[----:B------:R0:W-:Y:S01]  /*0310*/  STL [R1+0x28], RZ ;  /* 0x000028ff01007387 */ /* 0x0001e20000100800 */
[----:B------:R-:W-:Y:S02]  /*0320*/  IABS R12, R6 ;  /* 0x00000006000c7213 */ /* 0x000fe40000000000 */
[----:B------:R-:W-:Y:S01]  /*0330*/  CS2R R200, SRZ ;  /* 0x0000000000c87805 */ /* 0x000fe2000001ff00 */
[----:B------:R-:W1:Y:S01]  /*0340*/  I2F.RP R0, R9 ;  /* 0x0000000900007306 */ /* 0x000e620000209400 */
[----:B------:R0:W-:Y:S01]  /*0350*/  STL [R1+0x2c], RZ ;  /* 0x00002cff01007387 */ /* 0x0001e20000100800 */
[----:B------:R-:W-:Y:S02]  /*0360*/  CS2R R202, SRZ ;  /* 0x0000000000ca7805 */ /* 0x000fe4000001ff00 */
[----:B------:R-:W-:-:S02]  /*0370*/  CS2R R204, SRZ ;  /* 0x0000000000cc7805 */ /* 0x000fc4000001ff00 */
[----:B------:R-:W-:Y:S01]  /*0380*/  CS2R R206, SRZ ;  /* 0x0000000000ce7805 */ /* 0x000fe2000001ff00 */
[----:B------:R0:W-:Y:S01]  /*0390*/  STL [R1+0x30], RZ ;  /* 0x000030ff01007387 */ /* 0x0001e20000100800 */
[----:B------:R-:W-:Y:S02]  /*03a0*/  CS2R R208, SRZ ;  /* 0x0000000000d07805 */ /* 0x000fe4000001ff00 */
[----:B------:R-:W-:Y:S02]  /*03b0*/  CS2R R210, SRZ ;  /* 0x0000000000d27805 */ /* 0x000fe4000001ff00 */
[----:B------:R-:W-:Y:S01]  /*03c0*/  CS2R R212, SRZ ;  /* 0x0000000000d47805 */ /* 0x000fe2000001ff00 */
[----:B------:R0:W-:Y:S01]  /*03d0*/  STL [R1+0x34], RZ ;  /* 0x000034ff01007387 */ /* 0x0001e20000100800 */
[----:B------:R-:W-:Y:S02]  /*03e0*/  CS2R R214, SRZ ;  /* 0x0000000000d67805 */ /* 0x000fe4000001ff00 */
[----:B------:R-:W-:-:S02]  /*03f0*/  CS2R R152, SRZ ;  /* 0x0000000000987805 */ /* 0x000fc4000001ff00 */
[----:B------:R-:W-:Y:S01]  /*0400*/  CS2R R154, SRZ ;  /* 0x00000000009a7805 */ /* 0x000fe2000001ff00 */
[----:B------:R0:W-:Y:S01]  /*0410*/  STL [R1+0x38], RZ ;  /* 0x000038ff01007387 */ /* 0x0001e20000100800 */
[----:B------:R-:W-:Y:S01]  /*0420*/  CS2R R156, SRZ ;  /* 0x00000000009c7805 */ /* 0x000fe2000001ff00 */
[----:B-1----:R-:W1:Y:S01]  /*0430*/  MUFU.RCP R0, R0 ;  /* 0x0000000000007308 */ /* 0x002e620000001000 */
        /* <DEDUP_REMOVED lines=15> */
[----:B------:R-:W-:Y:S01]  /*0530*/  CS2R R180, SRZ ;  /* 0x0000000000b47805 */ /* 0x000fe2000001ff00 */
[----:B-1----:R-:W-:Y:S01]  /*0540*/  VIADD R4, R0, 0xffffffe ;  /* 0x0ffffffe00047836 */ /* 0x002fe20000000000 */
[----:B------:R0:W-:Y:S01]  /*0550*/  STL [R1+0x4c], RZ ;  /* 0x00004cff01007387 */ /* 0x0001e20000100800 */
[----:B------:R-:W-:Y:S01]  /*0560*/  IMAD.MOV R0, RZ, RZ, -R12 ;  /* 0x000000ffff007224 */ /* 0x000fe200078e0a0c */
[----:B------:R-:W-:Y:S01]  /*0570*/  CS2R R182, SRZ ;  /* 0x0000000000b67805 */ /* 0x000fe2000001ff00 */
[----:B------:R1:W2:Y:S01]  /*0580*/  F2I.FTZ.U32.TRUNC.NTZ R5, R4 ;  /* 0x0000000400057305 */ /* 0x0002a2000021f000 */
        /* <DEDUP_REMOVED lines=8> */
[----:B-1----:R-:W-:Y:S01]  /*0610*/  IMAD.MOV.U32 R4, RZ, RZ, RZ ;  /* 0x000000ffff047224 */ /* 0x002fe200078e00ff */
[----:B------:R0:W-:Y:S01]  /*0620*/  STL [R1+0x58], RZ ;  /* 0x000058ff01007387 */ /* 0x0001e20000100800 */
[----:B------:R-:W-:Y:S02]  /*0630*/  CS2R R132, SRZ ;  /* 0x0000000000847805 */ /* 0x000fe4000001ff00 */
[----:B------:R-:W-:Y:S02]  /*0640*/  CS2R R134, SRZ ;  /* 0x0000000000867805 */ /* 0x000fe4000001ff00 */
[----:B------:R-:W-:Y:S01]  /*0650*/  CS2R R136, SRZ ;  /* 0x0000000000887805 */ /* 0x000fe2000001ff00 */
[----:B------:R0:W-:Y:S01]  /*0660*/  STL [R1+0x5c], RZ ;  /* 0x00005cff01007387 */ /* 0x0001e20000100800 */
[----:B--2---:R-:W-:Y:S01]  /*0670*/  IMAD.MOV R8, RZ, RZ, -R5 ;  /* 0x000000ffff087224 */ /* 0x004fe200078e0a05 */
[----:B------:R-:W-:-:S02]  /*0680*/  CS2R R138, SRZ ;  /* 0x00000000008a7805 */ /* 0x000fc4000001ff00 */
[----:B------:R-:W-:Y:S01]  /*0690*/  CS2R R140, SRZ ;  /* 0x00000000008c7805 */ /* 0x000fe2000001ff00 */
[----:B------:R0:W-:Y:S01]  /*06a0*/  STL [R1+0x60], RZ ;  /* 0x000060ff01007387 */ /* 0x0001e20000100800 */
[----:B------:R-:W-:Y:S01]  /*06b0*/  IMAD R11, R8, R9, RZ ;  /* 0x00000009080b7224 */ /* 0x000fe200078e02ff */
[----:B------:R-:W-:Y:S01]  /*06c0*/  CS2R R142, SRZ ;  /* 0x00000000008e7805 */ /* 0x000fe2000001ff00 */
[----:B------:R-:W-:Y:S01]  /*06d0*/  IMAD.MOV.U32 R8, RZ, RZ, R10 ;  /* 0x000000ffff087224 */ /* 0x000fe200078e000a */
[----:B------:R0:W-:Y:S01]  /*06e0*/  STL [R1+0x64], RZ ;  /* 0x000064ff01007387 */ /* 0x0001e20000100800 */
[----:B------:R-:W-:Y:S01]  /*06f0*/  IMAD.HI.U32 R5, R5, R11, R4 ;  /* 0x0000000b05057227 */ /* 0x000fe200078e0004 */
[----:B------:R-:W-:Y:S02]  /*0700*/  CS2R R144, SRZ ;  /* 0x0000000000907805 */ /* 0x000fe4000001ff00 */
[----:B------:R-:W-:Y:S01]  /*0710*/  CS2R R146, SRZ ;  /* 0x0000000000927805 */ /* 0x000fe2000001ff00 */
[----:B------:R0:W-:Y:S01]  /*0720*/  STL [R1+0x68], RZ ;  /* 0x000068ff01007387 */ /* 0x0001e20000100800 */
[----:B------:R-:W-:-:S02]  /*0730*/  CS2R R148, SRZ ;  /* 0x0000000000947805 */ /* 0x000fc4000001ff00 */
[----:B------:R-:W-:Y:S01]  /*0740*/  CS2R R150, SRZ ;  /* 0x0000000000967805 */ /* 0x000fe2000001ff00 */
[----:B------:R-:W-:Y:S01]  /*0750*/  IMAD.HI.U32 R5, R5, R8, RZ ;  /* 0x0000000805057227 */ /* 0x000fe200078e00ff */
[----:B------:R0:W-:Y:S01]  /*0760*/  STL [R1+0x6c], RZ ;  /* 0x00006cff01007387 */ /* 0x0001e20000100800 */
[----:B------:R-:W-:Y:S02]  /*0770*/  CS2R R88, SRZ ;  /* 0x0000000000587805 */ /* 0x000fe4000001ff00 */
[----:B------:R-:W-:Y:S01]  /*0780*/  CS2R R90, SRZ ;  /* 0x00000000005a7805 */ /* 0x000fe2000001ff00 */
[----:B------:R-:W-:Y:S01]  /*0790*/  IMAD R0, R5, R0, R8 ;  /* 0x0000000005007224 */ /* 0x000fe200078e0208 */
[----:B------:R0:W-:Y:S01]  /*07a0*/  STL [R1+0x70], RZ ;  /* 0x000070ff01007387 */ /* 0x0001e20000100800 */
[----:B------:R-:W-:Y:S02]  /*07b0*/  CS2R R92, SRZ ;  /* 0x00000000005c7805 */ /* 0x000fe4000001ff00 */
[----:B------:R-:W-:-:S02]  /*07c0*/  CS2R R94, SRZ ;  /* 0x00000000005e7805 */ /* 0x000fc4000001ff00 */
[----:B------:R-:W-:Y:S02]  /*07d0*/  CS2R R96, SRZ ;  /* 0x0000000000607805 */ /* 0x000fe4000001ff00 */
[----:B------:R-:W-:Y:S01]  /*07e0*/  ISETP.GT.U32.AND P1, PT, R9, R0, PT ;  /* 0x000000000900720c */ /* 0x000fe20003f24070 */
        /* <DEDUP_REMOVED lines=12> */
[----:B------:R-:W-:Y:S01]  /*08b0*/  @!P1 IMAD.IADD R0, R0, 0x1, -R9 ;  /* 0x0000000100009824 */ /* 0x000fe200078e0a09 */
[----:B------:R-:W-:Y:S01]  /*08c0*/  CS2R R116, SRZ ;  /* 0x0000000000747805 */ /* 0x000fe2000001ff00 */
[----:B------:R-:W-:Y:S01]  /*08d0*/  @!P1 VIADD R5, R5, 0x1 ;  /* 0x0000000105059836 */ /* 0x000fe20000000000 */
[----:B------:R-:W-:-:S02]  /*08e0*/  ISETP.NE.AND P1, PT, R6, RZ, PT ;  /* 0x000000ff0600720c */ /* 0x000fc40003f25270 */
[----:B------:R-:W-:Y:S02]  /*08f0*/  CS2R R118, SRZ ;  /* 0x0000000000767805 */ /* 0x000fe4000001ff00 */
[----:B------:R-:W-:Y:S02]  /*0900*/  ISETP.GE.U32.AND P0, PT, R0, R9, PT ;  /* 0x000000090000720c */ /* 0x000fe40003f06070 */
[----:B------:R-:W-:Y:S02]  /*0910*/  CS2R R56, SRZ ;  /* 0x0000000000387805 */ /* 0x000fe4000001ff00 */
[----:B------:R-:W-:Y:S02]  /*0920*/  LOP3.LUT R0, R7, R6, RZ, 0x3c, !PT ;  /* 0x0000000607007212 */ /* 0x000fe400078e3cff */
[----:B------:R-:W-:Y:S02]  /*0930*/  CS2R R58, SRZ ;  /* 0x00000000003a7805 */ /* 0x000fe4000001ff00 */
[----:B------:R-:W-:-:S02]  /*0940*/  CS2R R60, SRZ ;  /* 0x00000000003c7805 */ /* 0x000fc4000001ff00 */
[----:B------:R-:W-:Y:S02]  /*0950*/  CS2R R62, SRZ ;  /* 0x00000000003e7805 */ /* 0x000fe4000001ff00 */
[----:B------:R-:W-:Y:S01]  /*0960*/  ISETP.GE.AND P2, PT, R0, RZ, PT ;  /* 0x000000ff0000720c */ /* 0x000fe20003f46270 */
[----:B------:R-:W-:Y:S01]  /*0970*/  VIADD R0, R2, 0x1ff ;  /* 0x000001ff02007836 */ /* 0x000fe20000000000 */
[----:B------:R-:W-:Y:S02]  /*0980*/  CS2R R64, SRZ ;  /* 0x0000000000407805 */ /* 0x000fe4000001ff00 */
[----:B------:R-:W-:Y:S02]  /*0990*/  CS2R R66, SRZ ;  /* 0x0000000000427805 */ /* 0x000fe4000001ff00 */
[----:B------:R-:W-:Y:S02]  /*09a0*/  CS2R R68, SRZ ;  /* 0x0000000000447805 */ /* 0x000fe4000001ff00 */
[----:B------:R-:W-:-:S02]  /*09b0*/  CS2R R70, SRZ ;  /* 0x0000000000467805 */ /* 0x000fc4000001ff00 */
[----:B------:R-:W-:Y:S01]  /*09c0*/  CS2R R72, SRZ ;  /* 0x0000000000487805 */ /* 0x000fe2000001ff00 */
[----:B------:R-:W-:Y:S01]  /*09d0*/  @P0 VIADD R5, R5, 0x1 ;  /* 0x0000000105050836 */ /* 0x000fe20000000000 */
[----:B------:R-:W-:Y:S02]  /*09e0*/  CS2R R74, SRZ ;  /* 0x00000000004a7805 */ /* 0x000fe4000001ff00 */
[----:B------:R-:W-:Y:S02]  /*09f0*/  CS2R R76, SRZ ;  /* 0x00000000004c7805 */ /* 0x000fe4000001ff00 */
[----:B------:R-:W-:Y:S01]  /*0a00*/  CS2R R78, SRZ ;  /* 0x00000000004e7805 */ /* 0x000fe2000001ff00 */
[----:B------:R-:W-:Y:S01]  /*0a10*/  IMAD.MOV.U32 R4, RZ, RZ, R5 ;  /* 0x000000ffff047224 */ /* 0x000fe200078e0005 */
[----:B------:R-:W-:Y:S02]  /*0a20*/  SHF.R.S32.HI R5, RZ, 0x1f, R0 ;  /* 0x0000001fff057819 */ /* 0x000fe40000011400 */
[----:B------:R-:W-:-:S02]  /*0a30*/  CS2R R80, SRZ ;  /* 0x0000000000507805 */ /* 0x000fc4000001ff00 */
[----:B------:R-:W-:Y:S01]  /*0a40*/  CS2R R82, SRZ ;  /* 0x0000000000527805 */ /* 0x000fe2000001ff00 */
[----:B------:R-:W-:Y:S01]  /*0a50*/  @!P2 IMAD.MOV R4, RZ, RZ, -R4 ;  /* 0x000000ffff04a224 */ /* 0x000fe200078e0a04 */
[----:B------:R-:W-:Y:S02]  /*0a60*/  @!P1 LOP3.LUT R4, RZ, R6, RZ, 0x33, !PT ;  /* 0x00000006ff049212 */ /* 0x000fe400078e33ff */
[----:B------:R-:W-:Y:S02]  /*0a70*/  CS2R R84, SRZ ;  /* 0x0000000000547805 */ /* 0x000fe4000001ff00 */
[----:B------:R-:W-:Y:S02]  /*0a80*/  LEA.HI R5, R5, R0, RZ, 0x9 ;  /* 0x0000000005057211 */ /* 0x000fe400078f48ff */
[----:B------:R-:W-:Y:S02]  /*0a90*/  CS2R R86, SRZ ;  /* 0x0000000000567805 */ /* 0x000fe4000001ff00 */
[----:B------:R-:W-:Y:S01]  /*0aa0*/  CS2R R24, SRZ ;  /* 0x0000000000187805 */ /* 0x000fe2000001ff00 */
[----:B------:R-:W-:Y:S01]  /*0ab0*/  IMAD.SHL.U32 R8, R4, 0x4, RZ ;  /* 0x0000000404087824 */ /* 0x000fe200078e00ff */
[----:B------:R-:W-:Y:S01]  /*0ac0*/  CS2R R26, SRZ ;  /* 0x00000000001a7805 */ /* 0x000fe2000001ff00 */
[----:B------:R-:W-:Y:S01]  /*0ad0*/  IMAD.MOV R4, RZ, RZ, -R4 ;  /* 0x000000ffff047224 */ /* 0x000fe200078e0a04 */
[----:B------:R-:W-:-:S02]  /*0ae0*/  CS2R R28, SRZ ;  /* 0x00000000001c7805 */ /* 0x000fc4000001ff00 */
[----:B------:R-:W-:Y:S02]  /*0af0*/  CS2R R30, SRZ ;  /* 0x00000000001e7805 */ /* 0x000fe4000001ff00 */
[----:B------:R-:W-:Y:S01]  /*0b00*/  LEA.HI.SX32 R5, R5, -R8, 0x17 ;  /* 0x8000000805057211 */ /* 0x000fe200078fbaff */
[----:B------:R-:W-:Y:S01]  /*0b10*/  IMAD R6, R6, R4, R7 ;  /* 0x0000000406067224 */ /* 0x000fe200078e0207 */
[----:B------:R-:W-:Y:S02]  /*0b20*/  CS2R R32, SRZ ;  /* 0x0000000000207805 */ /* 0x000fe4000001ff00 */
[----:B------:R-:W-:Y:S02]  /*0b30*/  CS2R R34, SRZ ;  /* 0x0000000000227805 */ /* 0x000fe4000001ff00 */
[----:B------:R-:W-:Y:S02]  /*0b40*/  VIMNMX R13, R5, 0x4, PT ;  /* 0x00000004050d7848 */ /* 0x000fe40003fe0100 */
[----:B------:R-:W-:-:S02]  /*0b50*/  CS2R R36, SRZ ;  /* 0x0000000000247805 */ /* 0x000fc4000001ff00 */
[----:B------:R-:W-:Y:S02]  /*0b60*/  IABS R11, R6 ;  /* 0x00000006000b7213 */ /* 0x000fe40000000000 */
[----:B------:R-:W-:Y:S02]  /*0b70*/  CS2R R38, SRZ ;  /* 0x0000000000267805 */ /* 0x000fe4000001ff00 */
[----:B------:R-:W-:Y:S02]  /*0b80*/  IABS R9, R13 ;  /* 0x0000000d00097213 */ /* 0x000fe40000000000 */
[----:B------:R-:W-:Y:S02]  /*0b90*/  CS2R R40, SRZ ;  /* 0x0000000000287805 */ /* 0x000fe4000001ff00 */
[----:B------:R-:W-:Y:S02]  /*0ba0*/  CS2R R42, SRZ ;  /* 0x00000000002a7805 */ /* 0x000fe4000001ff00 */
[----:B------:R-:W-:Y:S01]  /*0bb0*/  CS2R R44, SRZ ;  /* 0x00000000002c7805 */ /* 0x000fe2000001ff00 */
[----:B------:R-:W1:Y:S01]  /*0bc0*/  I2F.RP R0, R9 ;  /* 0x0000000900007306 */ /* 0x000e620000209400 */
[----:B------:R-:W-:-:S02]  /*0bd0*/  CS2R R46, SRZ ;  /* 0x00000000002e7805 */ /* 0x000fc4000001ff00 */
[----:B------:R-:W-:Y:S02]  /*0be0*/  CS2R R48, SRZ ;  /* 0x0000000000307805 */ /* 0x000fe4000001ff00 */
[----:B------:R-:W-:Y:S02]  /*0bf0*/  CS2R R50, SRZ ;  /* 0x0000000000327805 */ /* 0x000fe4000001ff00 */
[----:B------:R-:W-:Y:S02]  /*0c00*/  CS2R R52, SRZ ;  /* 0x0000000000347805 */ /* 0x000fe4000001ff00 */
[----:B------:R-:W-:Y:S01]  /*0c10*/  CS2R R54, SRZ ;  /* 0x0000000000367805 */ /* 0x000fe2000001ff00 */
[----:B-1----:R-:W1:Y:S02]  /*0c20*/  MUFU.RCP R0, R0 ;  /* 0x0000000000007308 */ /* 0x002e640000001000 */
[----:B-1----:R-:W-:-:S06]  /*0c30*/  VIADD R5, R0, 0xffffffe ;  /* 0x0ffffffe00057836 */ /* 0x002fcc0000000000 */
[----:B------:R-:W1:Y:S02]  /*0c40*/  F2I.FTZ.U32.TRUNC.NTZ R5, R5 ;  /* 0x0000000500057305 */ /* 0x000e64000021f000 */
[----:B-1----:R-:W-:-:S04]  /*0c50*/  IMAD.MOV R10, RZ, RZ, -R5 ;  /* 0x000000ffff0a7224 */ /* 0x002fc800078e0a05 */
[----:B------:R-:W-:Y:S01]  /*0c60*/  IMAD.MOV.U32 R4, RZ, RZ, R10 ;  /* 0x000000ffff047224 */ /* 0x000fe200078e000a */
[----:B------:R-:W-:-:S03]  /*0c70*/  IABS R10, R13 ;  /* 0x0000000d000a7213 */ /* 0x000fc60000000000 */
[----:B------:R-:W-:Y:S02]  /*0c80*/  IMAD R7, R4, R9, RZ ;  /* 0x0000000904077224 */ /* 0x000fe400078e02ff */
[----:B------:R-:W-:Y:S02]  /*0c90*/  IMAD.MOV.U32 R4, RZ, RZ, RZ ;  /* 0x000000ffff047224 */ /* 0x000fe400078e00ff */
[----:B------:R-:W-:Y:S02]  /*0ca0*/  IMAD.MOV R0, RZ, RZ, -R10 ;  /* 0x000000ffff007224 */ /* 0x000fe400078e0a0a */
[----:B------:R-:W-:-:S06]  /*0cb0*/  IMAD.HI.U32 R4, R5, R7, R4 ;  /* 0x0000000705047227 */ /* 0x000fcc00078e0004 */
[----:B------:R-:W-:-:S04]  /*0cc0*/  IMAD.HI.U32 R4, R4, R11, RZ ;  /* 0x0000000b04047227 */ /* 0x000fc800078e00ff */
[----:B------:R-:W-:-:S05]  /*0cd0*/  IMAD R0, R4, R0, R11 ;  /* 0x0000000004007224 */ /* 0x000fca00078e020b */
[----:B------:R-:W-:-:S13]  /*0ce0*/  ISETP.GT.U32.AND P1, PT, R9, R0, PT ;  /* 0x000000000900720c */ /* 0x000fda0003f24070 */
[----:B------:R-:W-:Y:S02]  /*0cf0*/  @!P1 IMAD.IADD R0, R0, 0x1, -R9 ;  /* 0x0000000100009824 */ /* 0x000fe400078e0a09 */
[----:B------:R-:W-:Y:S01]  /*0d00*/  @!P1 VIADD R4, R4, 0x1 ;  /* 0x0000000104049836 */ /* 0x000fe20000000000 */
[----:B------:R-:W-:Y:S02]  /*0d10*/  ISETP.NE.AND P1, PT, R13, RZ, PT ;  /* 0x000000ff0d00720c */ /* 0x000fe40003f25270 */
[----:B------:R-:W-:Y:S02]  /*0d20*/  ISETP.GE.U32.AND P0, PT, R0, R9, PT ;  /* 0x000000090000720c */ /* 0x000fe40003f06070 */
[----:B------:R-:W-:-:S04]  /*0d30*/  LOP3.LUT R0, R6, R13, RZ, 0x3c, !PT ;  /* 0x0000000d06007212 */ /* 0x000fc800078e3cff */
[----:B------:R-:W-:-:S07]  /*0d40*/  ISETP.GE.AND P2, PT, R0, RZ, PT ;  /* 0x000000ff0000720c */ /* 0x000fce0003f46270 */
[----:B------:R-:W-:-:S06]  /*0d50*/  @P0 VIADD R4, R4, 0x1 ;  /* 0x0000000104040836 */ /* 0x000fcc0000000000 */
[----:B------:R-:W-:Y:S01]  /*0d60*/  @!P2 IMAD.MOV R4, RZ, RZ, -R4 ;  /* 0x000000ffff04a224 */ /* 0x000fe200078e0a04 */
[----:B------:R-:W-:-:S05]  /*0d70*/  @!P1 LOP3.LUT R4, RZ, R13, RZ, 0x33, !PT ;  /* 0x0000000dff049212 */ /* 0x000fca00078e33ff */
[----:B------:R-:W-:Y:S02]  /*0d80*/  IMAD.MOV R0, RZ, RZ, -R4 ;  /* 0x000000ffff007224 */ /* 0x000fe400078e0a04 */
[----:B------:R-:W-:Y:S02]  /*0d90*/  IMAD.SHL.U32 R16, R4, 0x40, RZ ;  /* 0x0000004004107824 */ /* 0x000fe400078e00ff */
[----:B------:R-:W-:-:S03]  /*0da0*/  IMAD R0, R13, R0, R6 ;  /* 0x000000000d007224 */ /* 0x000fc600078e0206 */
[----:B------:R0:W-:Y:S01]  /*0db0*/  STL [R1+0x80], R16 ;  /* 0x0000801001007387 */ /* 0x0001e20000100800 */
[----:B------:R-:W-:Y:S02]  /*0dc0*/  IMAD.IADD R5, R8, 0x1, R0 ;  /* 0x0000000108057824 */ /* 0x000fe400078e0200 */
[----:B------:R-:W1:Y:S01]  /*0dd0*/  LDC R0, c[0x0][0x230] ;  /* 0x00008c00ff007b82 */ /* 0x000e620000000800 */
[----:B------:R-:W2:Y:S01]  /*0de0*/  S2R R8, SR_TID.X ;  /* 0x0000000000087919 */ /* 0x000ea20000002100 */
[----:B-1----:R-:W-:-:S05]  /*0df0*/  VIADD R0, R0, 0x1f ;  /* 0x0000001f00007836 */ /* 0x002fca0000000000 */
[----:B------:R-:W-:Y:S02]  /*0e00*/  ISETP.GE.AND P0, PT, R0, 0x20, PT ;  /* 0x000000200000780c */ /* 0x000fe40003f06270 */
[C---:B--2---:R-:W-:Y:S02]  /*0e10*/  LOP3.LUT R7, R8.reuse, 0x7f, RZ, 0xc0, !PT ;  /* 0x0000007f08077812 */ /* 0x044fe400078ec0ff */
[----:B------:R-:W-:-:S03]  /*0e20*/  LOP3.LUT R4, R8, 0x60, RZ, 0xc0, !PT ;  /* 0x0000006008047812 */ /* 0x000fc600078ec0ff */
[----:B------:R-:W-:-:S04]  /*0e30*/  IMAD R21, R5, 0x200, R7 ;  /* 0x0000020005157824 */ /* 0x000fc800078e0207 */
[C---:B------:R-:W-:Y:S01]  /*0e40*/  VIADD R18, R21.reuse, 0x80 ;  /* 0x0000008015127836 */ /* 0x040fe20000000000 */
[----:B------:R0:W-:Y:S01]  /*0e50*/  STL [R1+0x84], R21 ;  /* 0x0000841501007387 */ /* 0x0001e20000100800 */
[C---:B------:R-:W-:Y:S02]  /*0e60*/  VIADD R19, R21.reuse, 0x100 ;  /* 0x0000010015137836 */ /* 0x040fe40000000000 */
[----:B------:R-:W-:Y:S01]  /*0e70*/  VIADD R20, R21, 0x180 ;  /* 0x0000018015147836 */ /* 0x000fe20000000000 */
[----:B------:R0:W-:Y:S04]  /*0e80*/  STL [R1+0x90], R18 ;  /* 0x0000901201007387 */ /* 0x0001e80000100800 */
[----:B------:R0:W-:Y:S04]  /*0e90*/  STL [R1+0x8c], R19 ;  /* 0x00008c1301007387 */ /* 0x0001e80000100800 */
[----:B------:R0:W-:Y:S01]  /*0ea0*/  STL [R1+0x88], R20 ;  /* 0x0000881401007387 */ /* 0x0001e20000100800 */
[----:B------:R-:W-:Y:S05]  /*0eb0*/  @!P0 BRA `(.L_x_0) ;  /* 0x000000a800248947 */ /* 0x000fea0003800000 */
[----:B------:R-:W-:Y:S01]  /*0ec0*/  IABS R14, R2 ;  /* 0x00000002000e7213 */ /* 0x000fe20000000000 */
[----:B------:R-:W-:Y:S01]  /*0ed0*/  IMAD.MOV.U32 R6, RZ, RZ, RZ ;  /* 0x000000ffff067224 */ /* 0x000fe200078e00ff */
[----:B------:R-:W-:Y:S01]  /*0ee0*/  IABS R10, R20 ;  /* 0x00000014000a7213 */ /* 0x000fe20000000000 */
[----:B------:R-:W-:Y:S01]  /*0ef0*/  ULDC UR4, c[0x0][0x240] ;  /* 0x0000900000047ab9 */ /* 0x000fe20000000800 */
[----:B------:R-:W1:Y:S01]  /*0f00*/  I2F.RP R9, R14 ;  /* 0x0000000e00097306 */ /* 0x000e620000209400 */
[----:B------:R-:W-:Y:S01]  /*0f10*/  IABS R12, R19 ;  /* 0x00000013000c7213 */ /* 0x000fe20000000000 */
[----:B------:R-:W-:Y:S01]  /*0f20*/  IMAD.SHL.U32 R250, R8, 0x20, RZ ;  /* 0x0000002008fa7824 */ /* 0x000fe200078e00ff */
[----:B------:R-:W-:Y:S01]  /*0f30*/  IABS R26, R3 ;  /* 0x00000003001a7213 */ /* 0x000fe20000000000 */
[----:B------:R-:W-:Y:S01]  /*0f40*/  ULDC.64 UR10, c[0x0][0x218] ;  /* 0x00008600000a7ab9 */ /* 0x000fe20000000a00 */
[----:B------:R-:W-:Y:S02]  /*0f50*/  IABS R15, R18 ;  /* 0x00000012000f7213 */ /* 0x000fe40000000000 */
[----:B------:R-:W-:-:S02]  /*0f60*/  CS2R R216, SRZ ;  /* 0x0000000000d87805 */ /* 0x000fc4000001ff00 */
[----:B------:R-:W-:Y:S01]  /*0f70*/  IABS R17, R21 ;  /* 0x0000001500117213 */ /* 0x000fe20000000000 */
[----:B------:R-:W2:Y:S01]  /*0f80*/  I2F.RP R5, R26 ;  /* 0x0000001a00057306 */ /* 0x000ea20000209400 */
[----:B------:R-:W-:Y:S01]  /*0f90*/  LEA.HI R27, R4, R16, RZ, 0x1b ;  /* 0x00000010041b7211 */ /* 0x000fe200078fd8ff */
[----:B------:R-:W-:Y:S01]  /*0fa0*/  IMAD.MOV.U32 R4, RZ, RZ, RZ ;  /* 0x000000ffff047224 */ /* 0x000fe200078e00ff */
[----:B------:R-:W-:Y:S01]  /*0fb0*/  ULDC UR9, c[0x0][0x234] ;  /* 0x00008d0000097ab9 */ /* 0x000fe20000000800 */
[----:B------:R-:W-:Y:S01]  /*0fc0*/  ULDC UR22, c[0x0][0x238] ;  /* 0x00008e0000167ab9 */ /* 0x000fe20000000800 */
[----:B------:R-:W-:Y:S01]  /*0fd0*/  IABS R31, R27 ;  /* 0x0000001b001f7213 */ /* 0x000fe20000000000 */
[C---:B0-----:R-:W-:Y:S01]  /*0fe0*/  VIADD R16, R27.reuse, 0x38 ;  /* 0x000000381b107836 */ /* 0x041fe20000000000 */
[----:B------:R-:W-:Y:S01]  /*0ff0*/  ULDC UR23, c[0x0][0x238] ;  /* 0x00008e0000177ab9 */ /* 0x000fe20000000800 */
[----:B-1----:R-:W0:Y:S01]  /*1000*/  MUFU.RCP R9, R9 ;  /* 0x0000000900097308 */ /* 0x002e220000001000 */
[C---:B------:R-:W-:Y:S01]  /*1010*/  VIADD R32, R27.reuse, 0x28 ;  /* 0x000000281b207836 */ /* 0x040fe20000000000 */
[----:B------:R-:W-:Y:S01]  /*1020*/  ULDC UR26, c[0x0][0x238] ;  /* 0x00008e00001a7ab9 */ /* 0x000fe20000000800 */
[C---:B------:R-:W-:Y:S01]  /*1030*/  VIADD R33, R27.reuse, 0x24 ;  /* 0x000000241b217836 */ /* 0x040fe20000000000 */
[----:B------:R-:W-:Y:S01]  /*1040*/  USHF.R.U32.HI UR8, URZ, 0x4, UR12 ;  /* 0x000000043f087899 */ /* 0x000fe2000801160c */
[C---:B------:R-:W-:Y:S01]  /*1050*/  VIADD R34, R27.reuse, 0x20 ;  /* 0x000000201b227836 */ /* 0x040fe20000000000 */
[----:B------:R-:W-:Y:S01]  /*1060*/  UIADD3 UR5, UR12, 0x4000, URZ ;  /* 0x000040000c057890 */ /* 0x000fe2000fffe03f */
[C---:B------:R-:W-:Y:S01]  /*1070*/  VIADD R35, R27.reuse, 0x1c ;  /* 0x0000001c1b237836 */ /* 0x040fe20000000000 */
[----:B--2---:R-:W-:Y:S01]  /*1080*/  MUFU.RCP R5, R5 ;  /* 0x0000000500057308 */ /* 0x004fe20000001000 */
[C---:B------:R-:W-:Y:S01]  /*1090*/  VIADD R36, R27.reuse, 0x18 ;  /* 0x000000181b247836 */ /* 0x040fe20000000000 */
[----:B------:R-:W-:Y:S01]  /*10a0*/  USGXT.U32 UR8, UR8, 0xe ;  /* 0x0000000e0808789a */ /* 0x000fe20008000000 */
[C---:B------:R-:W-:Y:S01]  /*10b0*/  VIADD R37, R27.reuse, 0x14 ;  /* 0x000000141b257836 */ /* 0x040fe20000000000 */
[----:B------:R-:W-:Y:S01]  /*10c0*/  IABS R22, R35 ;  /* 0x0000002300167213 */ /* 0x000fe20000000000 */
[C---:B------:R-:W-:Y:S01]  /*10d0*/  VIADD R38, R27.reuse, 0x10 ;  /* 0x000000101b267836 */ /* 0x040fe20000000000 */
[----:B------:R-:W-:Y:S01]  /*10e0*/  IABS R24, R36 ;  /* 0x0000002400187213 */ /* 0x000fe20000000000 */
[----:B------:R-:W-:Y:S01]  /*10f0*/  VIADD R40, R27, 0x8 ;  /* 0x000000081b287836 */ /* 0x000fe20000000000 */
[----:B------:R-:W-:Y:S01]  /*1100*/  IABS R25, R37 ;  /* 0x0000002500197213 */ /* 0x000fe20000000000 */
[----:B0-----:R-:W-:Y:S01]  /*1110*/  VIADD R7, R9, 0xffffffe ;  /* 0x0ffffffe09077836 */ /* 0x001fe20000000000 */
[----:B------:R-:W-:Y:S01]  /*1120*/  ULDC UR7, c[0x0][0x23c] ;  /* 0x00008f0000077ab9 */ /* 0x000fe20000000800 */
[C---:B------:R-:W-:Y:S01]  /*1130*/  VIADD R39, R27.reuse, 0xc ;  /* 0x0000000c1b277836 */ /* 0x040fe20000000000 */
[----:B------:R-:W-:Y:S01]  /*1140*/  IABS R28, R40 ;  /* 0x00000028001c7213 */ /* 0x000fe20000000000 */
[----:B------:R-:W-:Y:S01]  /*1150*/  VIADD R41, R27, 0x4 ;  /* 0x000000041b297836 */ /* 0x000fe20000000000 */
[----:B------:R-:W-:Y:S01]  /*1160*/  USHF.R.U32.HI UR5, URZ, 0x4, UR5 ;  /* 0x000000043f057899 */ /* 0x000fe20008011605 */
[----:B------:R-:W0:Y:S01]  /*1170*/  F2I.FTZ.U32.TRUNC.NTZ R7, R7 ;  /* 0x0000000700077305 */ /* 0x000e22000021f000 */
[----:B------:R-:W-:Y:S01]  /*1180*/  UIADD3 UR6, UP0, UR8, 0x80, URZ ;  /* 0x0000008008067890 */ /* 0x000fe2000ff1e03f */
[----:B------:R-:W-:-:S02]  /*1190*/  CS2R R218, SRZ ;  /* 0x0000000000da7805 */ /* 0x000fc4000001ff00 */
[----:B------:R-:W-:Y:S01]  /*11a0*/  IABS R30, R41 ;  /* 0x00000029001e7213 */ /* 0x000fe20000000000 */
[----:B------:R-:W-:Y:S01]  /*11b0*/  ULDC UR18, c[0x0][0x230] ;  /* 0x00008c0000127ab9 */ /* 0x000fe20000000800 */
[----:B------:R-:W-:Y:S01]  /*11c0*/  ULDC UR19, c[0x0][0x210] ;  /* 0x0000840000137ab9 */ /* 0x000fe20000000800 */
[----:B------:R-:W-:Y:S01]  /*11d0*/  USHF.L.U32 UR13, UR7, 0x5, URZ ;  /* 0x00000005070d7899 */ /* 0x000fe2000800063f */
[----:B------:R-:W-:Y:S02]  /*11e0*/  CS2R R220, SRZ ;  /* 0x0000000000dc7805 */ /* 0x000fe4000001ff00 */
[----:B------:R-:W-:Y:S02]  /*11f0*/  CS2R R222, SRZ ;  /* 0x0000000000de7805 */ /* 0x000fe4000001ff00 */
[----:B------:R-:W-:Y:S02]  /*1200*/  CS2R R224, SRZ ;  /* 0x0000000000e07805 */ /* 0x000fe4000001ff00 */
[----:B------:R-:W-:-:S02]  /*1210*/  CS2R R226, SRZ ;  /* 0x0000000000e27805 */ /* 0x000fc4000001ff00 */
[----:B------:R-:W-:Y:S02]  /*1220*/  CS2R R228, SRZ ;  /* 0x0000000000e47805 */ /* 0x000fe4000001ff00 */
[----:B------:R-:W-:Y:S02]  /*1230*/  CS2R R230, SRZ ;  /* 0x0000000000e67805 */ /* 0x000fe4000001ff00 */
[----:B------:R-:W-:Y:S02]  /*1240*/  CS2R R232, SRZ ;  /* 0x0000000000e87805 */ /* 0x000fe4000001ff00 */
[----:B------:R-:W-:Y:S01]  /*1250*/  CS2R R234, SRZ ;  /* 0x0000000000ea7805 */ /* 0x000fe2000001ff00 */
[----:B0-----:R-:W-:Y:S01]  /*1260*/  IMAD.MOV R11, RZ, RZ, -R7 ;  /* 0x000000ffff0b7224 */ /* 0x001fe200078e0a07 */
[----:B------:R-:W-:Y:S02]  /*1270*/  CS2R R236, SRZ ;  /* 0x0000000000ec7805 */ /* 0x000fe4000001ff00 */
[----:B------:R-:W-:-:S02]  /*1280*/  CS2R R238, SRZ ;  /* 0x0000000000ee7805 */ /* 0x000fc4000001ff00 */
[----:B------:R-:W-:Y:S01]  /*1290*/  CS2R R240, SRZ ;  /* 0x0000000000f07805 */ /* 0x000fe2000001ff00 */
[----:B------:R-:W-:Y:S01]  /*12a0*/  IMAD R11, R11, R14, RZ ;  /* 0x0000000e0b0b7224 */ /* 0x000fe200078e02ff */
[----:B------:R-:W-:Y:S02]  /*12b0*/  CS2R R242, SRZ ;  /* 0x0000000000f27805 */ /* 0x000fe4000001ff00 */
[----:B------:R-:W-:Y:S02]  /*12c0*/  CS2R R244, SRZ ;  /* 0x0000000000f47805 */ /* 0x000fe4000001ff00 */
[----:B------:R-:W-:Y:S01]  /*12d0*/  CS2R R246, SRZ ;  /* 0x0000000000f67805 */ /* 0x000fe2000001ff00 */
[----:B------:R-:W-:Y:S01]  /*12e0*/  IMAD.HI.U32 R9, R7, R11, R6 ;  /* 0x0000000b07097227 */ /* 0x000fe200078e0006 */
[----:B------:R-:W-:Y:S02]  /*12f0*/  CS2R R184, SRZ ;  /* 0x0000000000b87805 */ /* 0x000fe4000001ff00 */
[----:B------:R-:W-:-:S02]  /*1300*/  CS2R R186, SRZ ;  /* 0x0000000000ba7805 */ /* 0x000fc4000001ff00 */
[----:B------:R-:W-:Y:S01]  /*1310*/  CS2R R188, SRZ ;  /* 0x0000000000bc7805 */ /* 0x000fe2000001ff00 */
[----:B------:R-:W-:Y:S01]  /*1320*/  IMAD.MOV.U32 R11, RZ, RZ, R10 ;  /* 0x000000ffff0b7224 */ /* 0x000fe200078e000a */
[----:B------:R-:W-:Y:S01]  /*1330*/  CS2R R190, SRZ ;  /* 0x0000000000be7805 */ /* 0x000fe2000001ff00 */
[C---:B------:R-:W-:Y:S01]  /*1340*/  IMAD.HI.U32 R10, R9.reuse, R12, RZ ;  /* 0x0000000c090a7227 */ /* 0x040fe200078e00ff */
[----:B------:R-:W-:Y:S02]  /*1350*/  CS2R R192, SRZ ;  /* 0x0000000000c07805 */ /* 0x000fe4000001ff00 */
[----:B------:R-:W-:Y:S02]  /*1360*/  CS2R R194, SRZ ;  /* 0x0000000000c27805 */ /* 0x000fe4000001ff00 */
[----:B------:R-:W-:Y:S01]  /*1370*/  CS2R R196, SRZ ;  /* 0x0000000000c47805 */ /* 0x000fe2000001ff00 */
[----:B------:R-:W-:Y:S01]  /*1380*/  IMAD.MOV R13, RZ, RZ, -R10 ;  /* 0x000000ffff0d7224 */ /* 0x000fe200078e0a0a */
[----:B------:R-:W-:Y:S01]  /*1390*/  CS2R R198, SRZ ;  /* 0x0000000000c67805 */ /* 0x000fe2000001ff00 */
[----:B------:R-:W-:Y:S01]  /*13a0*/  IMAD.HI.U32 R7, R9, R11, RZ ;  /* 0x0000000b09077227 */ /* 0x000fe200078e00ff */
[----:B------:R-:W-:-:S02]  /*13b0*/  CS2R R200, SRZ ;  /* 0x0000000000c87805 */ /* 0x000fc4000001ff00 */
[----:B------:R-:W-:Y:S02]  /*13c0*/  CS2R R202, SRZ ;  /* 0x0000000000ca7805 */ /* 0x000fe4000001ff00 */
[----:B------:R-:W-:Y:S01]  /*13d0*/  CS2R R204, SRZ ;  /* 0x0000000000cc7805 */ /* 0x000fe2000001ff00 */
[C---:B------:R-:W-:Y:S01]  /*13e0*/  IMAD.HI.U32 R10, R9.reuse, R15, RZ ;  /* 0x0000000f090a7227 */ /* 0x040fe200078e00ff */
[----:B------:R-:W-:Y:S02]  /*13f0*/  CS2R R206, SRZ ;  /* 0x0000000000ce7805 */ /* 0x000fe4000001ff00 */
[----:B------:R-:W-:Y:S02]  /*1400*/  CS2R R208, SRZ ;  /* 0x0000000000d07805 */ /* 0x000fe4000001ff00 */
[----:B------:R-:W-:Y:S01]  /*1410*/  CS2R R210, SRZ ;  /* 0x0000000000d27805 */ /* 0x000fe2000001ff00 */
[C---:B------:R-:W-:Y:S01]  /*1420*/  IMAD R12, R14.reuse, R13, R12 ;  /* 0x0000000d0e0c7224 */ /* 0x040fe200078e020c */
[----:B------:R-:W-:Y:S01]  /*1430*/  CS2R R212, SRZ ;  /* 0x0000000000d47805 */ /* 0x000fe2000001ff00 */
[----:B------:R-:W-:Y:S01]  /*1440*/  IMAD.MOV R7, RZ, RZ, -R7 ;  /* 0x000000ffff077224 */ /* 0x000fe200078e0a07 */
[----:B------:R-:W-:Y:S01]  /*1450*/  CS2R R214, SRZ ;  /* 0x0000000000d67805 */ /* 0x000fe2000001ff00 */
[----:B------:R-:W-:Y:S01]  /*1460*/  IMAD.HI.U32 R9, R9, R17, RZ ;  /* 0x0000001109097227 */ /* 0x000fe200078e00ff */
[----:B------:R-:W-:-:S02]  /*1470*/  ISETP.GT.U32.AND P1, PT, R14, R12, PT ;  /* 0x0000000c0e00720c */ /* 0x000fc40003f24070 */
[----:B------:R-:W-:Y:S02]  /*1480*/  CS2R R152, SRZ ;  /* 0x0000000000987805 */ /* 0x000fe4000001ff00 */
[----:B------:R-:W-:Y:S01]  /*1490*/  CS2R R154, SRZ ;  /* 0x00000000009a7805 */ /* 0x000fe2000001ff00 */
[----:B------:R-:W-:Y:S01]  /*14a0*/  IMAD.MOV R10, RZ, RZ, -R10 ;  /* 0x000000ffff0a7224 */ /* 0x000fe200078e0a0a */
[----:B------:R-:W-:Y:S01]  /*14b0*/  CS2R R156, SRZ ;  /* 0x00000000009c7805 */ /* 0x000fe2000001ff00 */
[C---:B------:R-:W-:Y:S01]  /*14c0*/  IMAD R7, R14.reuse, R7, R11 ;  /* 0x000000070e077224 */ /* 0x040fe200078e020b */
[----:B------:R-:W-:Y:S01]  /*14d0*/  CS2R R158, SRZ ;  /* 0x00000000009e7805 */ /* 0x000fe2000001ff00 */
[----:B------:R-:W-:Y:S01]  /*14e0*/  IMAD.MOV R9, RZ, RZ, -R9 ;  /* 0x000000ffff097224 */ /* 0x000fe200078e0a09 */
[----:B------:R-:W-:Y:S01]  /*14f0*/  CS2R R160, SRZ ;  /* 0x0000000000a07805 */ /* 0x000fe2000001ff00 */
[C---:B------:R-:W-:Y:S01]  /*1500*/  IMAD R15, R14.reuse, R10, R15 ;  /* 0x0000000a0e0f7224 */ /* 0x040fe200078e020f */
[C---:B------:R-:W-:Y:S01]  /*1510*/  ISETP.GT.U32.AND P0, PT, R14.reuse, R7, PT ;  /* 0x000000070e00720c */ /* 0x040fe20003f04070 */
[----:B------:R-:W-:Y:S01]  /*1520*/  IMAD R17, R14, R9, R17 ;  /* 0x000000090e117224 */ /* 0x000fe200078e0211 */
[----:B------:R-:W-:Y:S01]  /*1530*/  CS2R R162, SRZ ;  /* 0x0000000000a27805 */ /* 0x000fe2000001ff00 */
[----:B------:R-:W-:Y:S01]  /*1540*/  @!P1 IMAD.IADD R12, R12, 0x1, -R14 ;  /* 0x000000010c0c9824 */ /* 0x000fe200078e0a0e */
[C---:B------:R-:W-:Y:S01]  /*1550*/  ISETP.GT.U32.AND P2, PT, R14.reuse, R15, PT ;  /* 0x0000000f0e00720c */ /* 0x040fe20003f44070 */
[----:B------:R-:W-:Y:S01]  /*1560*/  VIADD R6, R5, 0xffffffe ;  /* 0x0ffffffe05067836 */ /* 0x000fe20000000000 */
[C---:B------:R-:W-:Y:S01]  /*1570*/  ISETP.GT.U32.AND P3, PT, R14.reuse, R17, PT ;  /* 0x000000110e00720c */ /* 0x040fe20003f64070 */
[----:B------:R-:W-:Y:S01]  /*1580*/  VIADD R13, R27, 0x3c ;  /* 0x0000003c1b0d7836 */ /* 0x000fe20000000000 */
[----:B------:R-:W-:Y:S01]  /*1590*/  ISETP.GT.U32.AND P1, PT, R14, R12, PT ;  /* 0x0000000c0e00720c */ /* 0x000fe20003f24070 */
[----:B------:R0:W1:Y:S01]  /*15a0*/  F2I.FTZ.U32.TRUNC.NTZ R5, R6 ;  /* 0x0000000600057305 */ /* 0x000062000021f000 */
[----:B------:R-:W-:-:S02]  /*15b0*/  CS2R R164, SRZ ;  /* 0x0000000000a47805 */ /* 0x000fc4000001ff00 */
[----:B------:R-:W-:Y:S02]  /*15c0*/  CS2R R166, SRZ ;  /* 0x0000000000a67805 */ /* 0x000fe4000001ff00 */
[----:B------:R-:W-:Y:S01]  /*15d0*/  IABS R10, R13 ;  /* 0x0000000d000a7213 */ /* 0x000fe20000000000 */
[--C-:B------:R-:W-:Y:S01]  /*15e0*/  @!P0 IMAD.IADD R7, R7, 0x1, -R14.reuse ;  /* 0x0000000107078824 */ /* 0x100fe200078e0a0e */
[----:B------:R-:W-:Y:S02]  /*15f0*/  ISETP.GE.AND P6, PT, R13, RZ, PT ;  /* 0x000000ff0d00720c */ /* 0x000fe40003fc6270 */
[----:B------:R-:W-:Y:S02]  /*1600*/  CS2R R168, SRZ ;  /* 0x0000000000a87805 */ /* 0x000fe4000001ff00 */
[----:B------:R-:W-:Y:S01]  /*1610*/  CS2R R170, SRZ ;  /* 0x0000000000aa7805 */ /* 0x000fe2000001ff00 */
[--C-:B------:R-:W-:Y:S01]  /*1620*/  @!P2 IMAD.IADD R15, R15, 0x1, -R14.reuse ;  /* 0x000000010f0fa824 */ /* 0x100fe200078e0a0e */
[----:B------:R-:W-:Y:S01]  /*1630*/  ISETP.GT.U32.AND P0, PT, R14, R7, PT ;  /* 0x000000070e00720c */ /* 0x000fe20003f04070 */
[--C-:B------:R-:W-:Y:S01]  /*1640*/  @!P3 IMAD.IADD R17, R17, 0x1, -R14.reuse ;  /* 0x000000011111b824 */ /* 0x100fe200078e0a0e */
[----:B0-----:R-:W-:Y:S01]  /*1650*/  IABS R6, R16 ;  /* 0x0000001000067213 */ /* 0x001fe20000000000 */
[----:B------:R-:W-:Y:S01]  /*1660*/  @!P1 IMAD.IADD R12, R12, 0x1, -R14 ;  /* 0x000000010c0c9824 */ /* 0x000fe200078e0a0e */
[----:B------:R-:W-:-:S02]  /*1670*/  ISETP.GT.U32.AND P3, PT, R14, R15, PT ;  /* 0x0000000f0e00720c */ /* 0x000fc40003f64070 */
[----:B------:R-:W-:Y:S02]  /*1680*/  CS2R R172, SRZ ;  /* 0x0000000000ac7805 */ /* 0x000fe4000001ff00 */
[----:B------:R-:W-:Y:S01]  /*1690*/  ISETP.GE.AND P1, PT, R20, RZ, PT ;  /* 0x000000ff1400720c */ /* 0x000fe20003f26270 */
[--C-:B-1----:R-:W-:Y:S01]  /*16a0*/  IMAD.MOV R11, RZ, RZ, -R5.reuse ;  /* 0x000000ffff0b7224 */ /* 0x102fe200078e0a05 */
[----:B------:R-:W-:Y:S02]  /*16b0*/  ISETP.GE.AND P2, PT, R16, RZ, PT ;  /* 0x000000ff1000720c */ /* 0x000fe40003f46270 */
[----:B------:R-:W-:Y:S02]  /*16c0*/  CS2R R174, SRZ ;  /* 0x0000000000ae7805 */ /* 0x000fe4000001ff00 */
[----:B------:R-:W-:Y:S01]  /*16d0*/  ISETP.GT.U32.AND P4, PT, R14, R17, PT ;  /* 0x000000110e00720c */ /* 0x000fe20003f84070 */
[----:B------:R-:W-:Y:S01]  /*16e0*/  IMAD R9, R11, R26, RZ ;  /* 0x0000001a0b097224 */ /* 0x000fe200078e02ff */
[----:B------:R-:W-:Y:S01]  /*16f0*/  IABS R20, R32 ;  /* 0x0000002000147213 */ /* 0x000fe20000000000 */
[----:B------:R-:W-:Y:S01]  /*1700*/  @!P0 IMAD.IADD R7, R7, 0x1, -R14 ;  /* 0x0000000107078824 */ /* 0x000fe200078e0a0e */
[----:B------:R-:W-:Y:S01]  /*1710*/  CS2R R176, SRZ ;  /* 0x0000000000b07805 */ /* 0x000fe2000001ff00 */
[----:B------:R-:W-:Y:S01]  /*1720*/  IMAD.HI.U32 R9, R5, R9, R4 ;  /* 0x0000000905097227 */ /* 0x000fe200078e0004 */
[----:B------:R-:W-:-:S02]  /*1730*/  CS2R R178, SRZ ;  /* 0x0000000000b27805 */ /* 0x000fc4000001ff00 */
[----:B------:R-:W-:Y:S02]  /*1740*/  CS2R R180, SRZ ;  /* 0x0000000000b47805 */ /* 0x000fe4000001ff00 */
[----:B------:R-:W-:Y:S01]  /*1750*/  CS2R R182, SRZ ;  /* 0x0000000000b67805 */ /* 0x000fe2000001ff00 */
[----:B------:R-:W-:Y:S01]  /*1760*/  @!P3 IMAD.IADD R15, R15, 0x1, -R14 ;  /* 0x000000010f0fb824 */ /* 0x000fe200078e0a0e */
[----:B------:R-:W-:Y:S01]  /*1770*/  ISETP.GE.AND P3, PT, R19, RZ, PT ;  /* 0x000000ff1300720c */ /* 0x000fe20003f66270 */
[----:B------:R-:W-:Y:S01]  /*1780*/  IMAD.MOV.U32 R16, RZ, RZ, R7 ;  /* 0x000000ffff107224 */ /* 0x000fe200078e0007 */
[----:B------:R-:W-:Y:S01]  /*1790*/  CS2R R120, SRZ ;  /* 0x0000000000787805 */ /* 0x000fe2000001ff00 */
[----:B------:R-:W-:Y:S01]  /*17a0*/  IMAD.HI.U32 R4, R9, R10, RZ ;  /* 0x0000000a09047227 */ /* 0x000fe200078e00ff */
[----:B------:R-:W-:Y:S02]  /*17b0*/  CS2R R122, SRZ ;  /* 0x00000000007a7805 */ /* 0x000fe4000001ff00 */
[----:B------:R-:W-:-:S02]  /*17c0*/  CS2R R124, SRZ ;  /* 0x00000000007c7805 */ /* 0x000fc4000001ff00 */
[----:B------:R-:W-:Y:S01]  /*17d0*/  CS2R R126, SRZ ;  /* 0x00000000007e7805 */ /* 0x000fe2000001ff00 */
[----:B------:R-:W-:Y:S01]  /*17e0*/  @!P1 IMAD.MOV R16, RZ, RZ, -R16 ;  /* 0x000000ffff109224 */ /* 0x000fe200078e0a10 */
[----:B------:R-:W-:Y:S01]  /*17f0*/  ISETP.GE.AND P1, PT, R18, RZ, PT ;  /* 0x000000ff1200720c */ /* 0x000fe20003f26270 */
[----:B------:R-:W-:Y:S01]  /*1800*/  IMAD.MOV.U32 R18, RZ, RZ, R12 ;  /* 0x000000ffff127224 */ /* 0x000fe200078e000c */
[----:B------:R-:W-:Y:S01]  /*1810*/  CS2R R128, SRZ ;  /* 0x0000000000807805 */ /* 0x000fe2000001ff00 */
[----:B------:R-:W-:Y:S01]  /*1820*/  IMAD.HI.U32 R5, R9, R6, RZ ;  /* 0x0000000609057227 */ /* 0x000fe200078e00ff */
[----:B------:R-:W-:Y:S02]  /*1830*/  CS2R R130, SRZ ;  /* 0x0000000000827805 */ /* 0x000fe4000001ff00 */
[----:B------:R-:W-:Y:S02]  /*1840*/  CS2R R132, SRZ ;  /* 0x0000000000847805 */ /* 0x000fe4000001ff00 */
[----:B------:R-:W-:Y:S01]  /*1850*/  CS2R R134, SRZ ;  /* 0x0000000000867805 */ /* 0x000fe2000001ff00 */
[----:B------:R-:W-:Y:S01]  /*1860*/  @!P3 IMAD.MOV R18, RZ, RZ, -R18 ;  /* 0x000000ffff12b224 */ /* 0x000fe200078e0a12 */
[----:B------:R-:W-:Y:S01]  /*1870*/  ISETP.GE.AND P3, PT, R21, RZ, PT ;  /* 0x000000ff1500720c */ /* 0x000fe20003f66270 */
[----:B------:R-:W-:Y:S01]  /*1880*/  IMAD.MOV R11, RZ, RZ, -R4 ;  /* 0x000000ffff0b7224 */ /* 0x000fe200078e0a04 */
[----:B------:R-:W-:Y:S01]  /*1890*/  CS2R R136, SRZ ;  /* 0x0000000000887805 */ /* 0x000fe2000001ff00 */
[----:B------:R-:W-:Y:S01]  /*18a0*/  IMAD.MOV R5, RZ, RZ, -R5 ;  /* 0x000000ffff057224 */ /* 0x000fe200078e0a05 */
[----:B------:R-:W-:Y:S01]  /*18b0*/  CS2R R138, SRZ ;  /* 0x00000000008a7805 */ /* 0x000fe2000001ff00 */
[C---:B------:R-:W-:Y:S01]  /*18c0*/  IMAD R10, R26.reuse, R11, R10 ;  /* 0x0000000b1a0a7224 */ /* 0x040fe200078e020a */
[----:B------:R-:W-:Y:S01]  /*18d0*/  CS2R R140, SRZ ;  /* 0x00000000008c7805 */ /* 0x000fe2000001ff00 */
[----:B------:R-:W-:Y:S01]  /*18e0*/  @!P4 IMAD.IADD R17, R17, 0x1, -R14 ;  /* 0x000000011111c824 */ /* 0x000fe200078e0a0e */
[----:B------:R-:W-:Y:S01]  /*18f0*/  CS2R R142, SRZ ;  /* 0x00000000008e7805 */ /* 0x000fe2000001ff00 */
[C---:B------:R-:W-:Y:S01]  /*1900*/  IMAD R11, R26.reuse, R5, R6 ;  /* 0x000000051a0b7224 */ /* 0x040fe200078e0206 */
[----:B------:R-:W-:Y:S01]  /*1910*/  CS2R R144, SRZ ;  /* 0x0000000000907805 */ /* 0x000fe2000001ff00 */
[C---:B------:R-:W-:Y:S01]  /*1920*/  VIADD R4, R27.reuse, 0x34 ;  /* 0x000000341b047836 */ /* 0x040fe20000000000 */
[----:B------:R-:W-:Y:S01]  /*1930*/  CS2R R146, SRZ ;  /* 0x0000000000927805 */ /* 0x000fe2000001ff00 */
[C---:B------:R-:W-:Y:S01]  /*1940*/  VIADD R5, R27.reuse, 0x30 ;  /* 0x000000301b057836 */ /* 0x040fe20000000000 */
[----:B------:R-:W-:Y:S01]  /*1950*/  CS2R R148, SRZ ;  /* 0x0000000000947805 */ /* 0x000fe2000001ff00 */
[----:B------:R-:W-:Y:S01]  /*1960*/  VIADD R6, R27, 0x2c ;  /* 0x0000002c1b067836 */ /* 0x000fe20000000000 */
[----:B------:R-:W-:Y:S01]  /*1970*/  IABS R13, R4 ;  /* 0x00000004000d7213 */ /* 0x000fe20000000000 */
[----:B------:R-:W-:Y:S01]  /*1980*/  @!P3 IMAD.MOV R17, RZ, RZ, -R17 ;  /* 0x000000ffff11b224 */ /* 0x000fe200078e0a11 */
[----:B------:R-:W-:Y:S01]  /*1990*/  ISETP.GT.U32.AND P3, PT, R26, R10, PT ;  /* 0x0000000a1a00720c */ /* 0x000fe20003f64070 */
[----:B------:R-:W-:Y:S01]  /*19a0*/  IMAD.HI.U32 R7, R9, R20, RZ ;  /* 0x0000001409077227 */ /* 0x000fe200078e00ff */
[----:B------:R-:W-:-:S02]  /*19b0*/  IABS R14, R5 ;  /* 0x00000005000e7213 */ /* 0x000fc40000000000 */
[----:B------:R-:W-:Y:S02]  /*19c0*/  CS2R R150, SRZ ;  /* 0x0000000000967805 */ /* 0x000fe4000001ff00 */
[----:B------:R-:W-:Y:S01]  /*19d0*/  IABS R19, R6 ;  /* 0x0000000600137213 */ /* 0x000fe20000000000 */
[----:B------:R-:W-:Y:S01]  /*19e0*/  IMAD.MOV R7, RZ, RZ, -R7 ;  /* 0x000000ffff077224 */ /* 0x000fe200078e0a07 */
[----:B------:R-:W-:Y:S01]  /*19f0*/  ISETP.GE.AND P4, PT, R4, RZ, PT ;  /* 0x000000ff0400720c */ /* 0x000fe20003f86270 */
[----:B------:R-:W-:Y:S01]  /*1a00*/  IMAD.HI.U32 R4, R9, R13, RZ ;  /* 0x0000000d09047227 */ /* 0x000fe200078e00ff */
[----:B------:R-:W-:Y:S02]  /*1a10*/  ISETP.GE.AND P5, PT, R5, RZ, PT ;  /* 0x000000ff0500720c */ /* 0x000fe40003fa6270 */
[----:B------:R-:W-:Y:S02]  /*1a20*/  CS2R R88, SRZ ;  /* 0x0000000000587805 */ /* 0x000fe4000001ff00 */
[----:B------:R-:W-:Y:S01]  /*1a30*/  ISETP.GE.AND P0, PT, R6, RZ, PT ;  /* 0x000000ff0600720c */ /* 0x000fe20003f06270 */
        /* <DEDUP_REMOVED lines=8> */
[----:B------:R-:W-:Y:S01]  /*1ac0*/  IMAD.MOV R4, RZ, RZ, -R4 ;  /* 0x000000ffff047224 */ /* 0x000fe200078e0a04 */
[----:B------:R-:W-:Y:S01]  /*1ad0*/  CS2R R102, SRZ ;  /* 0x0000000000667805 */ /* 0x000fe2000001ff00 */
[----:B------:R-:W-:Y:S01]  /*1ae0*/  IMAD.MOV R5, RZ, RZ, -R5 ;  /* 0x000000ffff057224 */ /* 0x000fe200078e0a05 */
[----:B------:R-:W-:Y:S01]  /*1af0*/  CS2R R104, SRZ ;  /* 0x0000000000687805 */ /* 0x000fe2000001ff00 */
[----:B------:R-:W-:Y:S01]  /*1b00*/  IMAD.MOV R6, RZ, RZ, -R6 ;  /* 0x000000ffff067224 */ /* 0x000fe200078e0a06 */
[----:B------:R-:W-:Y:S01]  /*1b10*/  CS2R R106, SRZ ;  /* 0x00000000006a7805 */ /* 0x000fe2000001ff00 */
[----:B------:R-:W-:Y:S01]  /*1b20*/  @!P3 IMAD.IADD R10, R10, 0x1, -R26 ;  /* 0x000000010a0ab824 */ /* 0x000fe200078e0a1a */
[----:B------:R-:W-:Y:S01]  /*1b30*/  CS2R R108, SRZ ;  /* 0x00000000006c7805 */ /* 0x000fe2000001ff00 */
[C---:B------:R-:W-:Y:S01]  /*1b40*/  IMAD R12, R26.reuse, R4, R13 ;  /* 0x000000041a0c7224 */ /* 0x040fe200078e020d */
[----:B------:R-:W-:Y:S01]  /*1b50*/  CS2R R110, SRZ ;  /* 0x00000000006e7805 */ /* 0x000fe2000001ff00 */
[C---:B------:R-:W-:Y:S01]  /*1b60*/  IMAD R13, R26.reuse, R5, R14 ;  /* 0x000000051a0d7224 */ /* 0x040fe200078e020e */
[C---:B------:R-:W-:Y:S01]  /*1b70*/  ISETP.GT.U32.AND P3, PT, R26.reuse, R10, PT ;  /* 0x0000000a1a00720c */ /* 0x040fe20003f64070 */
[C---:B------:R-:W-:Y:S01]  /*1b80*/  IMAD R14, R26.reuse, R6, R19 ;  /* 0x000000061a0e7224 */ /* 0x040fe200078e0213 */
[----:B------:R-:W-:Y:S01]  /*1b90*/  CS2R R112, SRZ ;  /* 0x0000000000707805 */ /* 0x000fe2000001ff00 */
[----:B------:R-:W-:Y:S01]  /*1ba0*/  IMAD.MOV.U32 R6, RZ, RZ, R15 ;  /* 0x000000ffff067224 */ /* 0x000fe200078e000f */
[----:B------:R-:W-:Y:S01]  /*1bb0*/  CS2R R114, SRZ ;  /* 0x0000000000727805 */ /* 0x000fe2000001ff00 */
[----:B------:R-:W-:Y:S01]  /*1bc0*/  IMAD R15, R26, R7, R20 ;  /* 0x000000071a0f7224 */ /* 0x000fe200078e0214 */
[----:B------:R-:W-:Y:S01]  /*1bd0*/  LOP3.LUT R7, RZ, R2, RZ, 0x33, !PT ;  /* 0x00000002ff077212 */ /* 0x000fe200078e33ff */
[----:B------:R-:W-:Y:S01]  /*1be0*/  @!P1 IMAD.MOV R6, RZ, RZ, -R6 ;  /* 0x000000ffff069224 */ /* 0x000fe200078e0a06 */
[----:B------:R-:W-:Y:S01]  /*1bf0*/  ISETP.NE.AND P1, PT, R2, RZ, PT ;  /* 0x000000ff0200720c */ /* 0x000fe20003f25270 */
[----:B------:R-:W-:Y:S01]  /*1c00*/  IMAD.HI.U32 R19, R9, R25, RZ ;  /* 0x0000001909137227 */ /* 0x000fe200078e00ff */
[----:B------:R-:W-:-:S02]  /*1c10*/  IABS R2, R33 ;  /* 0x0000002100027213 */ /* 0x000fc40000000000 */
[----:B------:R-:W-:Y:S02]  /*1c20*/  CS2R R116, SRZ ;  /* 0x0000000000747805 */ /* 0x000fe4000001ff00 */
[C---:B------:R-:W-:Y:S01]  /*1c30*/  SEL R4, R7.reuse, R16, !P1 ;  /* 0x0000001007047207 */ /* 0x040fe20004800000 */
[----:B------:R-:W-:Y:S01]  /*1c40*/  @!P3 IMAD.IADD R10, R10, 0x1, -R26 ;  /* 0x000000010a0ab824 */ /* 0x000fe200078e0a1a */
[C---:B------:R-:W-:Y:S01]  /*1c50*/  SEL R5, R7.reuse, R18, !P1 ;  /* 0x0000001207057207 */ /* 0x040fe20004800000 */
[----:B------:R-:W-:Y:S01]  /*1c60*/  IMAD.MOV.U32 R16, RZ, RZ, R2 ;  /* 0x000000ffff107224 */ /* 0x000fe200078e0002 */
[C---:B------:R-:W-:Y:S01]  /*1c70*/  SEL R6, R7.reuse, R6, !P1 ;  /* 0x0000000607067207 */ /* 0x040fe20004800000 */
[----:B------:R-:W-:Y:S01]  /*1c80*/  @!P6 IMAD.MOV R10, RZ, RZ, -R10 ;  /* 0x000000ffff0ae224 */ /* 0x000fe200078e0a0a */
[----:B------:R-:W-:Y:S01]  /*1c90*/  SEL R7, R7, R17, !P1 ;  /* 0x0000001107077207 */ /* 0x000fe20004800000 */
[----:B------:R-:W-:Y:S01]  /*1ca0*/  IMAD.HI.U32 R2, R9, R16, RZ ;  /* 0x0000001009027227 */ /* 0x000fe200078e00ff */
[----:B------:R-:W-:-:S02]  /*1cb0*/  ISETP.GT.U32.AND P1, PT, R26, R11, PT ;  /* 0x0000000b1a00720c */ /* 0x000fc40003f24070 */
[----:B------:R-:W-:Y:S02]  /*1cc0*/  CS2R R118, SRZ ;  /* 0x0000000000767805 */ /* 0x000fe4000001ff00 */
[C---:B------:R-:W-:Y:S01]  /*1cd0*/  ISETP.GT.U32.AND P3, PT, R26.reuse, R12, PT ;  /* 0x0000000c1a00720c */ /* 0x040fe20003f64070 */
[----:B------:R-:W-:Y:S01]  /*1ce0*/  IMAD.MOV R17, RZ, RZ, -R2 ;  /* 0x000000ffff117224 */ /* 0x000fe200078e0a02 */
[C---:B------:R-:W-:Y:S01]  /*1cf0*/  ISETP.GT.U32.AND P6, PT, R26.reuse, R13, PT ;  /* 0x0000000d1a00720c */ /* 0x040fe20003fc4070 */
[C---:B------:R-:W-:Y:S01]  /*1d00*/  IMAD.HI.U32 R18, R9.reuse, R24, RZ ;  /* 0x0000001809127227 */ /* 0x040fe200078e00ff */
[----:B------:R-:W-:Y:S02]  /*1d10*/  IABS R20, R34 ;  /* 0x0000002200147213 */ /* 0x000fe40000000000 */
[----:B------:R-:W-:Y:S02]  /*1d20*/  CS2R R56, SRZ ;  /* 0x0000000000387805 */ /* 0x000fe4000001ff00 */
[----:B------:R-:W-:Y:S01]  /*1d30*/  CS2R R58, SRZ ;  /* 0x00000000003a7805 */ /* 0x000fe2000001ff00 */
[----:B------:R-:W-:Y:S01]  /*1d40*/  IMAD R16, R26, R17, R16 ;  /* 0x000000111a107224 */ /* 0x000fe200078e0210 */
[----:B------:R-:W-:Y:S01]  /*1d50*/  CS2R R60, SRZ ;  /* 0x00000000003c7805 */ /* 0x000fe2000001ff00 */
[----:B------:R-:W-:Y:S01]  /*1d60*/  IMAD.HI.U32 R2, R9, R20, RZ ;  /* 0x0000001409027227 */ /* 0x000fe200078e00ff */
[----:B------:R-:W-:-:S02]  /*1d70*/  CS2R R62, SRZ ;  /* 0x00000000003e7805 */ /* 0x000fc4000001ff00 */
[----:B------:R-:W-:Y:S02]  /*1d80*/  CS2R R64, SRZ ;  /* 0x0000000000407805 */ /* 0x000fe4000001ff00 */
[----:B------:R-:W-:Y:S01]  /*1d90*/  CS2R R66, SRZ ;  /* 0x0000000000427805 */ /* 0x000fe2000001ff00 */
[--C-:B------:R-:W-:Y:S01]  /*1da0*/  @!P1 IMAD.IADD R11, R11, 0x1, -R26.reuse ;  /* 0x000000010b0b9824 */ /* 0x100fe200078e0a1a */
[----:B------:R-:W-:Y:S01]  /*1db0*/  CS2R R68, SRZ ;  /* 0x0000000000447805 */ /* 0x000fe2000001ff00 */
[--C-:B------:R-:W-:Y:S01]  /*1dc0*/  @!P3 IMAD.IADD R12, R12, 0x1, -R26.reuse ;  /* 0x000000010c0cb824 */ /* 0x100fe200078e0a1a */
[C---:B------:R-:W-:Y:S01]  /*1dd0*/  ISETP.GT.U32.AND P3, PT, R26.reuse, R14, PT ;  /* 0x0000000e1a00720c */ /* 0x040fe20003f64070 */
[----:B------:R-:W-:Y:S01]  /*1de0*/  @!P6 IMAD.IADD R13, R13, 0x1, -R26 ;  /* 0x000000010d0de824 */ /* 0x000fe200078e0a1a */
[C---:B------:R-:W-:Y:S01]  /*1df0*/  ISETP.GT.U32.AND P1, PT, R26.reuse, R11, PT ;  /* 0x0000000b1a00720c */ /* 0x040fe20003f24070 */
[----:B------:R-:W-:Y:S01]  /*1e00*/  IMAD.HI.U32 R17, R9, R22, RZ ;  /* 0x0000001609117227 */ /* 0x000fe200078e00ff */
[----:B------:R-:W-:-:S02]  /*1e10*/  ISETP.GT.U32.AND P6, PT, R26, R12, PT ;  /* 0x0000000c1a00720c */ /* 0x000fc40003fc4070 */
[----:B------:R-:W-:Y:S02]  /*1e20*/  CS2R R70, SRZ ;  /* 0x0000000000467805 */ /* 0x000fe4000001ff00 */
[----:B------:R-:W-:Y:S01]  /*1e30*/  CS2R R72, SRZ ;  /* 0x0000000000487805 */ /* 0x000fe2000001ff00 */
[----:B------:R-:W-:Y:S01]  /*1e40*/  IMAD.MOV R21, RZ, RZ, -R2 ;  /* 0x000000ffff157224 */ /* 0x000fe200078e0a02 */
[----:B------:R-:W-:Y:S01]  /*1e50*/  CS2R R74, SRZ ;  /* 0x00000000004a7805 */ /* 0x000fe2000001ff00 */
[----:B------:R-:W-:Y:S01]  /*1e60*/  IMAD.MOV R23, RZ, RZ, -R17 ;  /* 0x000000ffff177224 */ /* 0x000fe200078e0a11 */
[----:B------:R-:W-:Y:S01]  /*1e70*/  CS2R R76, SRZ ;  /* 0x00000000004c7805 */ /* 0x000fe2000001ff00 */
[----:B------:R-:W-:Y:S01]  /*1e80*/  IMAD R17, R26, R21, R20 ;  /* 0x000000151a117224 */ /* 0x000fe200078e0214 */
[----:B------:R-:W-:Y:S01]  /*1e90*/  CS2R R78, SRZ ;  /* 0x00000000004e7805 */ /* 0x000fe2000001ff00 */
[--C-:B------:R-:W-:Y:S01]  /*1ea0*/  @!P3 IMAD.IADD R14, R14, 0x1, -R26.reuse ;  /* 0x000000010e0eb824 */ /* 0x100fe200078e0a1a */
[----:B------:R-:W-:Y:S01]  /*1eb0*/  CS2R R80, SRZ ;  /* 0x0000000000507805 */ /* 0x000fe2000001ff00 */
[--C-:B------:R-:W-:Y:S01]  /*1ec0*/  @!P1 IMAD.IADD R11, R11, 0x1, -R26.reuse ;  /* 0x000000010b0b9824 */ /* 0x100fe200078e0a1a */
[----:B------:R-:W-:Y:S01]  /*1ed0*/  ISETP.GE.AND P1, PT, R27, RZ, PT ;  /* 0x000000ff1b00720c */ /* 0x000fe20003f26270 */
[----:B------:R-:W-:Y:S01]  /*1ee0*/  @!P6 IMAD.IADD R12, R12, 0x1, -R26 ;  /* 0x000000010c0ce824 */ /* 0x000fe200078e0a1a */
[C---:B------:R-:W-:Y:S01]  /*1ef0*/  ISETP.GT.U32.AND P3, PT, R26.reuse, R14, PT ;  /* 0x0000000e1a00720c */ /* 0x040fe20003f64070 */
[----:B------:R-:W-:Y:S01]  /*1f00*/  @!P2 IMAD.MOV R11, RZ, RZ, -R11 ;  /* 0x000000ffff0ba224 */ /* 0x000fe200078e0a0b */
[C---:B------:R-:W-:Y:S01]  /*1f10*/  ISETP.GT.U32.AND P2, PT, R26.reuse, R13, PT ;  /* 0x0000000d1a00720c */ /* 0x040fe20003f44070 */
[----:B------:R-:W-:Y:S01]  /*1f20*/  IMAD.MOV R21, RZ, RZ, -R18 ;  /* 0x000000ffff157224 */ /* 0x000fe200078e0a12 */
[C---:B------:R-:W-:Y:S01]  /*1f30*/  ISETP.GT.U32.AND P6, PT, R26.reuse, R15, PT ;  /* 0x0000000f1a00720c */ /* 0x040fe20003fc4070 */
[C---:B------:R-:W-:Y:S01]  /*1f40*/  IMAD R18, R26.reuse, R23, R22 ;  /* 0x000000171a127224 */ /* 0x040fe200078e0216 */
[----:B------:R-:W-:Y:S01]  /*1f50*/  IABS R23, R38 ;  /* 0x0000002600177213 */ /* 0x000fe20000000000 */
[----:B------:R-:W-:Y:S01]  /*1f60*/  IMAD.MOV R20, RZ, RZ, -R19 ;  /* 0x000000ffff147224 */ /* 0x000fe200078e0a13 */
[----:B------:R-:W-:Y:S01]  /*1f70*/  CS2R R82, SRZ ;  /* 0x0000000000527805 */ /* 0x000fe2000001ff00 */
[C---:B------:R-:W-:Y:S01]  /*1f80*/  IMAD R19, R26.reuse, R21, R24 ;  /* 0x000000151a137224 */ /* 0x040fe200078e0218 */
[----:B------:R-:W-:Y:S01]  /*1f90*/  CS2R R84, SRZ ;  /* 0x0000000000547805 */ /* 0x000fe2000001ff00 */
[----:B------:R-:W-:Y:S01]  /*1fa0*/  IMAD R20, R26, R20, R25 ;  /* 0x000000141a147224 */ /* 0x000fe200078e0219 */
[----:B------:R-:W-:Y:S01]  /*1fb0*/  IABS R25, R39 ;  /* 0x0000002700197213 */ /* 0x000fe20000000000 */
[--C-:B------:R-:W-:Y:S01]  /*1fc0*/  @!P3 IMAD.IADD R14, R14, 0x1, -R26.reuse ;  /* 0x000000010e0eb824 */ /* 0x100fe200078e0a1a */
[C---:B------:R-:W-:Y:S01]  /*1fd0*/  ISETP.GT.U32.AND P3, PT, R26.reuse, R17, PT ;  /* 0x000000111a00720c */ /* 0x040fe20003f64070 */
[--C-:B------:R-:W-:Y:S01]  /*1fe0*/  @!P2 IMAD.IADD R13, R13, 0x1, -R26.reuse ;  /* 0x000000010d0da824 */ /* 0x100fe200078e0a1a */
[C---:B------:R-:W-:Y:S01]  /*1ff0*/  ISETP.GT.U32.AND P2, PT, R26.reuse, R16, PT ;  /* 0x000000101a00720c */ /* 0x040fe20003f44070 */
[----:B------:R-:W-:Y:S01]  /*2000*/  @!P6 IMAD.IADD R15, R15, 0x1, -R26 ;  /* 0x000000010f0fe824 */ /* 0x000fe200078e0a1a */
[C---:B------:R-:W-:Y:S01]  /*2010*/  ISETP.GT.U32.AND P6, PT, R26.reuse, R18, PT ;  /* 0x000000121a00720c */ /* 0x040fe20003fc4070 */
[----:B------:R-:W-:Y:S01]  /*2020*/  @!P4 IMAD.MOV R12, RZ, RZ, -R12 ;  /* 0x000000ffff0cc224 */ /* 0x000fe200078e0a0c */
[----:B------:R-:W-:Y:S01]  /*2030*/  CS2R R86, SRZ ;  /* 0x0000000000567805 */ /* 0x000fe2000001ff00 */
[----:B------:R-:W-:Y:S01]  /*2040*/  @!P5 IMAD.MOV R13, RZ, RZ, -R13 ;  /* 0x000000ffff0dd224 */ /* 0x000fe200078e0a0d */
[----:B------:R-:W-:Y:S01]  /*2050*/  ISETP.GT.U32.AND P4, PT, R26, R15, PT ;  /* 0x0000000f1a00720c */ /* 0x000fe20003f84070 */
[----:B------:R-:W-:Y:S01]  /*2060*/  IMAD.HI.U32 R2, R9, R23, RZ ;  /* 0x0000001709027227 */ /* 0x000fe200078e00ff */
[----:B------:R-:W-:-:S03]  /*2070*/  USHF.R.S32.HI UR40, URZ, 0x1f, UR13 ;  /* 0x0000001f3f287899 */ /* 0x000fc6000801140d */
[--C-:B------:R-:W-:Y:S01]  /*2080*/  @!P3 IMAD.IADD R17, R17, 0x1, -R26.reuse ;  /* 0x000000011111b824 */ /* 0x100fe200078e0a1a */
[----:B------:R-:W-:Y:S01]  /*2090*/  ISETP.GT.U32.AND P3, PT, R26, R20, PT ;  /* 0x000000141a00720c */ /* 0x000fe20003f64070 */
[----:B------:R-:W-:Y:S01]  /*20a0*/  @!P2 IMAD.IADD R16, R16, 0x1, -R26 ;  /* 0x000000011010a824 */ /* 0x000fe200078e0a1a */
[C---:B------:R-:W-:Y:S01]  /*20b0*/  ISETP.GT.U32.AND P2, PT, R26.reuse, R19, PT ;  /* 0x000000131a00720c */ /* 0x040fe20003f44070 */
[----:B------:R-:W-:Y:S01]  /*20c0*/  IMAD.HI.U32 R22, R9, R28, RZ ;  /* 0x0000001c09167227 */ /* 0x000fe200078e00ff */
[----:B------:R-:W-:-:S03]  /*20d0*/  ISETP.GT.U32.AND P5, PT, R26, R17, PT ;  /* 0x000000111a00720c */ /* 0x000fc60003fa4070 */
[----:B------:R-:W-:-:S04]  /*20e0*/  IMAD.HI.U32 R21, R9, R25, RZ ;  /* 0x0000001909157227 */ /* 0x000fc800078e00ff */
[----:B------:R-:W-:Y:S02]  /*20f0*/  IMAD.MOV R2, RZ, RZ, -R2 ;  /* 0x000000ffff027224 */ /* 0x000fe400078e0a02 */
[----:B------:R-:W-:Y:S01]  /*2100*/  @!P6 IMAD.IADD R18, R18, 0x1, -R26 ;  /* 0x000000011212e824 */ /* 0x000fe200078e0a1a */
[C---:B------:R-:W-:Y:S01]  /*2110*/  ISETP.GT.U32.AND P6, PT, R26.reuse, R16, PT ;  /* 0x000000101a00720c */ /* 0x040fe20003fc4070 */
[----:B------:R-:W-:Y:S02]  /*2120*/  IMAD.MOV R29, RZ, RZ, -R22 ;  /* 0x000000ffff1d7224 */ /* 0x000fe400078e0a16 */
[----:B------:R-:W-:Y:S02]  /*2130*/  IMAD.MOV R27, RZ, RZ, -R21 ;  /* 0x000000ffff1b7224 */ /* 0x000fe400078e0a15 */
[C---:B------:R-:W-:Y:S02]  /*2140*/  IMAD R21, R26.reuse, R2, R23 ;  /* 0x000000021a157224 */ /* 0x040fe400078e0217 */
[----:B------:R-:W-:-:S02]  /*2150*/  IMAD R23, R26, R29, R28 ;  /* 0x0000001d1a177224 */ /* 0x000fc400078e021c */
[--C-:B------:R-:W-:Y:S01]  /*2160*/  @!P2 IMAD.IADD R19, R19, 0x1, -R26.reuse ;  /* 0x000000011313a824 */ /* 0x100fe200078e0a1a */
[----:B------:R-:W-:Y:S01]  /*2170*/  ISETP.GT.U32.AND P2, PT, R26, R18, PT ;  /* 0x000000121a00720c */ /* 0x000fe20003f44070 */
[----:B------:R-:W-:Y:S02]  /*2180*/  @!P3 IMAD.IADD R20, R20, 0x1, -R26 ;  /* 0x000000011414b824 */ /* 0x000fe400078e0a1a */
[----:B------:R-:W-:Y:S01]  /*2190*/  IMAD.HI.U32 R24, R9, R30, RZ ;  /* 0x0000001e09187227 */ /* 0x000fe200078e00ff */
[----:B------:R-:W-:-:S03]  /*21a0*/  ISETP.GT.U32.AND P3, PT, R26, R19, PT ;  /* 0x000000131a00720c */ /* 0x000fc60003f64070 */
[----:B------:R-:W-:Y:S01]  /*21b0*/  @!P0 IMAD.MOV R14, RZ, RZ, -R14 ;  /* 0x000000ffff0e8224 */ /* 0x000fe200078e0a0e */
[C---:B------:R-:W-:Y:S01]  /*21c0*/  ISETP.GT.U32.AND P0, PT, R26.reuse, R20, PT ;  /* 0x000000141a00720c */ /* 0x040fe20003f04070 */
[--C-:B------:R-:W-:Y:S01]  /*21d0*/  @!P4 IMAD.IADD R15, R15, 0x1, -R26.reuse ;  /* 0x000000010f0fc824 */ /* 0x100fe200078e0a1a */
[C---:B------:R-:W-:Y:S01]  /*21e0*/  ISETP.GT.U32.AND P4, PT, R26.reuse, R21, PT ;  /* 0x000000151a00720c */ /* 0x040fe20003f84070 */
[----:B------:R-:W-:Y:S01]  /*21f0*/  @!P5 IMAD.IADD R17, R17, 0x1, -R26 ;  /* 0x000000011111d824 */ /* 0x000fe200078e0a1a */
[C---:B------:R-:W-:Y:S01]  /*2200*/  ISETP.GT.U32.AND P5, PT, R26.reuse, R23, PT ;  /* 0x000000171a00720c */ /* 0x040fe20003fa4070 */
[----:B------:R-:W-:Y:S02]  /*2210*/  IMAD R22, R26, R27, R25 ;  /* 0x0000001b1a167224 */ /* 0x000fe400078e0219 */
[----:B------:R-:W-:-:S04]  /*2220*/  IMAD.HI.U32 R9, R9, R31, RZ ;  /* 0x0000001f09097227 */ /* 0x000fc800078e00ff */
[----:B------:R-:W-:Y:S02]  /*2230*/  IMAD.MOV R25, RZ, RZ, -R24 ;  /* 0x000000ffff197224 */ /* 0x000fe400078e0a18 */
[----:B------:R-:W-:Y:S01]  /*2240*/  @!P6 IMAD.IADD R16, R16, 0x1, -R26 ;  /* 0x000000011010e824 */ /* 0x000fe200078e0a1a */
[C---:B------:R-:W-:Y:S01]  /*2250*/  ISETP.GT.U32.AND P6, PT, R26.reuse, R22, PT ;  /* 0x000000161a00720c */ /* 0x040fe20003fc4070 */
[----:B------:R-:W-:Y:S02]  /*2260*/  IMAD.MOV R9, RZ, RZ, -R9 ;  /* 0x000000ffff097224 */ /* 0x000fe400078e0a09 */
[C---:B------:R-:W-:Y:S02]  /*2270*/  IMAD R24, R26.reuse, R25, R30 ;  /* 0x000000191a187224 */ /* 0x040fe400078e021e */
[----:B------:R-:W-:Y:S01]  /*2280*/  IMAD R25, R26, R9, R31 ;  /* 0x000000091a197224 */ /* 0x000fe200078e021f */
[----:B------:R-:W-:Y:S01]  /*2290*/  SHF.R.S32.HI R9, RZ, 0x1f, R0 ;  /* 0x0000001fff097819 */ /* 0x000fe20000011400 */
[--C-:B------:R-:W-:Y:S01]  /*22a0*/  @!P2 IMAD.IADD R18, R18, 0x1, -R26.reuse ;  /* 0x000000011212a824 */ /* 0x100fe200078e0a1a */
[C---:B------:R-:W-:Y:S01]  /*22b0*/  ISETP.GT.U32.AND P2, PT, R26.reuse, R24, PT ;  /* 0x000000181a00720c */ /* 0x040fe20003f44070 */
[--C-:B------:R-:W-:Y:S01]  /*22c0*/  @!P3 IMAD.IADD R19, R19, 0x1, -R26.reuse ;  /* 0x000000011313b824 */ /* 0x100fe200078e0a1a */
[----:B------:R-:W-:Y:S01]  /*22d0*/  ISETP.GT.U32.AND P3, PT, R26, R25, PT ;  /* 0x000000191a00720c */ /* 0x000fe20003f64070 */
[--C-:B------:R-:W-:Y:S01]  /*22e0*/  @!P0 IMAD.IADD R20, R20, 0x1, -R26.reuse ;  /* 0x0000000114148824 */ /* 0x100fe200078e0a1a */
[----:B------:R-:W-:Y:S01]  /*22f0*/  ISETP.GE.AND P0, PT, R32, RZ, PT ;  /* 0x000000ff2000720c */ /* 0x000fe20003f06270 */
[--C-:B------:R-:W-:Y:S01]  /*2300*/  @!P4 IMAD.IADD R21, R21, 0x1, -R26.reuse ;  /* 0x000000011515c824 */ /* 0x100fe200078e0a1a */
[----:B------:R-:W-:Y:S01]  /*2310*/  ISETP.GE.AND P4, PT, R33, RZ, PT ;  /* 0x000000ff2100720c */ /* 0x000fe20003f86270 */
[--C-:B------:R-:W-:Y:S01]  /*2320*/  @!P5 IMAD.IADD R23, R23, 0x1, -R26.reuse ;  /* 0x000000011717d824 */ /* 0x100fe200078e0a1a */
[----:B------:R-:W-:Y:S01]  /*2330*/  ISETP.GE.AND P5, PT, R35, RZ, PT ;  /* 0x000000ff2300720c */ /* 0x000fe20003fa6270 */
[--C-:B------:R-:W-:Y:S01]  /*2340*/  @!P6 IMAD.IADD R22, R22, 0x1, -R26.reuse ;  /* 0x000000011616e824 */ /* 0x100fe200078e0a1a */
[----:B------:R-:W-:Y:S01]  /*2350*/  ISETP.GE.AND P6, PT, R34, RZ, PT ;  /* 0x000000ff2200720c */ /* 0x000fe20003fc6270 */
[----:B------:R-:W-:Y:S01]  /*2360*/  IMAD R55, R6, UR9, RZ ;  /* 0x0000000906377c24 */ /* 0x000fe2000f8e02ff */
[----:B------:R-:W-:Y:S01]  /*2370*/  LEA.HI R2, R9, R0, RZ, 0x5 ;  /* 0x0000000009027211 */ /* 0x000fe200078f28ff */
[--C-:B------:R-:W-:Y:S01]  /*2380*/  @!P2 IMAD.IADD R24, R24, 0x1, -R26.reuse ;  /* 0x000000011818a824 */ /* 0x100fe200078e0a1a */
[----:B------:R-:W-:Y:S01]  /*2390*/  ISETP.GE.AND P2, PT, R36, RZ, PT ;  /* 0x000000ff2400720c */ /* 0x000fe20003f46270 */
[----:B------:R-:W-:Y:S01]  /*23a0*/  @!P3 IMAD.IADD R25, R25, 0x1, -R26 ;  /* 0x000000011919b824 */ /* 0x000fe200078e0a1a */
[C---:B------:R-:W-:Y:S01]  /*23b0*/  ISETP.GT.U32.AND P3, PT, R26.reuse, R22, PT ;  /* 0x000000161a00720c */ /* 0x040fe20003f64070 */
[----:B------:R-:W-:Y:S01]  /*23c0*/  @!P0 IMAD.MOV R15, RZ, RZ, -R15 ;  /* 0x000000ffff0f8224 */ /* 0x000fe200078e0a0f */
[C---:B------:R-:W-:Y:S01]  /*23d0*/  ISETP.GT.U32.AND P0, PT, R26.reuse, R21, PT ;  /* 0x000000151a00720c */ /* 0x040fe20003f04070 */
[----:B------:R-:W-:Y:S01]  /*23e0*/  @!P4 IMAD.MOV R16, RZ, RZ, -R16 ;  /* 0x000000ffff10c224 */ /* 0x000fe200078e0a10 */
[C---:B------:R-:W-:Y:S01]  /*23f0*/  ISETP.GT.U32.AND P4, PT, R26.reuse, R23, PT ;  /* 0x000000171a00720c */ /* 0x040fe20003f84070 */
[----:B------:R-:W-:Y:S01]  /*2400*/  @!P5 IMAD.MOV R18, RZ, RZ, -R18 ;  /* 0x000000ffff12d224 */ /* 0x000fe200078e0a12 */
[C---:B------:R-:W-:Y:S01]  /*2410*/  ISETP.GT.U32.AND P5, PT, R26.reuse, R24, PT ;  /* 0x000000181a00720c */ /* 0x040fe20003fa4070 */
[----:B------:R-:W-:Y:S01]  /*2420*/  @!P6 IMAD.MOV R17, RZ, RZ, -R17 ;  /* 0x000000ffff11e224 */ /* 0x000fe200078e0a11 */
[----:B------:R-:W-:-:S02]  /*2430*/  ISETP.GT.U32.AND P6, PT, R26, R25, PT ;  /* 0x000000191a00720c */ /* 0x000fc40003fc4070 */
[----:B------:R-:W-:Y:S01]  /*2440*/  SHF.R.S32.HI R0, RZ, 0x2, R8 ;  /* 0x00000002ff007819 */ /* 0x000fe20000011408 */
[----:B------:R-:W-:Y:S01]  /*2450*/  @!P2 IMAD.MOV R19, RZ, RZ, -R19 ;  /* 0x000000ffff13a224 */ /* 0x000fe200078e0a13 */
[----:B------:R-:W-:Y:S01]  /*2460*/  ISETP.GE.AND P2, PT, R37, RZ, PT ;  /* 0x000000ff2500720c */ /* 0x000fe20003f46270 */
        /* <DEDUP_REMOVED lines=8> */
[----:B------:R-:W-:Y:S01]  /*24f0*/  @!P6 IMAD.IADD R25, R25, 0x1, -R26 ;  /* 0x000000011919e824 */ /* 0x000fe200078e0a1a */
[----:B------:R-:W-:-:S02]  /*2500*/  ISETP.NE.AND P6, PT, R3, RZ, PT ;  /* 0x000000ff0300720c */ /* 0x000fc40003fc5270 */
[----:B------:R-:W-:Y:S01]  /*2510*/  LOP3.LUT R3, RZ, R3, RZ, 0x33, !PT ;  /* 0x00000003ff037212 */ /* 0x000fe200078e33ff */
[----:B------:R-:W-:Y:S01]  /*2520*/  @!P2 IMAD.MOV R20, RZ, RZ, -R20 ;  /* 0x000000ffff14a224 */ /* 0x000fe200078e0a14 */
[----:B------:R-:W-:Y:S01]  /*2530*/  SGXT R0, R0, 0x1 ;  /* 0x000000010000781a */ /* 0x000fe20000000200 */
[----:B------:R-:W-:Y:S01]  /*2540*/  @!P3 IMAD.MOV R22, RZ, RZ, -R22 ;  /* 0x000000ffff16b224 */ /* 0x000fe200078e0a16 */
[C---:B------:R-:W-:Y:S01]  /*2550*/  SEL R10, R3.reuse, R10, !P6 ;  /* 0x0000000a030a7207 */ /* 0x040fe20007000000 */
[----:B------:R-:W-:Y:S01]  /*2560*/  @!P0 IMAD.MOV R21, RZ, RZ, -R21 ;  /* 0x000000ffff158224 */ /* 0x000fe200078e0a15 */
[C---:B------:R-:W-:Y:S01]  /*2570*/  SEL R11, R3.reuse, R11, !P6 ;  /* 0x0000000b030b7207 */ /* 0x040fe20007000000 */
[----:B------:R-:W-:Y:S01]  /*2580*/  @!P4 IMAD.MOV R23, RZ, RZ, -R23 ;  /* 0x000000ffff17c224 */ /* 0x000fe200078e0a17 */
[----:B------:R-:W-:Y:S01]  /*2590*/  LOP3.LUT R9, R0, 0x90, RZ, 0xc0, !PT ;  /* 0x0000009000097812 */ /* 0x000fe200078ec0ff */
[----:B------:R-:W-:Y:S01]  /*25a0*/  @!P5 IMAD.MOV R24, RZ, RZ, -R24 ;  /* 0x000000ffff18d224 */ /* 0x000fe200078e0a18 */
[C---:B------:R-:W-:Y:S01]  /*25b0*/  SEL R12, R3.reuse, R12, !P6 ;  /* 0x0000000c030c7207 */ /* 0x040fe20007000000 */
[----:B------:R-:W-:Y:S01]  /*25c0*/  @!P1 IMAD.MOV R25, RZ, RZ, -R25 ;  /* 0x000000ffff199224 */ /* 0x000fe200078e0a19 */
[C---:B------:R-:W-:Y:S01]  /*25d0*/  SEL R13, R3.reuse, R13, !P6 ;  /* 0x0000000d030d7207 */ /* 0x040fe20007000000 */
[----:B------:R-:W-:Y:S01]  /*25e0*/  IMAD R10, R10, UR4, RZ ;  /* 0x000000040a0a7c24 */ /* 0x000fe2000f8e02ff */
[----:B------:R-:W-:Y:S01]  /*25f0*/  SEL R14, R3, R14, !P6 ;  /* 0x0000000e030e7207 */ /* 0x000fe20007000000 */
[----:B------:R-:W-:Y:S01]  /*2600*/  IMAD R11, R11, UR4, RZ ;  /* 0x000000040b0b7c24 */ /* 0x000fe2000f8e02ff */
        /* <DEDUP_REMOVED lines=20> */
[----:B------:R-:W-:Y:S01]  /*2750*/  LOP3.LUT R250, R9, 0xf60, R250, 0xf8, !PT ;  /* 0x00000f6009fa7812 */ /* 0x000fe200078ef8fa */
[----:B------:R-:W-:Y:S01]  /*2760*/  IMAD R22, R22, UR4, RZ ;  /* 0x0000000416167c24 */ /* 0x000fe2000f8e02ff */
[----:B------:R-:W-:Y:S01]  /*2770*/  SEL R3, R3, R25, !P6 ;  /* 0x0000001903037207 */ /* 0x000fe20007000000 */
[----:B------:R-:W-:Y:S01]  /*2780*/  IMAD R23, R23, UR4, RZ ;  /* 0x0000000417177c24 */ /* 0x000fe2000f8e02ff */
[----:B------:R-:W-:Y:S01]  /*2790*/  IADD3 R9, P2, R10, UR10, RZ ;  /* 0x0000000a0a097c10 */ /* 0x000fe2000ff5e0ff */
[----:B------:R-:W-:Y:S01]  /*27a0*/  STL [R1+0x534], R250 ;  /* 0x000534fa01007387 */ /* 0x000fe20000100800 */
[----:B------:R-:W-:Y:S01]  /*27b0*/  IADD3 R8, P1, R11, UR10, RZ ;  /* 0x0000000a0b087c10 */ /* 0x000fe2000ff3e0ff */
[----:B------:R-:W-:Y:S01]  /*27c0*/  IMAD R25, R3, UR4, RZ ;  /* 0x0000000403197c24 */ /* 0x000fe2000f8e02ff */
[----:B------:R-:W-:Y:S01]  /*27d0*/  SHF.R.S32.HI R3, RZ, 0x1f, R11 ;  /* 0x0000001fff037819 */ /* 0x000fe2000001140b */
[----:B------:R0:W-:Y:S01]  /*27e0*/  STL [R1+0xac], R9 ;  /* 0x0000ac0901007387 */ /* 0x0001e20000100800 */
[----:B------:R-:W-:Y:S01]  /*27f0*/  IADD3 R11, P0, R12, UR10, RZ ;  /* 0x0000000a0c0b7c10 */ /* 0x000fe2000ff1e0ff */
[----:B------:R-:W-:Y:S01]  /*2800*/  IMAD R24, R24, UR4, RZ ;  /* 0x0000000418187c24 */ /* 0x000fe2000f8e02ff */
[----:B------:R-:W-:Y:S01]  /*2810*/  SHF.R.S32.HI R0, RZ, 0x1f, R10 ;  /* 0x0000001fff007819 */ /* 0x000fe2000001140a */
[----:B------:R1:W-:Y:S01]  /*2820*/  STL [R1+0xb4], R8 ;  /* 0x0000b40801007387 */ /* 0x0003e20000100800 */
[----:B------:R-:W-:Y:S01]  /*2830*/  SHF.R.S32.HI R10, RZ, 0x1f, R13 ;  /* 0x0000001fff0a7819 */ /* 0x000fe2000001140d */
[----:B------:R-:W-:Y:S01]  /*2840*/  UMOV UR4, URZ ;  /* 0x0000003f00047c82 */ /* 0x000fe20008000000 */
[----:B------:R-:W-:Y:S01]  /*2850*/  SHF.R.S32.HI R2, RZ, 0x5, R2 ;  /* 0x00000005ff027819 */ /* 0x000fe20000011402 */
[----:B------:R2:W-:Y:S01]  /*2860*/  STL [R1+0xbc], R11 ;  /* 0x0000bc0b01007387 */ /* 0x0005e20000100800 */
[----:B------:R-:W-:-:S02]  /*2870*/  SHF.R.S32.HI R6, RZ, 0x1f, R55 ;  /* 0x0000001fff067819 */ /* 0x000fc40000011437 */
[----:B0-----:R-:W-:Y:S02]  /*2880*/  SHF.R.S32.HI R9, RZ, 0x1f, R12 ;  /* 0x0000001fff097819 */ /* 0x001fe4000001140c */
[----:B------:R-:W-:Y:S02]  /*2890*/  SHF.R.S32.HI R12, RZ, 0x1f, R15 ;  /* 0x0000001fff0c7819 */ /* 0x000fe4000001140f */
[----:B-1----:R-:W-:Y:S02]  /*28a0*/  IADD3 R8, P4, R13, UR10, RZ ;  /* 0x0000000a0d087c10 */ /* 0x002fe4000ff9e0ff */
[----:B------:R-:W-:Y:S02]  /*28b0*/  IADD3 R13, P6, R14, UR10, RZ ;  /* 0x0000000a0e0d7c10 */ /* 0x000fe4000ffde0ff */
[----:B--2---:R-:W-:Y:S01]  /*28c0*/  SHF.R.S32.HI R11, RZ, 0x1f, R14 ;  /* 0x0000001fff0b7819 */ /* 0x004fe2000001140e */
[----:B------:R0:W-:Y:S01]  /*28d0*/  STL [R1+0xc4], R8 ;  /* 0x0000c40801007387 */ /* 0x0001e20000100800 */
[----:B------:R-:W-:-:S03]  /*28e0*/  SHF.R.S32.HI R14, RZ, 0x1f, R17 ;  /* 0x0000001fff0e7819 */ /* 0x000fc60000011411 */
[----:B------:R1:W-:Y:S01]  /*28f0*/  STL [R1+0xcc], R13 ;  /* 0x0000cc0d01007387 */ /* 0x0003e20000100800 */
[----:B0-----:R-:W-:Y:S02]  /*2900*/  IADD3 R8, P5, R15, UR10, RZ ;  /* 0x0000000a0f087c10 */ /* 0x001fe4000ffbe0ff */
[----:B------:R-:W-:Y:S02]  /*2910*/  IADD3 R15, P3, R16, UR10, RZ ;  /* 0x0000000a100f7c10 */ /* 0x000fe4000ff7e0ff */
[----:B-1----:R-:W-:Y:S01]  /*2920*/  SHF.R.S32.HI R13, RZ, 0x1f, R16 ;  /* 0x0000001fff0d7819 */ /* 0x002fe20000011410 */
[----:B------:R0:W-:Y:S04]  /*2930*/  STL [R1+0xd4], R8 ;  /* 0x0000d40801007387 */ /* 0x0001e80000100800 */
[----:B------:R1:W-:Y:S01]  /*2940*/  STL [R1+0xdc], R15 ;  /* 0x0000dc0f01007387 */ /* 0x0003e20000100800 */
[----:B0-----:R-:W-:-:S02]  /*2950*/  IADD3.X R8, R0, UR11, RZ, P2, !PT ;  /* 0x0000000b00087c10 */ /* 0x001fc400097fe4ff */
[----:B------:R-:W-:Y:S02]  /*2960*/  SHF.R.S32.HI R0, RZ, 0x1f, R18 ;  /* 0x0000001fff007819 */ /* 0x000fe40000011412 */
[----:B-1----:R-:W-:Y:S01]  /*2970*/  IADD3 R15, P2, R17, UR10, RZ ;  /* 0x0000000a110f7c10 */ /* 0x002fe2000ff5e0ff */
[----:B------:R0:W-:Y:S04]  /*2980*/  STL [R1+0xa8], R8 ;  /* 0x0000a80801007387 */ /* 0x0001e80000100800 */
[----:B------:R1:W-:Y:S01]  /*2990*/  STL [R1+0xe4], R15 ;  /* 0x0000e40f01007387 */ /* 0x0003e20000100800 */
[----:B0-----:R-:W-:Y:S02]  /*29a0*/  IADD3.X R8, R3, UR11, RZ, P1, !PT ;  /* 0x0000000b03087c10 */ /* 0x001fe40008ffe4ff */
[----:B------:R-:W-:-:S02]  /*29b0*/  SHF.R.S32.HI R3, RZ, 0x1f, R19 ;  /* 0x0000001fff037819 */ /* 0x000fc40000011413 */
[----:B-1----:R-:W-:Y:S01]  /*29c0*/  IADD3 R15, P1, R18, UR10, RZ ;  /* 0x0000000a120f7c10 */ /* 0x002fe2000ff3e0ff */
[----:B------:R0:W-:Y:S04]  /*29d0*/  STL [R1+0xb0], R8 ;  /* 0x0000b00801007387 */ /* 0x0001e80000100800 */
[----:B------:R1:W-:Y:S01]  /*29e0*/  STL [R1+0xec], R15 ;  /* 0x0000ec0f01007387 */ /* 0x0003e20000100800 */
[----:B0-----:R-:W-:Y:S02]  /*29f0*/  IADD3.X R8, R9, UR11, RZ, P0, !PT ;  /* 0x0000000b09087c10 */ /* 0x001fe400087fe4ff */
[----:B------:R-:W-:Y:S02]  /*2a00*/  SHF.R.S32.HI R9, RZ, 0x1f, R20 ;  /* 0x0000001fff097819 */ /* 0x000fe40000011414 */
[----:B-1----:R-:W-:Y:S01]  /*2a10*/  IADD3 R15, P0, R19, UR10, RZ ;  /* 0x0000000a130f7c10 */ /* 0x002fe2000ff1e0ff */
        /* <DEDUP_REMOVED lines=28> */
[----:B------:R-:W-:Y:S02]  /*2be0*/  IADD3.X R0, R3, UR11, RZ, P0, !PT ;  /* 0x0000000b03007c10 */ /* 0x000fe400087fe4ff */
[----:B-1----:R-:W-:Y:S01]  /*2bf0*/  IADD3 R15, P1, R25, UR10, RZ ;  /* 0x0000000a190f7c10 */ /* 0x002fe2000ff3e0ff */
[----:B------:R0:W-:Y:S01]  /*2c00*/  STL [R1+0xe8], R8 ;  /* 0x0000e80801007387 */ /* 0x0001e20000100800 */
[----:B------:R-:W-:Y:S01]  /*2c10*/  IADD3.X R3, R10, UR11, RZ, P6, !PT ;  /* 0x0000000b0a037c10 */ /* 0x000fe2000b7fe4ff */
[----:B------:R-:W-:Y:S01]  /*2c20*/  USGXT.U32 UR10, UR5, 0xe ;  /* 0x0000000e050a789a */ /* 0x000fe20008000000 */
[----:B------:R-:W-:Y:S01]  /*2c30*/  CS2R R24, SRZ ;  /* 0x0000000000187805 */ /* 0x000fe2000001ff00 */
[----:B------:R-:W-:Y:S01]  /*2c40*/  STL [R1+0x124], R15 ;  /* 0x0001240f01007387 */ /* 0x000fe20000100800 */
[----:B------:R-:W-:-:S03]  /*2c50*/  UIADD3.X UR5, UR4, -0x3ffffff0, URZ, UP0, !UPT ;  /* 0xc000001004057890 */ /* 0x000fc600087fe43f */
[----:B------:R1:W-:Y:S01]  /*2c60*/  STL [R1+0xf0], R0 ;  /* 0x0000f00001007387 */ /* 0x0003e20000100800 */
[----:B------:R-:W-:Y:S01]  /*2c70*/  UMOV UR4, UR6 ;  /* 0x0000000600047c82 */ /* 0x000fe20008000000 */
[----:B0-----:R-:W-:Y:S01]  /*2c80*/  IADD3.X R8, R9, UR11, RZ, P4, !PT ;  /* 0x0000000b09087c10 */ /* 0x001fe2000a7fe4ff */
[----:B------:R-:W-:Y:S02]  /*2c90*/  UIADD3.64 UR36, UR4, 0x80, URZ ;  /* 0x0000008004247897 */ /* 0x000fe4000fffe03f */
[----:B------:R-:W-:Y:S02]  /*2ca0*/  UIADD3.64 UR32, UR4, 0x100, URZ ;  /* 0x0000010004207897 */ /* 0x000fe4000fffe03f */
[----:B------:R0:W-:Y:S01]  /*2cb0*/  STL [R1+0xf8], R8 ;  /* 0x0000f80801007387 */ /* 0x0001e20000100800 */
[----:B------:R-:W-:Y:S01]  /*2cc0*/  UIADD3.64 UR28, UR4, 0x180, URZ ;  /* 0x00000180041c7897 */ /* 0x000fe2000fffe03f */
[----:B-1----:R-:W-:Y:S02]  /*2cd0*/  IADD3.X R0, R11, UR11, RZ, P5, !PT ;  /* 0x0000000b0b007c10 */ /* 0x002fe4000affe4ff */
[----:B------:R1:W-:Y:S01]  /*2ce0*/  STL [R1+0x100], R3 ;  /* 0x0001000301007387 */ /* 0x0003e20000100800 */
[----:B------:R-:W-:-:S02]  /*2cf0*/  UIADD3.64 UR24, UR4, 0x200, URZ ;  /* 0x0000020004187897 */ /* 0x000fc4000fffe03f */
[----:B------:R-:W-:Y:S01]  /*2d00*/  UIADD3.64 UR20, UR4, 0x280, URZ ;  /* 0x0000028004147897 */ /* 0x000fe2000fffe03f */
[----:B------:R2:W-:Y:S01]  /*2d10*/  STL [R1+0x108], R0 ;  /* 0x0001080001007387 */ /* 0x0005e20000100800 */
[----:B------:R-:W-:Y:S01]  /*2d20*/  UIADD3.64 UR16, UR4, 0x300, URZ ;  /* 0x0000030004107897 */ /* 0x000fe2000fffe03f */
[----:B0-----:R-:W-:Y:S02]  /*2d30*/  IADD3.X R8, R12, UR11, RZ, P3, !PT ;  /* 0x0000000b0c087c10 */ /* 0x001fe40009ffe4ff */
[----:B-1----:R-:W-:-:S03]  /*2d40*/  IADD3.X R3, R13, UR11, RZ, P2, !PT ;  /* 0x0000000b0d037c10 */ /* 0x002fc600097fe4ff */
[----:B------:R-:W-:Y:S01]  /*2d50*/  STL [R1+0x110], R8 ;  /* 0x0001100801007387 */ /* 0x000fe20000100800 */
[----:B--2---:R-:W-:-:S03]  /*2d60*/  IADD3.X R0, R14, UR11, RZ, P1, !PT ;  /* 0x0000000b0e007c10 */ /* 0x004fc60008ffe4ff */
[----:B------:R0:W-:Y:S01]  /*2d70*/  STL [R1+0x118], R3 ;  /* 0x0001180301007387 */ /* 0x0001e20000100800 */
[----:B------:R-:W-:-:S03]  /*2d80*/  ULDC UR11, c[0x0][0x238] ;  /* 0x00008e00000b7ab9 */ /* 0x000fc60000000800 */
[----:B------:R1:W-:Y:S01]  /*2d90*/  STL [R1+0x120], R0 ;  /* 0x0001200001007387 */ /* 0x0003e20000100800 */
[----:B0-----:R-:W0:Y:S08]  /*2da0*/  LDC R3, c[0x0][0x238] ;  /* 0x00008e00ff037b82 */ /* 0x001e300000000800 */
[----:B-1----:R-:W1:Y:S01]  /*2db0*/  LDC R0, c[0x0][0x214] ;  /* 0x00008500ff007b82 */ /* 0x002e620000000800 */
[----:B0-----:R-:W-:-:S02]  /*2dc0*/  IMAD R13, R3, 0x1f, RZ ;  /* 0x0000001f030d7824 */ /* 0x001fc400078e02ff */
[C---:B------:R-:W-:Y:S02]  /*2dd0*/  IMAD R16, R3.reuse, 0x1e, RZ ;  /* 0x0000001e03107824 */ /* 0x040fe400078e02ff */
[C---:B------:R-:W-:Y:S02]  /*2de0*/  IMAD R18, R3.reuse, 0x1d, RZ ;  /* 0x0000001d03127824 */ /* 0x040fe400078e02ff */
[C---:B------:R-:W-:Y:S01]  /*2df0*/  IMAD R20, R3.reuse, 0x1c, RZ ;  /* 0x0000001c03147824 */ /* 0x040fe200078e02ff */
[----:B-1----:R0:W-:Y:S01]  /*2e00*/  STL [R1+0x538], R0 ;  /* 0x0005380001007387 */ /* 0x0021e20000100800 */
[C---:B------:R-:W-:Y:S01]  /*2e10*/  IMAD R22, R3.reuse, 0x1b, RZ ;  /* 0x0000001b03167824 */ /* 0x040fe200078e02ff */
[----:B------:R-:W-:Y:S01]  /*2e20*/  SHF.R.S32.HI R8, RZ, 0x1f, R18 ;  /* 0x0000001fff087819 */ /* 0x000fe20000011412 */
[C---:B------:R-:W-:Y:S01]  /*2e30*/  IMAD R27, R3.reuse, 0x1a, RZ ;  /* 0x0000001a031b7824 */ /* 0x040fe200078e02ff */
[----:B------:R-:W-:Y:S01]  /*2e40*/  STL [R1], RZ ;  /* 0x000000ff01007387 */ /* 0x000fe20000100800 */
[C---:B------:R-:W-:Y:S01]  /*2e50*/  IMAD R29, R3.reuse, 0x19, RZ ;  /* 0x00000019031d7824 */ /* 0x040fe200078e02ff */
[----:B------:R-:W-:Y:S01]  /*2e60*/  SHF.R.S32.HI R9, RZ, 0x1f, R20 ;  /* 0x0000001fff097819 */ /* 0x000fe20000011414 */
[C---:B------:R-:W-:Y:S01]  /*2e70*/  IMAD R31, R3.reuse, 0x18, RZ ;  /* 0x00000018031f7824 */ /* 0x040fe200078e02ff */
[----:B------:R-:W-:Y:S01]  /*2e80*/  STL [R1+0x4], RZ ;  /* 0x000004ff01007387 */ /* 0x000fe20000100800 */
[C---:B------:R-:W-:Y:S01]  /*2e90*/  IMAD R33, R3.reuse, 0x17, RZ ;  /* 0x0000001703217824 */ /* 0x040fe200078e02ff */
[----:B------:R-:W-:Y:S01]  /*2ea0*/  SHF.R.S32.HI R10, RZ, 0x1f, R22 ;  /* 0x0000001fff0a7819 */ /* 0x000fe20000011416 */
[C---:B0-----:R-:W-:Y:S01]  /*2eb0*/  IMAD R0, R3.reuse, 0x3, RZ ;  /* 0x0000000303007824 */ /* 0x041fe200078e02ff */
[----:B------:R-:W-:Y:S01]  /*2ec0*/  STL [R1+0x8], RZ ;  /* 0x000008ff01007387 */ /* 0x000fe20000100800 */
[C---:B------:R-:W-:Y:S01]  /*2ed0*/  IMAD R36, R3.reuse, 0x16, RZ ;  /* 0x0000001603247824 */ /* 0x040fe200078e02ff */
[----:B------:R-:W-:Y:S01]  /*2ee0*/  SHF.R.S32.HI R11, RZ, 0x1f, R27 ;  /* 0x0000001fff0b7819 */ /* 0x000fe2000001141b */
[----:B------:R-:W-:Y:S01]  /*2ef0*/  IMAD R38, R3, 0x15, RZ ;  /* 0x0000001503267824 */ /* 0x000fe200078e02ff */
[----:B------:R-:W-:Y:S01]  /*2f00*/  STL [R1+0xc], RZ ;  /* 0x00000cff01007387 */ /* 0x000fe20000100800 */
[----:B------:R-:W-:Y:S01]  /*2f10*/  SHF.R.S32.HI R53, RZ, 0x1f, R0 ;  /* 0x0000001fff357819 */ /* 0x000fe20000011400 */
[----:B------:R-:W-:Y:S01]  /*2f20*/  IMAD R0, R5, UR9, RZ ;  /* 0x0000000905007c24 */ /* 0x000fe2000f8e02ff */
[----:B------:R-:W-:Y:S01]  /*2f30*/  SHF.R.S32.HI R12, RZ, 0x1f, R29 ;  /* 0x0000001fff0c7819 */ /* 0x000fe2000001141d */
[----:B------:R-:W-:Y:S01]  /*2f40*/  STL [R1+0x10], RZ ;  /* 0x000010ff01007387 */ /* 0x000fe20000100800 */
[----:B------:R-:W-:Y:S01]  /*2f50*/  IMAD R5, R7, UR9, RZ ;  /* 0x0000000907057c24 */ /* 0x000fe2000f8e02ff */
[----:B------:R-:W-:Y:S01]  /*2f60*/  SHF.R.S32.HI R14, RZ, 0x1f, R31 ;  /* 0x0000001fff0e7819 */ /* 0x000fe2000001141f */
[C---:B------:R-:W-:Y:S01]  /*2f70*/  IMAD R40, R3.reuse, 0x14, RZ ;  /* 0x0000001403287824 */ /* 0x040fe200078e02ff */
[----:B------:R-:W-:Y:S01]  /*2f80*/  STL [R1+0x14], RZ ;  /* 0x000014ff01007387 */ /* 0x000fe20000100800 */
[----:B------:R-:W-:Y:S01]  /*2f90*/  SHF.R.S32.HI R7, RZ, 0x1f, R0 ;  /* 0x0000001fff077819 */ /* 0x000fe20000011400 */
[C---:B------:R-:W-:Y:S01]  /*2fa0*/  IMAD R42, R3.reuse, 0x13, RZ ;  /* 0x00000013032a7824 */ /* 0x040fe200078e02ff */
[----:B------:R-:W-:Y:S01]  /*2fb0*/  SHF.R.S32.HI R15, RZ, 0x1f, R33 ;  /* 0x0000001fff0f7819 */ /* 0x000fe20000011421 */
[----:B------:R-:W-:Y:S01]  /*2fc0*/  STL [R1+0x18], RZ ;  /* 0x000018ff01007387 */ /* 0x000fe20000100800 */
[C---:B------:R-:W-:Y:S01]  /*2fd0*/  IMAD R45, R3.reuse, 0x12, RZ ;  /* 0x00000012032d7824 */ /* 0x040fe200078e02ff */
[----:B------:R-:W-:Y:S01]  /*2fe0*/  SHF.R.S32.HI R17, RZ, 0x1f, R36 ;  /* 0x0000001fff117819 */ /* 0x000fe20000011424 */
[C---:B------:R-:W-:Y:S01]  /*2ff0*/  IMAD R47, R3.reuse, 0x11, RZ ;  /* 0x00000011032f7824 */ /* 0x040fe200078e02ff */
[----:B------:R-:W-:Y:S01]  /*3000*/  STL [R1+0x1c], RZ ;  /* 0x00001cff01007387 */ /* 0x000fe20000100800 */
[C---:B------:R-:W-:Y:S01]  /*3010*/  IMAD.SHL.U32 R49, R3.reuse, 0x10, RZ ;  /* 0x0000001003317824 */ /* 0x040fe200078e00ff */
[----:B------:R-:W-:Y:S01]  /*3020*/  SHF.R.S32.HI R19, RZ, 0x1f, R38 ;  /* 0x0000001fff137819 */ /* 0x000fe20000011426 */
[C---:B------:R-:W-:Y:S01]  /*3030*/  IMAD R51, R3.reuse, 0xf, RZ ;  /* 0x0000000f03337824 */ /* 0x040fe200078e02ff */
[----:B------:R-:W-:Y:S01]  /*3040*/  STL [R1+0x20], RZ ;  /* 0x000020ff01007387 */ /* 0x000fe20000100800 */
[C---:B------:R-:W-:Y:S01]  /*3050*/  IMAD R54, R3.reuse, 0xe, RZ ;  /* 0x0000000e03367824 */ /* 0x040fe200078e02ff */
        /* <DEDUP_REMOVED lines=19> */
[----:B------:R-:W-:Y:S01]  /*3190*/  IMAD.SHL.U32 R52, R3, 0x4, RZ ;  /* 0x0000000403347824 */ /* 0x000fe200078e00ff */
[----:B------:R-:W-:-:S02]  /*31a0*/  SHF.R.S32.HI R3, RZ, 0x1f, R16 ;  /* 0x0000001fff037819 */ /* 0x000fc40000011410 */
[----:B------:R-:W-:Y:S01]  /*31b0*/  STL [R1+0x38], RZ ;  /* 0x000038ff01007387 */ /* 0x000fe20000100800 */
[----:B------:R-:W-:Y:S02]  /*31c0*/  SHF.R.S32.HI R32, RZ, 0x1f, R51 ;  /* 0x0000001fff207819 */ /* 0x000fe40000011433 */
[----:B------:R-:W-:Y:S01]  /*31d0*/  SHF.R.S32.HI R34, RZ, 0x1f, R54 ;  /* 0x0000001fff227819 */ /* 0x000fe20000011436 */
[----:B------:R-:W-:Y:S01]  /*31e0*/  STL [R1+0x3c], RZ ;  /* 0x00003cff01007387 */ /* 0x000fe20000100800 */
[----:B------:R-:W-:Y:S02]  /*31f0*/  SHF.R.S32.HI R35, RZ, 0x1f, R248 ;  /* 0x0000001fff237819 */ /* 0x000fe400000114f8 */
[----:B------:R-:W-:Y:S01]  /*3200*/  SHF.R.S32.HI R37, RZ, 0x1f, R249 ;  /* 0x0000001fff257819 */ /* 0x000fe200000114f9 */
[----:B------:R-:W-:Y:S01]  /*3210*/  STL [R1+0x40], RZ ;  /* 0x000040ff01007387 */ /* 0x000fe20000100800 */
[----:B------:R-:W-:Y:S02]  /*3220*/  SHF.R.S32.HI R39, RZ, 0x1f, R251 ;  /* 0x0000001fff277819 */ /* 0x000fe400000114fb */
[----:B------:R-:W-:Y:S01]  /*3230*/  SHF.R.S32.HI R41, RZ, 0x1f, R252 ;  /* 0x0000001fff297819 */ /* 0x000fe200000114fc */
[----:B------:R-:W-:Y:S01]  /*3240*/  STL [R1+0x44], RZ ;  /* 0x000044ff01007387 */ /* 0x000fe20000100800 */
[----:B------:R-:W-:-:S02]  /*3250*/  SHF.R.S32.HI R43, RZ, 0x1f, R43 ;  /* 0x0000001fff2b7819 */ /* 0x000fc4000001142b */
[----:B------:R-:W-:Y:S01]  /*3260*/  SHF.R.S32.HI R44, RZ, 0x1f, R44 ;  /* 0x0000001fff2c7819 */ /* 0x000fe2000001142c */
[----:B------:R-:W-:Y:S01]  /*3270*/  STL [R1+0x48], RZ ;  /* 0x000048ff01007387 */ /* 0x000fe20000100800 */
[----:B------:R-:W-:Y:S02]  /*3280*/  SHF.R.S32.HI R46, RZ, 0x1f, R46 ;  /* 0x0000001fff2e7819 */ /* 0x000fe4000001142e */
[----:B------:R-:W-:Y:S01]  /*3290*/  SHF.R.S32.HI R48, RZ, 0x1f, R48 ;  /* 0x0000001fff307819 */ /* 0x000fe20000011430 */
[----:B------:R-:W-:Y:S01]  /*32a0*/  STL [R1+0x4c], RZ ;  /* 0x00004cff01007387 */ /* 0x000fe20000100800 */
[----:B------:R-:W-:Y:S02]  /*32b0*/  SHF.R.S32.HI R50, RZ, 0x1f, R50 ;  /* 0x0000001fff327819 */ /* 0x000fe40000011432 */
[----:B------:R-:W-:Y:S01]  /*32c0*/  SHF.R.S32.HI R52, RZ, 0x1f, R52 ;  /* 0x0000001fff347819 */ /* 0x000fe20000011434 */
[----:B------:R-:W-:Y:S04]  /*32d0*/  STL [R1+0x50], RZ ;  /* 0x000050ff01007387 */ /* 0x000fe80000100800 */
        /* <DEDUP_REMOVED lines=11> */
[----:B------:R0:W-:Y:S04]  /*3390*/  STL [R1+0x53c], R216 ;  /* 0x00053cd801007387 */ /* 0x0001e80000100800 */
[----:B------:R1:W-:Y:S01]  /*33a0*/  STL [R1+0x94], R2 ;  /* 0x0000940201007387 */ /* 0x0003e20000100800 */
[----:B0-----:R-:W-:Y:S01]  /*33b0*/  IMAD R216, R4, UR9, RZ ;  /* 0x0000000904d87c24 */ /* 0x001fe2000f8e02ff */
[----:B------:R-:W-:-:S04]  /*33c0*/  SHF.R.S32.HI R4, RZ, 0x1f, R5 ;  /* 0x0000001fff047819 */ /* 0x000fc80000011405 */
[----:B------:R-:W-:Y:S01]  /*33d0*/  SHF.R.S32.HI R250, RZ, 0x1f, R216 ;  /* 0x0000001ffffa7819 */ /* 0x000fe200000114d8 */
[----:B------:R-:W-:Y:S01]  /*33e0*/  STL [R1+0xa4], R216 ;  /* 0x0000a4d801007387 */ /* 0x000fe20000100800 */
[----:B-1----:R-:W-:-:S03]  /*33f0*/  IADD3 R2, P3, R216, UR11, RZ ;  /* 0x0000000bd8027c10 */ /* 0x002fc6000ff7e0ff */
[----:B------:R-:W-:Y:S04]  /*3400*/  STL [R1+0xa0], R0 ;  /* 0x0000a00001007387 */ /* 0x000fe80000100800 */
[----:B------:R-:W-:Y:S04]  /*3410*/  STL [R1+0x9c], R55 ;  /* 0x00009c3701007387 */ /* 0x000fe80000100800 */
[----:B------:R-:W-:Y:S04]  /*3420*/  STL [R1+0x98], R5 ;  /* 0x0000980501007387 */ /* 0x000fe80000100800 */
[----:B------:R-:W-:Y:S04]  /*3430*/  STL [R1+0x134], R250 ;  /* 0x000134fa01007387 */ /* 0x000fe80000100800 */
[----:B------:R-:W-:Y:S04]  /*3440*/  STL [R1+0x130], R7 ;  /* 0x0001300701007387 */ /* 0x000fe80000100800 */
[----:B------:R0:W-:Y:S04]  /*3450*/  STL [R1+0x154], R2 ;  /* 0x0001540201007387 */ /* 0x0001e80000100800 */
[----:B------:R-:W-:Y:S01]  /*3460*/  STL [R1+0x12c], R6 ;  /* 0x00012c0601007387 */ /* 0x000fe20000100800 */
[----:B0-----:R-:W-:-:S05]  /*3470*/  IADD3 R2, P2, R0, UR22, RZ ;  /* 0x0000001600027c10 */ /* 0x001fca000ff5e0ff */
[----:B------:R0:W-:Y:S04]  /*3480*/  STL [R1+0x14c], R2 ;  /* 0x00014c0201007387 */ /* 0x0001e80000100800 */
[----:B------:R-:W-:Y:S01]  /*3490*/  STL [R1+0x128], R4 ;  /* 0x0001280401007387 */ /* 0x000fe20000100800 */
[----:B0-----:R-:W-:-:S05]  /*34a0*/  IADD3 R2, P1, R55, UR23, RZ ;  /* 0x0000001737027c10 */ /* 0x001fca000ff3e0ff */
[----:B------:R0:W-:Y:S02]  /*34b0*/  STL [R1+0x144], R2 ;  /* 0x0001440201007387 */ /* 0x0001e40000100800 */
[----:B0-----:R-:W-:-:S05]  /*34c0*/  IADD3 R2, P0, R216, R13, RZ ;  /* 0x0000000dd8027210 */ /* 0x001fca0007f1e0ff */
[----:B------:R0:W-:Y:S02]  /*34d0*/  STL [R1+0x520], R2 ;  /* 0x0005200201007387 */ /* 0x0001e40000100800 */
[----:B0-----:R-:W-:-:S05]  /*34e0*/  IADD3 R2, P4, R0, R13, RZ ;  /* 0x0000000d00027210 */ /* 0x001fca0007f9e0ff */
[----:B------:R0:W-:Y:S02]  /*34f0*/  STL [R1+0x518], R2 ;  /* 0x0005180201007387 */ /* 0x0001e40000100800 */
[----:B0-----:R-:W-:-:S05]  /*3500*/  IADD3 R2, P6, R55, R13, RZ ;  /* 0x0000000d37027210 */ /* 0x001fca0007fde0ff */
[----:B------:R0:W-:Y:S02]  /*3510*/  STL [R1+0x510], R2 ;  /* 0x0005100201007387 */ /* 0x0001e40000100800 */
[----:B0-----:R-:W-:Y:S02]  /*3520*/  SHF.R.S32.HI R2, RZ, 0x1f, R13 ;  /* 0x0000001fff027819 */ /* 0x001fe4000001140d */
[----:B------:R-:W-:-:S05]  /*3530*/  IADD3 R13, P5, R5, R13, RZ ;  /* 0x0000000d050d7210 */ /* 0x000fca0007fbe0ff */
[----:B------:R0:W-:Y:S02]  /*3540*/  STL [R1+0x508], R13 ;  /* 0x0005080d01007387 */ /* 0x0001e40000100800 */
[----:B0-----:R-:W-:-:S05]  /*3550*/  IMAD.X R13, R250, 0x1, R2, P0 ;  /* 0x00000001fa0d7824 */ /* 0x001fca00000e0602 */
[----:B------:R0:W-:Y:S02]  /*3560*/  STL [R1+0x51c], R13 ;  /* 0x00051c0d01007387 */ /* 0x0001e40000100800 */
[----:B0-----:R-:W-:-:S05]  /*3570*/  IADD3 R13, P0, R216, R16, RZ ;  /* 0x00000010d80d7210 */ /* 0x001fca0007f1e0ff */
        /* <DEDUP_REMOVED lines=9> */
[----:B0-----:R-:W-:Y:S01]  /*3610*/  IMAD.X R13, R2, 0x1, R4, P5 ;  /* 0x00000001020d7824 */ /* 0x001fe200028e0604 */
[----:B------:R-:W-:-:S04]  /*3620*/  IADD3 R2, P5, R5, R16, RZ ;  /* 0x0000001005027210 */ /* 0x000fc80007fbe0ff */
[----:B------:R0:W-:Y:S04]  /*3630*/  STL [R1+0x504], R13 ;  /* 0x0005040d01007387 */ /* 0x0001e80000100800 */
[----:B------:R1:W-:Y:S01]  /*3640*/  STL [R1+0x4e8], R2 ;  /* 0x0004e80201007387 */ /* 0x0003e20000100800 */
[--C-:B0-----:R-:W-:Y:S01]  /*3650*/  IMAD.X R13, R250, 0x1, R3.reuse, P0 ;  /* 0x00000001fa0d7824 */ /* 0x101fe200000e0603 */
[----:B------:R-:W-:Y:S01]  /*3660*/  IADD3 R16, P0, R216, R18, RZ ;  /* 0x00000012d8107210 */ /* 0x000fe20007f1e0ff */
[----:B-1----:R-:W-:-:S03]  /*3670*/  IMAD.X R2, R7, 0x1, R3, P4 ;  /* 0x0000000107027824 */ /* 0x002fc600020e0603 */
[----:B------:R0:W-:Y:S04]  /*3680*/  STL [R1+0x4fc], R13 ;  /* 0x0004fc0d01007387 */ /* 0x0001e80000100800 */
[----:B------:R1:W-:Y:S04]  /*3690*/  STL [R1+0x4e0], R16 ;  /* 0x0004e01001007387 */ /* 0x0003e80000100800 */
[----:B------:R2:W-:Y:S01]  /*36a0*/  STL [R1+0x4f4], R2 ;  /* 0x0004f40201007387 */ /* 0x0005e20000100800 */
[----:B0-----:R-:W-:Y:S01]  /*36b0*/  IADD3 R13, P4, R0, R18, RZ ;  /* 0x00000012000d7210 */ /* 0x001fe20007f9e0ff */
[----:B-1----:R-:W-:-:S04]  /*36c0*/  IMAD.X R16, R6, 0x1, R3, P6 ;  /* 0x0000000106107824 */ /* 0x002fc800030e0603 */
[----:B------:R0:W-:Y:S01]  /*36d0*/  STL [R1+0x4d8], R13 ;  /* 0x0004d80d01007387 */ /* 0x0001e20000100800 */
[----:B--2---:R-:W-:-:S03]  /*36e0*/  IADD3 R2, P6, R55, R18, RZ ;  /* 0x0000001237027210 */ /* 0x004fc60007fde0ff */
[----:B------:R-:W-:Y:S04]  /*36f0*/  STL [R1+0x4ec], R16 ;  /* 0x0004ec1001007387 */ /* 0x000fe80000100800 */
[----:B------:R1:W-:Y:S01]  /*3700*/  STL [R1+0x4d0], R2 ;  /* 0x0004d00201007387 */ /* 0x0003e20000100800 */
[----:B0-----:R-:W-:Y:S01]  /*3710*/  IMAD.X R13, R4, 0x1, R3, P5 ;  /* 0x00000001040d7824 */ /* 0x001fe200028e0603 */
[----:B------:R-:W-:-:S04]  /*3720*/  IADD3 R3, P5, R5, R18, RZ ;  /* 0x0000001205037210 */ /* 0x000fc80007fbe0ff */
[----:B------:R0:W-:Y:S01]  /*3730*/  STL [R1+0x4e4], R13 ;  /* 0x0004e40d01007387 */ /* 0x0001e20000100800 */
[----:B-1----:R-:W-:-:S03]  /*3740*/  IMAD.X R2, R250, 0x1, R8, P0 ;  /* 0x00000001fa027824 */ /* 0x002fc600000e0608 */
[----:B------:R1:W-:Y:S04]  /*3750*/  STL [R1+0x4c8], R3 ;  /* 0x0004c80301007387 */ /* 0x0003e80000100800 */
[----:B------:R2:W-:Y:S01]  /*3760*/  STL [R1+0x4dc], R2 ;  /* 0x0004dc0201007387 */ /* 0x0005e20000100800 */
[----:B0-----:R-:W-:Y:S01]  /*3770*/  IADD3 R13, P0, R216, R20, RZ ;  /* 0x00000014d80d7210 */ /* 0x001fe20007f1e0ff */
[----:B-1----:R-:W-:-:S04]  /*3780*/  IMAD.X R3, R7, 0x1, R8, P4 ;  /* 0x0000000107037824 */ /* 0x002fc800020e0608 */
[----:B------:R0:W-:Y:S01]  /*3790*/  STL [R1+0x4c0], R13 ;  /* 0x0004c00d01007387 */ /* 0x0001e20000100800 */
[----:B--2---:R-:W-:-:S03]  /*37a0*/  IADD3 R2, P4, R0, R20, RZ ;  /* 0x0000001400027210 */ /* 0x004fc60007f9e0ff */
[----:B------:R1:W-:Y:S04]  /*37b0*/  STL [R1+0x4d4], R3 ;  /* 0x0004d40301007387 */ /* 0x0003e80000100800 */
[----:B------:R2:W-:Y:S01]  /*37c0*/  STL [R1+0x4b8], R2 ;  /* 0x0004b80201007387 */ /* 0x0005e20000100800 */
[----:B0-----:R-:W-:Y:S01]  /*37d0*/  IMAD.X R13, R6, 0x1, R8, P6 ;  /* 0x00000001060d7824 */ /* 0x001fe200030e0608 */
[----:B-1----:R-:W-:-:S04]  /*37e0*/  IADD3 R3, P6, R55, R20, RZ ;  /* 0x0000001437037210 */ /* 0x002fc80007fde0ff */
[----:B------:R0:W-:Y:S01]  /*37f0*/  STL [R1+0x4cc], R13 ;  /* 0x0004cc0d01007387 */ /* 0x0001e20000100800 */
[----:B--2---:R-:W-:Y:S01]  /*3800*/  IMAD.X R2, R4, 0x1, R8, P5 ;  /* 0x0000000104027824 */ /* 0x004fe200028e0608 */
[----:B------:R-:W-:Y:S02]  /*3810*/  IADD3 R8, P5, R5, R20, RZ ;  /* 0x0000001405087210 */ /* 0x000fe40007fbe0ff */
[----:B------:R1:W-:Y:S04]  /*3820*/  STL [R1+0x4b0], R3 ;  /* 0x0004b00301007387 */ /* 0x0003e80000100800 */
[----:B------:R2:W-:Y:S01]  /*3830*/  STL [R1+0x4c4], R2 ;  /* 0x0004c40201007387 */ /* 0x0005e20000100800 */
[----:B0-----:R-:W0:Y:S03]  /*3840*/  LDC R13, c[0x0][0x238] ;  /* 0x00008e00ff0d7b82 */ /* 0x001e260000000800 */
[----:B------:R3:W-:Y:S01]  /*3850*/  STL [R1+0x4a8], R8 ;  /* 0x0004a80801007387 */ /* 0x0007e20000100800 */
[----:B-1----:R-:W-:Y:S01]  /*3860*/  IMAD.X R3, R250, 0x1, R9, P0 ;  /* 0x00000001fa037824 */ /* 0x002fe200000e0609 */
[----:B--2---:R-:W-:-:S04]  /*3870*/  IADD3 R2, P0, R216, R22, RZ ;  /* 0x00000016d8027210 */ /* 0x004fc80007f1e0ff */
[----:B------:R1:W-:Y:S01]  /*3880*/  STL [R1+0x4bc], R3 ;  /* 0x0004bc0301007387 */ /* 0x0003e20000100800 */
[----:B---3--:R-:W-:-:S03]  /*3890*/  IMAD.X R8, R7, 0x1, R9, P4 ;  /* 0x0000000107087824 */ /* 0x008fc600020e0609 */
[----:B------:R2:W-:Y:S04]  /*38a0*/  STL [R1+0x4a0], R2 ;  /* 0x0004a00201007387 */ /* 0x0005e80000100800 */
[----:B------:R3:W-:Y:S01]  /*38b0*/  STL [R1+0x4b4], R8 ;  /* 0x0004b40801007387 */ /* 0x0007e20000100800 */
[----:B-1----:R-:W-:Y:S01]  /*38c0*/  IADD3 R3, P4, R0, R22, RZ ;  /* 0x0000001600037210 */ /* 0x002fe20007f9e0ff */
[----:B--2---:R-:W-:-:S04]  /*38d0*/  IMAD.X R2, R6, 0x1, R9, P6 ;  /* 0x0000000106027824 */ /* 0x004fc800030e0609 */
[----:B------:R1:W-:Y:S01]  /*38e0*/  STL [R1+0x498], R3 ;  /* 0x0004980301007387 */ /* 0x0003e20000100800 */
[----:B0-----:R-:W-:Y:S01]  /*38f0*/  IMAD.SHL.U32 R13, R13, 0x8, RZ ;  /* 0x000000080d0d7824 */ /* 0x001fe200078e00ff */
[-C--:B---3--:R-:W-:Y:S02]  /*3900*/  IADD3 R8, P6, R55, R22.reuse, RZ ;  /* 0x0000001637087210 */ /* 0x088fe40007fde0ff */
[----:B------:R0:W-:Y:S04]  /*3910*/  STL [R1+0x4ac], R2 ;  /* 0x0004ac0201007387 */ /* 0x0001e80000100800 */
[----:B------:R2:W-:Y:S01]  /*3920*/  STL [R1+0x490], R8 ;  /* 0x0004900801007387 */ /* 0x0005e20000100800 */
[----:B-1----:R-:W-:Y:S01]  /*3930*/  IMAD.X R3, R4, 0x1, R9, P5 ;  /* 0x0000000104037824 */ /* 0x002fe200028e0609 */
[----:B0-----:R-:W-:-:S04]  /*3940*/  IADD3 R2, P5, R5, R22, RZ ;  /* 0x0000001605027210 */ /* 0x001fc80007fbe0ff */
[----:B------:R0:W-:Y:S01]  /*3950*/  STL [R1+0x4a4], R3 ;  /* 0x0004a40301007387 */ /* 0x0001e20000100800 */
[----:B--2---:R-:W-:-:S03]  /*3960*/  IMAD.X R8, R250, 0x1, R10, P0 ;  /* 0x00000001fa087824 */ /* 0x004fc600000e060a */
        /* <DEDUP_REMOVED lines=260> */
[----:B------:R-:W-:Y:S02]  /*49b0*/  IMAD.X R9, R250, 0x1, R41, P0 ;  /* 0x00000001fa097824 */ /* 0x000fe400000e0629 */
[----:B0-----:R-:W-:Y:S01]  /*49c0*/  IMAD.X R3, R7, 0x1, R39, P4 ;  /* 0x0000000107037824 */ /* 0x001fe200020e0627 */
[----:B-1----:R-:W-:-:S04]  /*49d0*/  IADD3 R2, P4, R0, R252, RZ ;  /* 0x000000fc00027210 */ /* 0x002fc80007f9e0ff */
[----:B------:R0:W-:Y:S01]  /*49e0*/  STL [R1+0x294], R3 ;  /* 0x0002940301007387 */ /* 0x0001e20000100800 */
[----:B--2---:R-:W-:-:S03]  /*49f0*/  IMAD.X R8, R6, 0x1, R39, P6 ;  /* 0x0000000106087824 */ /* 0x004fc600030e0627 */
[----:B------:R1:W-:Y:S04]  /*4a00*/  STL [R1+0x278], R2 ;  /* 0x0002780201007387 */ /* 0x0003e80000100800 */
[----:B------:R2:W-:Y:S01]  /*4a10*/  STL [R1+0x28c], R8 ;  /* 0x00028c0801007387 */ /* 0x0005e20000100800 */
[----:B0-----:R-:W-:Y:S01]  /*4a20*/  IADD3 R3, P6, R55, R252, RZ ;  /* 0x000000fc37037210 */ /* 0x001fe20007fde0ff */
[----:B-1----:R-:W0:Y:S04]  /*4a30*/  LDC R2, c[0x0][0x238] ;  /* 0x00008e00ff027b82 */ /* 0x002e280000000800 */
[----:B------:R1:W-:Y:S01]  /*4a40*/  STL [R1+0x270], R3 ;  /* 0x0002700301007387 */ /* 0x0003e20000100800 */
[----:B--2---:R-:W-:-:S05]  /*4a50*/  IMAD.X R8, R4, 0x1, R39, P5 ;  /* 0x0000000104087824 */ /* 0x004fca00028e0627 */
[----:B------:R-:W-:Y:S01]  /*4a60*/  STL [R1+0x284], R8 ;  /* 0x0002840801007387 */ /* 0x000fe20000100800 */
[----:B-1----:R-:W-:-:S05]  /*4a70*/  IADD3 R3, P5, R5, R252, RZ ;  /* 0x000000fc05037210 */ /* 0x002fca0007fbe0ff */
[----:B------:R1:W-:Y:S04]  /*4a80*/  STL [R1+0x268], R3 ;  /* 0x0002680301007387 */ /* 0x0003e80000100800 */
[----:B------:R2:W-:Y:S01]  /*4a90*/  STL [R1+0x27c], R9 ;  /* 0x00027c0901007387 */ /* 0x0005e20000100800 */
[----:B0-----:R-:W-:Y:S02]  /*4aa0*/  IMAD R2, R2, 0x9, RZ ;  /* 0x0000000902027824 */ /* 0x001fe400078e02ff */
[----:B-1----:R-:W-:-:S03]  /*4ab0*/  IMAD.X R3, R7, 0x1, R41, P4 ;  /* 0x0000000107037824 */ /* 0x002fc600020e0629 */
[-C--:B------:R-:W-:Y:S02]  /*4ac0*/  IADD3 R8, P0, R216, R2.reuse, RZ ;  /* 0x00000002d8087210 */ /* 0x080fe40007f1e0ff */
[----:B--2---:R-:W-:-:S03]  /*4ad0*/  IADD3 R9, P4, R0, R2, RZ ;  /* 0x0000000200097210 */ /* 0x004fc60007f9e0ff */
[----:B------:R0:W-:Y:S04]  /*4ae0*/  STL [R1+0x260], R8 ;  /* 0x0002600801007387 */ /* 0x0001e80000100800 */
[----:B------:R1:W-:Y:S04]  /*4af0*/  STL [R1+0x274], R3 ;  /* 0x0002740301007387 */ /* 0x0003e80000100800 */
[----:B------:R-:W-:Y:S01]  /*4b00*/  STL [R1+0x258], R9 ;  /* 0x0002580901007387 */ /* 0x000fe20000100800 */
[----:B0-----:R-:W-:Y:S01]  /*4b10*/  IMAD.X R8, R6, 0x1, R41, P6 ;  /* 0x0000000106087824 */ /* 0x001fe200030e0629 */
[----:B-1----:R-:W-:-:S04]  /*4b20*/  IADD3 R3, P6, R55, R2, RZ ;  /* 0x0000000237037210 */ /* 0x002fc80007fde0ff */
[----:B------:R0:W-:Y:S04]  /*4b30*/  STL [R1+0x26c], R8 ;  /* 0x00026c0801007387 */ /* 0x0001e80000100800 */
[----:B------:R1:W-:Y:S01]  /*4b40*/  STL [R1+0x250], R3 ;  /* 0x0002500301007387 */ /* 0x0003e20000100800 */
[----:B0-----:R-:W-:Y:S01]  /*4b50*/  IMAD.X R8, R4, 0x1, R41, P5 ;  /* 0x0000000104087824 */ /* 0x001fe200028e0629 */
[----:B-1----:R-:W-:Y:S01]  /*4b60*/  IADD3 R3, P5, R5, R2, RZ ;  /* 0x0000000205037210 */ /* 0x002fe20007fbe0ff */
[----:B------:R-:W-:-:S03]  /*4b70*/  IMAD.X R2, R250, 0x1, R43, P0 ;  /* 0x00000001fa027824 */ /* 0x000fc600000e062b */
[----:B------:R0:W-:Y:S04]  /*4b80*/  STL [R1+0x264], R8 ;  /* 0x0002640801007387 */ /* 0x0001e80000100800 */
[----:B------:R1:W-:Y:S04]  /*4b90*/  STL [R1+0x248], R3 ;  /* 0x0002480301007387 */ /* 0x0003e80000100800 */
[----:B------:R2:W-:Y:S01]  /*4ba0*/  STL [R1+0x25c], R2 ;  /* 0x00025c0201007387 */ /* 0x0005e20000100800 */
[----:B0-----:R-:W-:Y:S01]  /*4bb0*/  IADD3 R8, P0, R216, R13, RZ ;  /* 0x0000000dd8087210 */ /* 0x001fe20007f1e0ff */
[----:B-1----:R-:W-:-:S04]  /*4bc0*/  IMAD.X R3, R7, 0x1, R43, P4 ;  /* 0x0000000107037824 */ /* 0x002fc800020e062b */
[----:B------:R0:W-:Y:S01]  /*4bd0*/  STL [R1+0x240], R8 ;  /* 0x0002400801007387 */ /* 0x0001e20000100800 */
[----:B------:R-:W-:Y:S01]  /*4be0*/  IMAD.X R9, R250, 0x1, R44, P0 ;  /* 0x00000001fa097824 */ /* 0x000fe200000e062c */
[-C--:B--2---:R-:W-:Y:S02]  /*4bf0*/  IADD3 R2, P4, R0, R13.reuse, RZ ;  /* 0x0000000d00027210 */ /* 0x084fe40007f9e0ff */
[----:B------:R1:W-:Y:S04]  /*4c00*/  STL [R1+0x254], R3 ;  /* 0x0002540301007387 */ /* 0x0003e80000100800 */
[----:B------:R2:W-:Y:S01]  /*4c10*/  STL [R1+0x238], R2 ;  /* 0x0002380201007387 */ /* 0x0005e20000100800 */
[----:B0-----:R-:W-:Y:S01]  /*4c20*/  IMAD.X R8, R6, 0x1, R43, P6 ;  /* 0x0000000106087824 */ /* 0x001fe200030e062b */
[----:B-1----:R-:W-:-:S04]  /*4c30*/  IADD3 R3, P6, R55, R13, RZ ;  /* 0x0000000d37037210 */ /* 0x002fc80007fde0ff */
[----:B------:R0:W-:Y:S01]  /*4c40*/  STL [R1+0x24c], R8 ;  /* 0x00024c0801007387 */ /* 0x0001e20000100800 */
[----:B--2---:R-:W1:Y:S03]  /*4c50*/  LDC R2, c[0x0][0x238] ;  /* 0x00008e00ff027b82 */ /* 0x004e660000000800 */
[----:B------:R2:W-:Y:S01]  /*4c60*/  STL [R1+0x230], R3 ;  /* 0x0002300301007387 */ /* 0x0005e20000100800 */
[----:B0-----:R-:W-:Y:S01]  /*4c70*/  IMAD.X R8, R4, 0x1, R43, P5 ;  /* 0x0000000104087824 */ /* 0x001fe200028e062b */
[----:B--2---:R-:W-:-:S04]  /*4c80*/  IADD3 R3, P5, R5, R13, RZ ;  /* 0x0000000d05037210 */ /* 0x004fc80007fbe0ff */
[----:B------:R-:W-:Y:S01]  /*4c90*/  STL [R1+0x244], R8 ;  /* 0x0002440801007387 */ /* 0x000fe20000100800 */
[----:B------:R-:W0:Y:S03]  /*4ca0*/  LDC R13, c[0x0][0x238] ;  /* 0x00008e00ff0d7b82 */ /* 0x000e260000000800 */
[----:B------:R2:W-:Y:S04]  /*4cb0*/  STL [R1+0x228], R3 ;  /* 0x0002280301007387 */ /* 0x0005e80000100800 */
[----:B------:R3:W-:Y:S01]  /*4cc0*/  STL [R1+0x23c], R9 ;  /* 0x00023c0901007387 */ /* 0x0007e20000100800 */
[----:B-1----:R-:W-:Y:S02]  /*4cd0*/  IMAD R2, R2, 0x7, RZ ;  /* 0x0000000702027824 */ /* 0x002fe400078e02ff */
[----:B--2---:R-:W-:-:S03]  /*4ce0*/  IMAD.X R3, R7, 0x1, R44, P4 ;  /* 0x0000000107037824 */ /* 0x004fc600020e062c */
[-C--:B------:R-:W-:Y:S02]  /*4cf0*/  IADD3 R8, P0, R216, R2.reuse, RZ ;  /* 0x00000002d8087210 */ /* 0x080fe40007f1e0ff */
[----:B---3--:R-:W-:-:S03]  /*4d00*/  IADD3 R9, P4, R0, R2, RZ ;  /* 0x0000000200097210 */ /* 0x008fc60007f9e0ff */
[----:B------:R1:W-:Y:S01]  /*4d10*/  STL [R1+0x220], R8 ;  /* 0x0002200801007387 */ /* 0x0003e20000100800 */
[----:B0-----:R-:W-:-:S03]  /*4d20*/  IMAD R13, R13, 0x6, RZ ;  /* 0x000000060d0d7824 */ /* 0x001fc600078e02ff */
[----:B------:R0:W-:Y:S04]  /*4d30*/  STL [R1+0x234], R3 ;  /* 0x0002340301007387 */ /* 0x0001e80000100800 */
[----:B------:R-:W-:Y:S01]  /*4d40*/  STL [R1+0x20c], R9 ;  /* 0x00020c0901007387 */ /* 0x000fe20000100800 */
[----:B-1----:R-:W-:Y:S01]  /*4d50*/  IMAD.X R8, R6, 0x1, R44, P6 ;  /* 0x0000000106087824 */ /* 0x002fe200030e062c */
[----:B0-----:R-:W-:-:S04]  /*4d60*/  IADD3 R3, P6, R55, R2, RZ ;  /* 0x0000000237037210 */ /* 0x001fc80007fde0ff */
        /* <DEDUP_REMOVED lines=31> */
[----:B0-----:R-:W-:-:S03]  /*4f60*/  IMAD.SHL.U32 R13, R13, 0x4, RZ ;  /* 0x000000040d0d7824 */ /* 0x001fc600078e00ff */
        /* <DEDUP_REMOVED lines=40> */
[----:B------:R-:W-:Y:S04]  /*51f0*/  STL [R1+0x1a0], R8 ;  /* 0x0001a00801007387 */ /* 0x000fe80000100800 */
[----:B------:R0:W-:Y:S02]  /*5200*/  STL [R1+0x184], R3 ;  /* 0x0001840301007387 */ /* 0x0001e40000100800 */
[----:B0-----:R-:W-:Y:S01]  /*5210*/  IMAD.X R3, R4, 0x1, R52, P5 ;  /* 0x0000000104037824 */ /* 0x001fe200028e0634 */
[----:B------:R-:W-:Y:S01]  /*5220*/  IADD3 R8, P5, R5, R2, RZ ;  /* 0x0000000205087210 */ /* 0x000fe20007fbe0ff */
[----:B------:R-:W-:-:S03]  /*5230*/  IMAD.X R2, R250, 0x1, R53, P0 ;  /* 0x00000001fa027824 */ /* 0x000fc600000e0635 */
[----:B------:R0:W-:Y:S04]  /*5240*/  STL [R1+0x198], R3 ;  /* 0x0001980301007387 */ /* 0x0001e80000100800 */
[----:B------:R-:W-:Y:S01]  /*5250*/  STL [R1+0x17c], R8 ;  /* 0x00017c0801007387 */ /* 0x000fe20000100800 */
[----:B0-----:R-:W-:-:S03]  /*5260*/  IADD3 R3, P0, R216, R13, RZ ;  /* 0x0000000dd8037210 */ /* 0x001fc60007f1e0ff */
[----:B------:R0:W5:Y:S04]  /*5270*/  LDL.LU R216, [R1+0x53c] ;  /* 0x00053c0001d87983 */ /* 0x0001680000300800 */
[----:B------:R1:W-:Y:S04]  /*5280*/  STL [R1+0x190], R2 ;  /* 0x0001900201007387 */ /* 0x0003e80000100800 */
[----:B------:R-:W-:Y:S01]  /*5290*/  STL [R1+0x174], R3 ;  /* 0x0001740301007387 */ /* 0x000fe20000100800 */
[----:B-1----:R-:W-:Y:S01]  /*52a0*/  IMAD.X R2, R7, 0x1, R53, P4 ;  /* 0x0000000107027824 */ /* 0x002fe200020e0635 */
[----:B------:R-:W-:-:S02]  /*52b0*/  IADD3 R8, P4, R0, R13, RZ ;  /* 0x0000000d00087210 */ /* 0x000fc40007f9e0ff */
[----:B------:R0:W5:Y:S04]  /*52c0*/  LDL.LU R0, [R1+0x538] ;  /* 0x0005380001007983 */ /* 0x0001680000300800 */
[----:B------:R1:W-:Y:S04]  /*52d0*/  STL [R1+0x188], R2 ;  /* 0x0001880201007387 */ /* 0x0003e80000100800 */
[----:B------:R-:W-:Y:S01]  /*52e0*/  STL [R1+0x16c], R8 ;  /* 0x00016c0801007387 */ /* 0x000fe20000100800 */
[----:B-1----:R-:W-:Y:S01]  /*52f0*/  IMAD.X R2, R6, 0x1, R53, P6 ;  /* 0x0000000106027824 */ /* 0x002fe200030e0635 */
[----:B------:R-:W-:-:S02]  /*5300*/  IADD3 R3, P6, R55, R13, RZ ;  /* 0x0000000d37037210 */ /* 0x000fc40007fde0ff */
[----:B------:R-:W1:Y:S02]  /*5310*/  LDC R55, c[0x0][0x238] ;  /* 0x00008e00ff377b82 */ /* 0x000e640000000800 */
[----:B------:R2:W-:Y:S04]  /*5320*/  STL [R1+0x180], R2 ;  /* 0x0001800201007387 */ /* 0x0005e80000100800 */
[----:B------:R3:W-:Y:S01]  /*5330*/  STL [R1+0x164], R3 ;  /* 0x0001640301007387 */ /* 0x0007e20000100800 */
[----:B--2---:R-:W-:Y:S01]  /*5340*/  IMAD.X R2, R4, 0x1, R53, P5 ;  /* 0x0000000104027824 */ /* 0x004fe200028e0635 */
[----:B------:R-:W-:-:S04]  /*5350*/  IADD3 R8, P5, R5, R13, RZ ;  /* 0x0000000d05087210 */ /* 0x000fc80007fbe0ff */
[----:B------:R2:W-:Y:S04]  /*5360*/  STL [R1+0x178], R2 ;  /* 0x0001780201007387 */ /* 0x0005e80000100800 */
[----:B------:R4:W-:Y:S01]  /*5370*/  STL [R1+0x15c], R8 ;  /* 0x00015c0801007387 */ /* 0x0009e20000100800 */
[----:B-1----:R-:W-:-:S05]  /*5380*/  IMAD.SHL.U32 R55, R55, 0x2, RZ ;  /* 0x0000000237377824 */ /* 0x002fca00078e00ff */
[----:B------:R-:W-:-:S05]  /*5390*/  SHF.R.S32.HI R55, RZ, 0x1f, R55 ;  /* 0x0000001fff377819 */ /* 0x000fca0000011437 */
[--C-:B---3--:R-:W-:Y:S01]  /*53a0*/  IMAD.X R3, R250, 0x1, R55.reuse, P0 ;  /* 0x00000001fa037824 */ /* 0x108fe200000e0637 */
[----:B--2---:R-:W-:Y:S01]  /*53b0*/  IADD3 R2, P0, R5, UR26, RZ ;  /* 0x0000001a05027c10 */ /* 0x004fe2000ff1e0ff */
[--C-:B----4-:R-:W-:Y:S01]  /*53c0*/  IMAD.X R8, R6, 0x1, R55.reuse, P6 ;  /* 0x0000000106087824 */ /* 0x110fe200030e0637 */
[----:B------:R-:W1:Y:S02]  /*53d0*/  LDC R5, c[0x0][0x238] ;  /* 0x00008e00ff057b82 */ /* 0x000e640000000800 */
[----:B------:R2:W-:Y:S04]  /*53e0*/  STL [R1+0x170], R3 ;  /* 0x0001700301007387 */ /* 0x0005e80000100800 */
[----:B------:R3:W-:Y:S01]  /*53f0*/  STL [R1+0x13c], R2 ;  /* 0x00013c0201007387 */ /* 0x0007e20000100800 */
[----:B--2---:R-:W-:-:S02]  /*5400*/  IMAD.X R3, R4, 0x1, R55, P5 ;  /* 0x0000000104037824 */ /* 0x004fc400028e0637 */
[----:B---3--:R-:W-:-:S05]  /*5410*/  IMAD.X R2, R7, 0x1, R55, P4 ;  /* 0x0000000107027824 */ /* 0x008fca00020e0637 */
[----:B------:R2:W-:Y:S01]  /*5420*/  STL [R1+0x168], R2 ;  /* 0x0001680201007387 */ /* 0x0005e20000100800 */
[----:B-1----:R-:W-:-:S03]  /*5430*/  SHF.R.S32.HI R5, RZ, 0x1f, R5 ;  /* 0x0000001fff057819 */ /* 0x002fc60000011405 */
[----:B------:R-:W-:Y:S02]  /*5440*/  STL [R1+0x160], R8 ;  /* 0x0001600801007387 */ /* 0x000fe40000100800 */
[--C-:B--2---:R-:W-:Y:S02]  /*5450*/  IMAD.X R2, R250, 0x1, R5.reuse, P3 ;  /* 0x00000001fa027824 */ /* 0x104fe400018e0605 */
[----:B------:R-:W2:Y:S01]  /*5460*/  LDL.LU R250, [R1+0x534] ;  /* 0x0005340001fa7983 */ /* 0x000ea20000300800 */
[----:B------:R-:W-:Y:S01]  /*5470*/  IMAD.X R7, R7, 0x1, R5, P2 ;  /* 0x0000000107077824 */ /* 0x000fe200010e0605 */
[----:B------:R-:W-:Y:S02]  /*5480*/  CS2R R26, SRZ ;  /* 0x00000000001a7805 */ /* 0x000fe4000001ff00 */
[----:B------:R-:W-:Y:S01]  /*5490*/  CS2R R28, SRZ ;  /* 0x00000000001c7805 */ /* 0x000fe2000001ff00 */
[----:B------:R1:W-:Y:S01]  /*54a0*/  STL [R1+0x158], R3 ;  /* 0x0001580301007387 */ /* 0x0003e20000100800 */
[----:B------:R-:W-:-:S02]  /*54b0*/  CS2R R30, SRZ ;  /* 0x00000000001e7805 */ /* 0x000fc4000001ff00 */
[----:B------:R-:W-:Y:S02]  /*54c0*/  CS2R R32, SRZ ;  /* 0x0000000000207805 */ /* 0x000fe4000001ff00 */
[----:B------:R-:W-:Y:S01]  /*54d0*/  CS2R R34, SRZ ;  /* 0x0000000000227805 */ /* 0x000fe2000001ff00 */
[----:B------:R3:W-:Y:S01]  /*54e0*/  STL [R1+0x150], R2 ;  /* 0x0001500201007387 */ /* 0x0007e20000100800 */
[----:B------:R-:W-:Y:S02]  /*54f0*/  CS2R R36, SRZ ;  /* 0x0000000000247805 */ /* 0x000fe4000001ff00 */
[----:B------:R-:W-:Y:S02]  /*5500*/  CS2R R38, SRZ ;  /* 0x0000000000267805 */ /* 0x000fe4000001ff00 */
[----:B------:R-:W-:Y:S01]  /*5510*/  CS2R R40, SRZ ;  /* 0x0000000000287805 */ /* 0x000fe2000001ff00 */
[----:B------:R-:W-:Y:S01]  /*5520*/  STL [R1+0x148], R7 ;  /* 0x0001480701007387 */ /* 0x000fe20000100800 */
[----:B------:R-:W-:Y:S01]  /*5530*/  CS2R R42, SRZ ;  /* 0x00000000002a7805 */ /* 0x000fe2000001ff00 */
[----:B-1----:R-:W-:Y:S01]  /*5540*/  IMAD.X R3, R6, 0x1, R5, P1 ;  /* 0x0000000106037824 */ /* 0x002fe200008e0605 */
[----:B------:R-:W-:-:S02]  /*5550*/  CS2R R44, SRZ ;  /* 0x00000000002c7805 */ /* 0x000fc4000001ff00 */
[----:B------:R-:W-:Y:S02]  /*5560*/  CS2R R46, SRZ ;  /* 0x00000000002e7805 */ /* 0x000fe4000001ff00 */
[----:B------:R-:W-:Y:S01]  /*5570*/  CS2R R48, SRZ ;  /* 0x0000000000307805 */ /* 0x000fe2000001ff00 */
[----:B---3--:R-:W-:Y:S01]  /*5580*/  IMAD.X R2, R4, 0x1, R5, P0 ;  /* 0x0000000104027824 */ /* 0x008fe200000e0605 */
[----:B------:R1:W-:Y:S01]  /*5590*/  STL [R1+0x140], R3 ;  /* 0x0001400301007387 */ /* 0x0003e20000100800 */
[----:B------:R-:W-:Y:S02]  /*55a0*/  CS2R R50, SRZ ;  /* 0x0000000000327805 */ /* 0x000fe4000001ff00 */
[----:B------:R-:W-:Y:S02]  /*55b0*/  CS2R R52, SRZ ;  /* 0x0000000000347805 */ /* 0x000fe4000001ff00 */
[----:B------:R-:W-:Y:S01]  /*55c0*/  CS2R R54, SRZ ;  /* 0x0000000000367805 */ /* 0x000fe2000001ff00 */
[----:B------:R-:W3:Y:S01]  /*55d0*/  S2R R4, SR_TID.X ;  /* 0x0000000000047919 */ /* 0x000ee20000002100 */
[----:B------:R-:W-:Y:S01]  /*55e0*/  UMOV UR11, 0xc0000010 ;  /* 0xc0000010000b7882 */ /* 0x000fe20000000000 */
[----:B------:R4:W-:Y:S01]  /*55f0*/  STL [R1+0x138], R2 ;  /* 0x0001380201007387 */ /* 0x0009e20000100800 */
[----:B-1----:R-:W-:-:S02]  /*5600*/  IMAD.U32 R3, RZ, RZ, UR18 ;  /* 0x00000012ff037e24 */ /* 0x002fc4000f8e00ff */
[----:B----4-:R-:W-:Y:S01]  /*5610*/  IMAD.U32 R2, RZ, RZ, UR19 ;  /* 0x00000013ff027e24 */ /* 0x010fe2000f8e00ff */
[----:B---3--:R-:W-:-:S05]  /*5620*/  LOP3.LUT R4, R4, 0x1f, RZ, 0xc0, !PT ;  /* 0x0000001f04047812 */ /* 0x008fca00078ec0ff */
[----:B------:R-:W-:-:S05]  /*5630*/  IMAD R4, R4, UR7, RZ ;  /* 0x0000000704047c24 */ /* 0x000fca000f8e02ff */
[----:B------:R-:W-:Y:S02]  /*5640*/  SHF.R.S32.HI R5, RZ, 0x1f, R4 ;  /* 0x0000001fff057819 */ /* 0x000fe40000011404 */
[----:B0-2---:R-:W-:-:S07]  /*5650*/  LOP3.LUT R4, R250, 0x10, RZ, 0x3c, !PT ;  /* 0x00000010fa047812 */ /* 0x005fce00078e3cff */
.L_x_1:
[----:B------:R-:W2:Y:S04]  /*5660*/  LDL R4, [R1+0xa0] ;  /* 0x0000a00001047983 */ /* 0x000ea80000100800 */
[----:B------:R-:W3:Y:S04]  /*5670*/  LDL R6, [R1+0x9c] ;  /* 0x00009c0001067983 */ /* 0x000ee80000100800 */
[----:B------:R-:W4:Y:S04]  /*5680*/  LDL R9, [R1+0x130] ;  /* 0x0001300001097983 */ /* 0x000f280000100800 */
[----:B------:R-:W3:Y:S04]  /*5690*/  LDL R8, [R1+0x98] ;  /* 0x0000980001087983 */ /* 0x000ee80000100800 */
[----:B------:R-:W3:Y:S01]  /*56a0*/  LDL R11, [R1+0x128] ;  /* 0x00012800010b7983 */ /* 0x000ee20000100800 */
[----:B------:R-:W-:Y:S01]  /*56b0*/  ISETP.GT.AND P1, PT, R3, RZ, PT ;  /* 0x000000ff0300720c */ /* 0x000fe20003f24270 */
[----:B------:R-:W-:Y:S01]  /*56c0*/  ULDC UR6, c[0x0][0x23c] ;  /* 0x00008f0000067ab9 */ /* 0x000fe20000000800 */
[----:B------:R-:W-:Y:S01]  /*56d0*/  PRMT R248, RZ, 0x7610, R248 ;  /* 0x00007610fff87816 */ /* 0x000fe200000000f8 */
[----:B------:R-:W-:Y:S01]  /*56e0*/  STL [R1+0x72c], R128 ;  /* 0x00072c8001007387 */ /* 0x000fe20000100800 */
[----:B------:R-:W-:Y:S01]  /*56f0*/  PRMT R252, RZ, 0x7610, R252 ;  /* 0x00007610fffc7816 */ /* 0x000fe200000000fc */
[----:B------:R-:W-:-:S02]  /*5700*/  ULDC UR7, c[0x0][0x23c] ;  /* 0x00008f0000077ab9 */ /* 0x000fc40000000800 */
[----:B------:R-:W-:Y:S04]  /*5710*/  STL [R1+0x728], R129 ;  /* 0x0007288101007387 */ /* 0x000fe80000100800 */
        /* <DEDUP_REMOVED lines=43> */
[----:B------:R0:W-:Y:S04]  /*59d0*/  STL [R1+0x678], R109 ;  /* 0x0006786d01007387 */ /* 0x0001e80000100800 */
[----:B------:R-:W-:Y:S04]  /*59e0*/  STL [R1+0x674], R110 ;  /* 0x0006746e01007387 */ /* 0x000fe80000100800 */
[----:B------:R1:W-:Y:S04]  /*59f0*/  STL [R1+0x670], R111 ;  /* 0x0006706f01007387 */ /* 0x0003e80000100800 */
[----:B------:R-:W-:Y:S04]  /*5a00*/  STL [R1+0x66c], R112 ;  /* 0x00066c7001007387 */ /* 0x000fe80000100800 */
[----:B------:R1:W-:Y:S04]  /*5a10*/  STL [R1+0x668], R113 ;  /* 0x0006687101007387 */ /* 0x0003e80000100800 */
        /* <DEDUP_REMOVED lines=20> */
[----:B------:R1:W-:Y:S01]  /*5b60*/  STL [R1+0x614], R70 ;  /* 0x0006144601007387 */ /* 0x0003e20000100800 */
[----:B--2---:R-:W-:-:S03]  /*5b70*/  IADD3 R4, P0, R4, R2, RZ ;  /* 0x0000000204047210 */ /* 0x004fc60007f1e0ff */
        /* <DEDUP_REMOVED lines=17> */
[----:B------:R-:W-:Y:S04]  /*5c90*/  STL.64 [R1+0x5c8], R54 ;  /* 0x0005c83601007387 */ /* 0x000fe80000100a00 */
        /* <DEDUP_REMOVED lines=14> */
[----:B------:R2:W-:Y:S04]  /*5d80*/  STL.64 [R1+0x550], R24 ;  /* 0x0005501801007387 */ /* 0x0005e80000100a00 */
[----:B------:R-:W2:Y:S01]  /*5d90*/  LDL R7, [R1+0x12c] ;  /* 0x00012c0001077983 */ /* 0x000ea20000100800 */
[----:B0-----:R-:W-:Y:S01]  /*5da0*/  PRMT R109, RZ, 0x7610, R109 ;  /* 0x00007610ff6d7816 */ /* 0x001fe2000000006d */
[----:B----45:R-:W-:Y:S01]  /*5db0*/  IMAD.X R5, R9, 0x1, R0, P0 ;  /* 0x0000000109057824 */ /* 0x030fe200000e0600 */
[----:B---3--:R-:W-:Y:S01]  /*5dc0*/  IADD3 R6, P2, R6, R2, RZ ;  /* 0x0000000206067210 */ /* 0x008fe20007f5e0ff */
[----:B------:R-:W3:Y:S04]  /*5dd0*/  LDL R10, [R1+0x14c] ;  /* 0x00014c00010a7983 */ /* 0x000ee80000100800 */
[----:B------:R-:W4:Y:S01]  /*5de0*/  @P1 LDG.E.U8 R109, desc[UR14][R4.64] ;  /* 0x0000000e046d1981 */ /* 0x000f22000c1e1100 */
[----:B-1----:R-:W-:-:S03]  /*5df0*/  PRMT R111, RZ, 0x7610, R111 ;  /* 0x00007610ff6f7816 */ /* 0x002fc6000000006f */
[----:B------:R-:W3:Y:S01]  /*5e00*/  LDL R5, [R1+0xa4] ;  /* 0x0000a40001057983 */ /* 0x000ee20000100800 */
[----:B--2---:R-:W-:-:S05]  /*5e10*/  IMAD.X R7, R7, 0x1, R0, P2 ;  /* 0x0000000107077824 */ /* 0x004fca00010e0600 */
[----:B------:R3:W2:Y:S04]  /*5e20*/  @P1 LDG.E.U8 R111, desc[UR14][R6.64] ;  /* 0x0000000e066f1981 */ /* 0x0006a8000c1e1100 */
[----:B------:R-:W4:Y:S01]  /*5e30*/  LDL R7, [R1+0x134] ;  /* 0x0001340001077983 */ /* 0x000f220000100800 */
[-C--:B------:R-:W-:Y:S02]  /*5e40*/  IADD3 R8, P0, R8, R2.reuse, RZ ;  /* 0x0000000208087210 */ /* 0x080fe40007f1e0ff */
[----:B---3--:R-:W-:Y:S02]  /*5e50*/  IADD3 R6, P3, R5, R2, RZ ;  /* 0x0000000205067210 */ /* 0x008fe40007f7e0ff */
[----:B------:R-:W3:Y:S01]  /*5e60*/  LDL R5, [R1+0x148] ;  /* 0x0001480001057983 */ /* 0x000ee20000100800 */
[----:B------:R-:W-:Y:S01]  /*5e70*/  PRMT R113, RZ, 0x7610, R113 ;  /* 0x00007610ff717816 */ /* 0x000fe20000000071 */
[----:B------:R-:W-:-:S02]  /*5e80*/  IMAD.X R9, R11, 0x1, R0, P0 ;  /* 0x000000010b097824 */ /* 0x000fc400000e0600 */
[----:B------:R-:W2:Y:S01]  /*5e90*/  LDL R11, [R1+0x13c] ;  /* 0x00013c00010b7983 */ /* 0x000ea20000100800 */
[----:B------:R-:W-:Y:S02]  /*5ea0*/  PRMT R128, RZ, 0x7610, R128 ;  /* 0x00007610ff807816 */ /* 0x000fe40000000080 */
[----:B------:R-:W-:Y:S01]  /*5eb0*/  IADD3 R4, P2, R2, R10, RZ ;  /* 0x0000000a02047210 */ /* 0x000fe20007f5e0ff */
[----:B------:R0:W2:Y:S04]  /*5ec0*/  @P1 LDG.E.U8 R113, desc[UR14][R8.64] ;  /* 0x0000000e08711981 */ /* 0x0000a8000c1e1100 */
[----:B------:R-:W2:Y:S04]  /*5ed0*/  LDL R10, [R1+0x138] ;  /* 0x00013800010a7983 */ /* 0x000ea80000100800 */
[----:B------:R-:W0:Y:S01]  /*5ee0*/  LDL R9, [R1+0x144] ;  /* 0x0001440001097983 */ /* 0x000e220000100800 */
[----:B----4-:R-:W-:-:S05]  /*5ef0*/  IMAD.X R7, R7, 0x1, R0, P3 ;  /* 0x0000000107077824 */ /* 0x010fca00018e0600 */
[----:B------:R-:W4:Y:S04]  /*5f00*/  @P1 LDG.E.U8 R128, desc[UR14][R6.64] ;  /* 0x0000000e06801981 */ /* 0x000f28000c1e1100 */
[----:B------:R-:W4:Y:S01]  /*5f10*/  LDL R7, [R1+0x154] ;  /* 0x0001540001077983 */ /* 0x000f220000100800 */
[----:B------:R-:W-:Y:S01]  /*5f20*/  ISETP.GT.AND P0, PT, R3, 0x1, PT ;  /* 0x000000010300780c */ /* 0x000fe20003f04270 */
[----:B---3--:R-:W-:-:S12]  /*5f30*/  IMAD.X R5, R0, 0x1, R5, P2 ;  /* 0x0000000100057824 */ /* 0x008fd800010e0605 */
[----:B------:R2:W3:Y:S01]  /*5f40*/  @P0 LDG.E.U8 R248, desc[UR14][R4.64] ;  /* 0x0000000e04f80981 */ /* 0x0004e2000c1e1100 */
[----:B0-----:R-:W-:-:S03]  /*5f50*/  IADD3 R8, P3, R2, R9, RZ ;  /* 0x0000000902087210 */ /* 0x001fc60007f7e0ff */
[----:B------:R-:W3:Y:S01]  /*5f60*/  LDL R9, [R1+0x140] ;  /* 0x0001400001097983 */ /* 0x000ee20000100800 */
[----:B--2---:R-:W-:Y:S02]  /*5f70*/  IADD3 R4, P1, R2, R11, RZ ;  /* 0x0000000b02047210 */ /* 0x004fe40007f3e0ff */
[----:B------:R-:W-:Y:S01]  /*5f80*/  PRMT R249, RZ, 0x7610, R249 ;  /* 0x00007610fff97816 */ /* 0x000fe200000000f9 */
[----:B------:R-:W2:Y:S02]  /*5f90*/  LDL R11, [R1+0x160] ;  /* 0x00016000010b7983 */ /* 0x000ea40000100800 */
[----:B------:R-:W-:Y:S01]  /*5fa0*/  IMAD.X R5, R0, 0x1, R10, P1 ;  /* 0x0000000100057824 */ /* 0x000fe200008e060a */
[----:B------:R-:W-:Y:S01]  /*5fb0*/  PRMT R70, RZ, 0x7610, R70 ;  /* 0x00007610ff467816 */ /* 0x000fe20000000046 */
[----:B------:R-:W2:Y:S04]  /*5fc0*/  LDL R10, [R1+0x158] ;  /* 0x00015800010a7983 */ /* 0x000ea80000100800 */
[----:B------:R0:W2:Y:S04]  /*5fd0*/  @P0 LDG.E.U8 R252, desc[UR14][R4.64] ;  /* 0x0000000e04fc0981 */ /* 0x0000a8000c1e1100 */
[----:B------:R-:W0:Y:S01]  /*5fe0*/  LDL R5, [R1+0x16c] ;  /* 0x00016c0001057983 */ /* 0x000e220000100800 */
[----:B----4-:R-:W-:-:S03]  /*5ff0*/  IADD3 R6, P2, R2, R7, RZ ;  /* 0x0000000702067210 */ /* 0x010fc60007f5e0ff */
[----:B------:R-:W4:Y:S01]  /*6000*/  LDL R7, [R1+0x150] ;  /* 0x0001500001077983 */ /* 0x000f220000100800 */
[----:B---3--:R-:W-:-:S05]  /*6010*/  IMAD.X R9, R0, 0x1, R9, P3 ;  /* 0x0000000100097824 */ /* 0x008fca00018e0609 */
[----:B------:R-:W3:Y:S04]  /*6020*/  @P0 LDG.E.U8 R249, desc[UR14][R8.64] ;  /* 0x0000000e08f90981 */ /* 0x000ee8000c1e1100 */
[----:B------:R-:W2:Y:S01]  /*6030*/  LDL R8, [R1+0x168] ;  /* 0x0001680001087983 */ /* 0x000ea20000100800 */
[----:B------:R-:W-:Y:S02]  /*6040*/  ISETP.GT.AND P1, PT, R3, 0x2, PT ;  /* 0x000000020300780c */ /* 0x000fe40003f24270 */
[----:B------:R-:W-:Y:S01]  /*6050*/  PRMT R108, RZ, 0x7610, R108 ;  /* 0x00007610ff6c7816 */ /* 0x000fe2000000006c */
[----:B------:R-:W3:Y:S01]  /*6060*/  LDL R9, [R1+0x15c] ;  /* 0x00015c0001097983 */ /* 0x000ee20000100800 */
[----:B----4-:R-:W-:Y:S01]  /*6070*/  IMAD.X R7, R0, 0x1, R7, P2 ;  /* 0x0000000100077824 */ /* 0x010fe200010e0607 */
[----:B0-----:R-:W-:-:S02]  /*6080*/  IADD3 R4, P2, R2, R5, RZ ;  /* 0x0000000502047210 */ /* 0x001fc40007f5e0ff */
[----:B------:R-:W4:Y:S04]  /*6090*/  LDL R5, [R1+0x164] ;  /* 0x0001640001057983 */ /* 0x000f280000100800 */
[----:B------:R4:W3:Y:S02]  /*60a0*/  @P0 LDG.E.U8 R70, desc[UR14][R6.64] ;  /* 0x0000000e06460981 */ /* 0x0008e4000c1e1100 */
[----:B----4-:R-:W-:Y:S01]  /*60b0*/  IADD3 R6, P0, R2, R5, RZ ;  /* 0x0000000502067210 */ /* 0x010fe20007f1e0ff */
[----:B--2---:R-:W-:-:S05]  /*60c0*/  IMAD.X R5, R0, 0x1, R8, P2 ;  /* 0x0000000100057824 */ /* 0x004fca00010e0608 */
[----:B------:R-:W2:Y:S04]  /*60d0*/  @P1 LDG.E.U8 R108, desc[UR14][R4.64] ;  /* 0x0000000e046c1981 */ /* 0x000ea8000c1e1100 */
[----:B------:R-:W4:Y:S04]  /*60e0*/  LDL R4, [R1+0x174] ;  /* 0x0001740001047983 */ /* 0x000f280000100800 */
[----:B------:R-:W2:Y:S01]  /*60f0*/  LDL R5, [R1+0x18c] ;  /* 0x00018c0001057983 */ /* 0x000ea20000100800 */
[----:B------:R-:W-:Y:S01]  /*6100*/  PRMT R129, RZ, 0x7610, R129 ;  /* 0x00007610ff817816 */ /* 0x000fe20000000081 */
[----:B------:R-:W-:Y:S01]  /*6110*/  IMAD.X R7, R0, 0x1, R11, P0 ;  /* 0x0000000100077824 */ /* 0x000fe200000e060b */
[----:B---3--:R-:W-:Y:S01]  /*6120*/  IADD3 R8, P2, R2, R9, RZ ;  /* 0x0000000902087210 */ /* 0x008fe20007f5e0ff */
[----:B------:R-:W3:Y:S04]  /*6130*/  LDL R11, [R1+0x180] ;  /* 0x00018000010b7983 */ /* 0x000ee80000100800 */
[----:B------:R4:W3:Y:S01]  /*6140*/  @P1 LDG.E.U8 R129, desc[UR14][R6.64] ;  /* 0x0000000e06811981 */ /* 0x0008e2000c1e1100 */
[----:B------:R-:W-:Y:S01]  /*6150*/  IMAD.X R9, R0, 0x1, R10, P2 ;  /* 0x0000000100097824 */ /* 0x000fe200010e060a */
[----:B------:R-:W-:-:S02]  /*6160*/  ISETP.GT.AND P0, PT, R3, 0x3, PT ;  /* 0x000000030300780c */ /* 0x000fc40003f04270 */
[----:B------:R-:W-:Y:S01]  /*6170*/  PRMT R130, RZ, 0x7610, R130 ;  /* 0x00007610ff827816 */ /* 0x000fe20000000082 */
[----:B------:R-:W3:Y:S04]  /*6180*/  LDL R10, [R1+0x17c] ;  /* 0x00017c00010a7983 */ /* 0x000ee80000100800 */
[----:B------:R-:W3:Y:S01]  /*6190*/  LDL R7, [R1+0x170] ;  /* 0x0001700001077983 */ /* 0x000ee20000100800 */
[----:B------:R-:W-:Y:S02]  /*61a0*/  PRMT R251, RZ, 0x7610, R251 ;  /* 0x00007610fffb7816 */ /* 0x000fe400000000fb */
[----:B------:R-:W-:Y:S01]  /*61b0*/  PRMT R131, RZ, 0x7610, R131 ;  /* 0x00007610ff837816 */ /* 0x000fe20000000083 */
[----:B------:R-:W3:Y:S04]  /*61c0*/  @P1 LDG.E.U8 R130, desc[UR14][R8.64] ;  /* 0x0000000e08821981 */ /* 0x000ee8000c1e1100 */
[----:B------:R-:W3:Y:S01]  /*61d0*/  LDL R9, [R1+0x184] ;  /* 0x0001840001097983 */ /* 0x000ee20000100800 */
[----:B----4-:R-:W-:-:S02]  /*61e0*/  IADD3 R6, P3, R2, R4, RZ ;  /* 0x0000000402067210 */ /* 0x010fc40007f7e0ff */
[----:B--2---:R-:W-:Y:S02]  /*61f0*/  IADD3 R4, P2, R2, R5, RZ ;  /* 0x0000000502047210 */ /* 0x004fe40007f5e0ff */
[----:B------:R-:W2:Y:S01]  /*6200*/  LDL R5, [R1+0x188] ;  /* 0x0001880001057983 */ /* 0x000ea20000100800 */
[----:B---3--:R-:W-:-:S05]  /*6210*/  IMAD.X R7, R0, 0x1, R7, P3 ;  /* 0x0000000100077824 */ /* 0x008fca00018e0607 */
[----:B------:R-:W3:Y:S04]  /*6220*/  @P1 LDG.E.U8 R131, desc[UR14][R6.64] ;  /* 0x0000000e06831981 */ /* 0x000ee8000c1e1100 */
[----:B------:R-:W4:Y:S01]  /*6230*/  LDL R7, [R1+0x194] ;  /* 0x0001940001077983 */ /* 0x000f220000100800 */
[----:B--2---:R-:W-:-:S05]  /*6240*/  IMAD.X R5, R0, 0x1, R5, P2 ;  /* 0x0000000100057824 */ /* 0x004fca00010e0605 */
[----:B------:R0:W2:Y:S04]  /*6250*/  @P0 LDG.E.U8 R251, desc[UR14][R4.64] ;  /* 0x0000000e04fb0981 */ /* 0x0000a8000c1e1100 */
[----:B------:R-:W3:Y:S01]  /*6260*/  LDL R5, [R1+0x178] ;  /* 0x0001780001057983 */ /* 0x000ee20000100800 */
[C---:B0-----:R-:W-:Y:S02]  /*6270*/  IADD3 R4, P1, R2.reuse, R10, RZ ;  /* 0x0000000a02047210 */ /* 0x041fe40007f3e0ff */
[----:B------:R-:W-:Y:S01]  /*6280*/  PRMT R112, RZ, 0x7610, R112 ;  /* 0x00007610ff707816 */ /* 0x000fe20000000070 */
[----:B------:R-:W2:Y:S01]  /*6290*/  LDL R10, [R1+0x1a0] ;  /* 0x0001a000010a7983 */ /* 0x000ea20000100800 */
[----:B------:R-:W-:Y:S02]  /*62a0*/  IADD3 R8, P3, R2, R9, RZ ;  /* 0x0000000902087210 */ /* 0x000fe40007f7e0ff */
[----:B------:R-:W-:-:S03]  /*62b0*/  PRMT R110, RZ, 0x7610, R110 ;  /* 0x00007610ff6e7816 */ /* 0x000fc6000000006e */
[----:B------:R-:W-:Y:S02]  /*62c0*/  IMAD.X R9, R0, 0x1, R11, P3 ;  /* 0x0000000100097824 */ /* 0x000fe400018e060b */
[----:B------:R-:W2:Y:S01]  /*62d0*/  LDL R11, [R1+0x1a8] ;  /* 0x0001a800010b7983 */ /* 0x000ea20000100800 */
[----:B----4-:R-:W-:-:S03]  /*62e0*/  IADD3 R6, P2, R2, R7, RZ ;  /* 0x0000000702067210 */ /* 0x010fc60007f5e0ff */
[----:B------:R-:W4:Y:S04]  /*62f0*/  @P0 LDG.E.U8 R110, desc[UR14][R8.64] ;  /* 0x0000000e086e0981 */ /* 0x000f28000c1e1100 */
[----:B------:R-:W2:Y:S04]  /*6300*/  LDL R7, [R1+0x190] ;  /* 0x0001900001077983 */ /* 0x000ea80000100800 */
[----:B------:R-:W4:Y:S01]  /*6310*/  LDL R8, [R1+0x1a4] ;  /* 0x0001a40001087983 */ /* 0x000f220000100800 */
[----:B------:R-:W-:Y:S02]  /*6320*/  PRMT R69, RZ, 0x7610, R69 ;  /* 0x00007610ff457816 */ /* 0x000fe40000000045 */
[----:B------:R-:W-:Y:S01]  /*6330*/  PRMT R132, RZ, 0x7610, R132 ;  /* 0x00007610ff847816 */ /* 0x000fe20000000084 */
[----:B------:R-:W4:Y:S01]  /*6340*/  LDL R9, [R1+0x19c] ;  /* 0x00019c0001097983 */ /* 0x000f220000100800 */
[----:B---3--:R-:W-:-:S05]  /*6350*/  IMAD.X R5, R0, 0x1, R5, P1 ;  /* 0x0000000100057824 */ /* 0x008fca00008e0605 */
[----:B------:R-:W3:Y:S04]  /*6360*/  @P0 LDG.E.U8 R112, desc[UR14][R4.64] ;  /* 0x0000000e04700981 */ /* 0x000ee8000c1e1100 */
[----:B------:R-:W3:Y:S01]  /*6370*/  LDL R5, [R1+0x1ac] ;  /* 0x0001ac0001057983 */ /* 0x000ee20000100800 */
[----:B------:R-:W-:Y:S01]  /*6380*/  ISETP.GT.AND P1, PT, R3, 0x4, PT ;  /* 0x000000040300780c */ /* 0x000fe20003f24270 */
[----:B--2---:R-:W-:-:S05]  /*6390*/  IMAD.X R7, R0, 0x1, R7, P2 ;  /* 0x0000000100077824 */ /* 0x004fca00010e0607 */
[----:B------:R4:W2:Y:S01]  /*63a0*/  @P0 LDG.E.U8 R69, desc[UR14][R6.64] ;  /* 0x0000000e06450981 */ /* 0x0008a2000c1e1100 */
[----:B------:R-:W-:Y:S02]  /*63b0*/  PRMT R133, RZ, 0x7610, R133 ;  /* 0x00007610ff857816 */ /* 0x000fe40000000085 */
[----:B----4-:R-:W-:-:S05]  /*63c0*/  IADD3 R6, P0, R2, R8, RZ ;  /* 0x0000000802067210 */ /* 0x010fca0007f1e0ff */
[----:B------:R-:W-:Y:S01]  /*63d0*/  IMAD.X R7, R0, 0x1, R10, P0 ;  /* 0x0000000100077824 */ /* 0x000fe200000e060a */
[----:B------:R-:W-:Y:S01]  /*63e0*/  PRMT R135, RZ, 0x7610, R135 ;  /* 0x00007610ff877816 */ /* 0x000fe20000000087 */
[----:B------:R-:W4:Y:S04]  /*63f0*/  LDL R10, [R1+0x1c0] ;  /* 0x0001c000010a7983 */ /* 0x000f280000100800 */
[----:B------:R0:W2:Y:S04]  /*6400*/  @P1 LDG.E.U8 R133, desc[UR14][R6.64] ;  /* 0x0000000e06851981 */ /* 0x0000a8000c1e1100 */
[----:B------:R-:W4:Y:S01]  /*6410*/  LDL R7, [R1+0x1b0] ;  /* 0x0001b00001077983 */ /* 0x000f220000100800 */
[----:B---3--:R-:W-:-:S05]  /*6420*/  IADD3 R4, P2, R2, R5, RZ ;  /* 0x0000000502047210 */ /* 0x008fca0007f5e0ff */
[----:B------:R-:W-:Y:S02]  /*6430*/  IMAD.X R5, R0, 0x1, R11, P2 ;  /* 0x0000000100057824 */ /* 0x000fe400010e060b */
[----:B------:R-:W3:Y:S04]  /*6440*/  LDL R11, [R1+0x1c8] ;  /* 0x0001c800010b7983 */ /* 0x000ee80000100800 */
[----:B------:R1:W2:Y:S04]  /*6450*/  @P1 LDG.E.U8 R132, desc[UR14][R4.64] ;  /* 0x0000000e04841981 */ /* 0x0002a8000c1e1100 */
[----:B------:R-:W0:Y:S01]  /*6460*/  LDL R4, [R1+0x1b4] ;  /* 0x0001b40001047983 */ /* 0x000e220000100800 */
[----:B------:R-:W-:-:S03]  /*6470*/  IADD3 R8, P2, R2, R9, RZ ;  /* 0x0000000902087210 */ /* 0x000fc60007f5e0ff */
[----:B------:R-:W3:Y:S04]  /*6480*/  LDL R9, [R1+0x198] ;  /* 0x0001980001097983 */ /* 0x000ee80000100800 */
[----:B------:R-:W1:Y:S01]  /*6490*/  LDL R5, [R1+0x1cc] ;  /* 0x0001cc0001057983 */ /* 0x000e620000100800 */
[----:B0-----:R-:W-:-:S05]  /*64a0*/  IADD3 R6, P3, R2, R4, RZ ;  /* 0x0000000402067210 */ /* 0x001fca0007f7e0ff */
[----:B----4-:R-:W-:-:S05]  /*64b0*/  IMAD.X R7, R0, 0x1, R7, P3 ;  /* 0x0000000100077824 */ /* 0x010fca00018e0607 */
[----:B------:R-:W4:Y:S04]  /*64c0*/  @P1 LDG.E.U8 R135, desc[UR14][R6.64] ;  /* 0x0000000e06871981 */ /* 0x000f28000c1e1100 */
[----:B------:R-:W2:Y:S04]  /*64d0*/  LDL R6, [R1+0x1bc] ;  /* 0x0001bc0001067983 */ /* 0x000ea80000100800 */
[----:B------:R-:W4:Y:S01]  /*64e0*/  LDL R7, [R1+0x1d4] ;  /* 0x0001d40001077983 */ /* 0x000f220000100800 */
[----:B------:R-:W-:Y:S01]  /*64f0*/  PRMT R134, RZ, 0x7610, R134 ;  /* 0x00007610ff867816 */ /* 0x000fe20000000086 */
[----:B---3--:R-:W-:Y:S01]  /*6500*/  IMAD.X R9, R0, 0x1, R9, P2 ;  /* 0x0000000100097824 */ /* 0x008fe200010e0609 */
[----:B------:R-:W-:-:S02]  /*6510*/  ISETP.GT.AND P0, PT, R3, 0x5, PT ;  /* 0x000000050300780c */ /* 0x000fc40003f04270 */
[----:B-1----:R-:W-:Y:S02]  /*6520*/  IADD3 R4, P2, R2, R5, RZ ;  /* 0x0000000502047210 */ /* 0x002fe40007f5e0ff */
[----:B------:R-:W3:Y:S01]  /*6530*/  @P1 LDG.E.U8 R134, desc[UR14][R8.64] ;  /* 0x0000000e08861981 */ /* 0x000ee2000c1e1100 */
[----:B------:R-:W-:Y:S02]  /*6540*/  PRMT R115, RZ, 0x7610, R115 ;  /* 0x00007610ff737816 */ /* 0x000fe40000000073 */
[----:B------:R-:W-:Y:S01]  /*6550*/  IMAD.X R5, R0, 0x1, R11, P2 ;  /* 0x0000000100057824 */ /* 0x000fe200010e060b */
[----:B------:R-:W-:Y:S01]  /*6560*/  PRMT R119, RZ, 0x7610, R119 ;  /* 0x00007610ff777816 */ /* 0x000fe20000000077 */
[----:B------:R-:W3:Y:S04]  /*6570*/  LDL R11, [R1+0x1ec] ;  /* 0x0001ec00010b7983 */ /* 0x000ee80000100800 */
[----:B------:R2:W3:Y:S04]  /*6580*/  @P0 LDG.E.U8 R115, desc[UR14][R4.64] ;  /* 0x0000000e04730981 */ /* 0x0004e8000c1e1100 */
[----:B------:R-:W3:Y:S04]  /*6590*/  LDL R9, [R1+0x1c4] ;  /* 0x0001c40001097983 */ /* 0x000ee80000100800 */
[----:B------:R-:W3:Y:S01]  /*65a0*/  LDL R5, [R1+0x1b8] ;  /* 0x0001b80001057983 */ /* 0x000ee20000100800 */
[----:B--2---:R-:W-:-:S02]  /*65b0*/  IADD3 R4, P1, R2, R6, RZ ;  /* 0x0000000602047210 */ /* 0x004fc40007f3e0ff */
[C---:B----4-:R-:W-:Y:S02]  /*65c0*/  IADD3 R6, P2, R2.reuse, R7, RZ ;  /* 0x0000000702067210 */ /* 0x050fe40007f5e0ff */
[----:B------:R-:W2:Y:S01]  /*65d0*/  LDL R7, [R1+0x1d0] ;  /* 0x0001d00001077983 */ /* 0x000ea20000100800 */
[----:B------:R-:W-:Y:S02]  /*65e0*/  PRMT R136, RZ, 0x7610, R136 ;  /* 0x00007610ff887816 */ /* 0x000fe40000000088 */
[----:B---3--:R-:W-:-:S05]  /*65f0*/  IADD3 R8, P3, R2, R9, RZ ;  /* 0x0000000902087210 */ /* 0x008fca0007f7e0ff */
[C---:B------:R-:W-:Y:S02]  /*6600*/  IMAD.X R9, R0.reuse, 0x1, R10, P3 ;  /* 0x0000000100097824 */ /* 0x040fe400018e060a */
[----:B------:R-:W3:Y:S04]  /*6610*/  LDL R10, [R1+0x1e8] ;  /* 0x0001e800010a7983 */ /* 0x000ee80000100800 */
[----:B------:R-:W4:Y:S04]  /*6620*/  @P0 LDG.E.U8 R119, desc[UR14][R8.64] ;  /* 0x0000000e08770981 */ /* 0x000f28000c1e1100 */
[----:B------:R-:W4:Y:S04]  /*6630*/  LDL R8, [R1+0x1e4] ;  /* 0x0001e40001087983 */ /* 0x000f280000100800 */
[----:B------:R-:W4:Y:S01]  /*6640*/  LDL R9, [R1+0x1dc] ;  /* 0x0001dc0001097983 */ /* 0x000f220000100800 */
[----:B--2---:R-:W-:-:S05]  /*6650*/  IMAD.X R7, R0, 0x1, R7, P2 ;  /* 0x0000000100077824 */ /* 0x004fca00010e0607 */
[----:B------:R-:W2:Y:S04]  /*6660*/  @P0 LDG.E.U8 R136, desc[UR14][R6.64] ;  /* 0x0000000e06880981 */ /* 0x000ea8000c1e1100 */
[----:B------:R-:W2:Y:S01]  /*6670*/  LDL R7, [R1+0x1e0] ;  /* 0x0001e00001077983 */ /* 0x000ea20000100800 */
[----:B------:R-:W-:Y:S01]  /*6680*/  PRMT R117, RZ, 0x7610, R117 ;  /* 0x00007610ff757816 */ /* 0x000fe20000000075 */
[----:B------:R-:W-:Y:S01]  /*6690*/  IMAD.X R5, R0, 0x1, R5, P1 ;  /* 0x0000000100057824 */ /* 0x000fe200008e0605 */
[----:B------:R-:W-:-:S04]  /*66a0*/  ISETP.GT.AND P1, PT, R3, 0x6, PT ;  /* 0x000000060300780c */ /* 0x000fc80003f24270 */
[----:B------:R0:W2:Y:S01]  /*66b0*/  @P0 LDG.E.U8 R117, desc[UR14][R4.64] ;  /* 0x0000000e04750981 */ /* 0x0000a2000c1e1100 */
[----:B------:R-:W-:Y:S02]  /*66c0*/  PRMT R114, RZ, 0x7610, R114 ;  /* 0x00007610ff727816 */ /* 0x000fe40000000072 */
[----:B0-----:R-:W-:Y:S02]  /*66d0*/  IADD3 R4, P2, R2, R11, RZ ;  /* 0x0000000b02047210 */ /* 0x001fe40007f5e0ff */
[----:B------:R-:W-:Y:S01]  /*66e0*/  PRMT R137, RZ, 0x7610, R137 ;  /* 0x00007610ff897816 */ /* 0x000fe20000000089 */
[----:B------:R-:W2:Y:S02]  /*66f0*/  LDL R11, [R1+0x20c] ;  /* 0x00020c00010b7983 */ /* 0x000ea40000100800 */
[----:B---3--:R-:W-:Y:S01]  /*6700*/  IMAD.X R5, R0, 0x1, R10, P2 ;  /* 0x0000000100057824 */ /* 0x008fe200010e060a */
[C---:B----4-:R-:W-:Y:S01]  /*6710*/  IADD3 R6, P0, R2.reuse, R8, RZ ;  /* 0x0000000802067210 */ /* 0x050fe20007f1e0ff */
[----:B------:R-:W3:Y:S01]  /*6720*/  LDL R10, [R1+0x208] ;  /* 0x00020800010a7983 */ /* 0x000ee20000100800 */
[----:B------:R-:W-:-:S03]  /*6730*/  IADD3 R8, P2, R2, R9, RZ ;  /* 0x0000000902087210 */ /* 0x000fc60007f5e0ff */
[----:B------:R-:W4:Y:S04]  /*6740*/  @P1 LDG.E.U8 R114, desc[UR14][R4.64] ;  /* 0x0000000e04721981 */ /* 0x000f28000c1e1100 */
[----:B------:R-:W3:Y:S04]  /*6750*/  LDL R9, [R1+0x1d8] ;  /* 0x0001d80001097983 */ /* 0x000ee80000100800 */
[----:B------:R-:W4:Y:S01]  /*6760*/  LDL R5, [R1+0x1f4] ;  /* 0x0001f40001057983 */ /* 0x000f220000100800 */
[----:B--2---:R-:W-:-:S05]  /*6770*/  IMAD.X R7, R0, 0x1, R7, P0 ;  /* 0x0000000100077824 */ /* 0x004fca00000e0607 */
[----:B------:R4:W2:Y:S04]  /*6780*/  @P1 LDG.E.U8 R137, desc[UR14][R6.64] ;  /* 0x0000000e06891981 */ /* 0x0008a8000c1e1100 */
[----:B------:R-:W2:Y:S01]  /*6790*/  LDL R7, [R1+0x1f0] ;  /* 0x0001f00001077983 */ /* 0x000ea20000100800 */
[----:B------:R-:W-:Y:S02]  /*67a0*/  PRMT R138, RZ, 0x7610, R138 ;  /* 0x00007610ff8a7816 */ /* 0x000fe4000000008a */
[----:B------:R-:W-:Y:S01]  /*67b0*/  PRMT R139, RZ, 0x7610, R139 ;  /* 0x00007610ff8b7816 */ /* 0x000fe2000000008b */
[----:B---3--:R-:W-:-:S05]  /*67c0*/  IMAD.X R9, R0, 0x1, R9, P2 ;  /* 0x0000000100097824 */ /* 0x008fca00010e0609 */
[----:B------:R0:W3:Y:S01]  /*67d0*/  @P1 LDG.E.U8 R138, desc[UR14][R8.64] ;  /* 0x0000000e088a1981 */ /* 0x0000e2000c1e1100 */
[----:B----4-:R-:W-:-:S03]  /*67e0*/  IADD3 R6, P3, R2, R5, RZ ;  /* 0x0000000502067210 */ /* 0x010fc60007f7e0ff */
[----:B------:R-:W0:Y:S02]  /*67f0*/  LDL R9, [R1+0x204] ;  /* 0x0002040001097983 */ /* 0x000e240000100800 */
[----:B--2---:R-:W-:-:S05]  /*6800*/  IMAD.X R7, R0, 0x1, R7, P3 ;  /* 0x0000000100077824 */ /* 0x004fca00018e0607 */
[----:B------:R-:W2:Y:S04]  /*6810*/  @P1 LDG.E.U8 R139, desc[UR14][R6.64] ;  /* 0x0000000e068b1981 */ /* 0x000ea8000c1e1100 */
[----:B------:R-:W4:Y:S04]  /*6820*/  LDL R6, [R1+0x1fc] ;  /* 0x0001fc0001067983 */ /* 0x000f280000100800 */
[----:B------:R-:W3:Y:S01]  /*6830*/  LDL R7, [R1+0x220] ;  /* 0x0002200001077983 */ /* 0x000ee20000100800 */
[----:B------:R-:W-:Y:S02]  /*6840*/  ISETP.GT.AND P0, PT, R3, 0x7, PT ;  /* 0x000000070300780c */ /* 0x000fe40003f04270 */
[----:B------:R-:W-:-:S02]  /*6850*/  IADD3 R4, P2, R2, R11, RZ ;  /* 0x0000000b02047210 */ /* 0x000fc40007f5e0ff */
[----:B------:R-:W2:Y:S01]  /*6860*/  LDL R11, [R1+0x1f8] ;  /* 0x0001f800010b7983 */ /* 0x000ea20000100800 */
[----:B------:R-:W-:Y:S02]  /*6870*/  PRMT R72, RZ, 0x7610, R72 ;  /* 0x00007610ff487816 */ /* 0x000fe40000000048 */
[----:B------:R-:W-:Y:S01]  /*6880*/  IMAD.X R5, R0, 0x1, R10, P2 ;  /* 0x0000000100057824 */ /* 0x000fe200010e060a */
[----:B------:R-:W-:Y:S01]  /*6890*/  PRMT R116, RZ, 0x7610, R116 ;  /* 0x00007610ff747816 */ /* 0x000fe20000000074 */
[----:B------:R-:W2:Y:S01]  /*68a0*/  LDL R10, [R1+0x238] ;  /* 0x00023800010a7983 */ /* 0x000ea20000100800 */
[----:B0-----:R-:W-:-:S03]  /*68b0*/  IADD3 R8, P3, R2, R9, RZ ;  /* 0x0000000902087210 */ /* 0x001fc60007f7e0ff */
[----:B------:R4:W2:Y:S04]  /*68c0*/  @P0 LDG.E.U8 R72, desc[UR14][R4.64] ;  /* 0x0000000e04480981 */ /* 0x0008a8000c1e1100 */
[----:B------:R-:W2:Y:S01]  /*68d0*/  LDL R9, [R1+0x200] ;  /* 0x0002000001097983 */ /* 0x000ea20000100800 */
[C---:B----4-:R-:W-:Y:S02]  /*68e0*/  IADD3 R4, P1, R2.reuse, R6, RZ ;  /* 0x0000000602047210 */ /* 0x050fe40007f3e0ff */
[----:B---3--:R-:W-:Y:S02]  /*68f0*/  IADD3 R6, P2, R2, R7, RZ ;  /* 0x0000000702067210 */ /* 0x008fe40007f5e0ff */
[----:B------:R-:W3:Y:S01]  /*6900*/  LDL R7, [R1+0x210] ;  /* 0x0002100001077983 */ /* 0x000ee20000100800 */
[----:B------:R-:W-:Y:S01]  /*6910*/  PRMT R118, RZ, 0x7610, R118 ;  /* 0x00007610ff767816 */ /* 0x000fe20000000076 */
[C---:B--2---:R-:W-:Y:S01]  /*6920*/  IMAD.X R5, R0.reuse, 0x1, R11, P1 ;  /* 0x0000000100057824 */ /* 0x044fe200008e060b */
[----:B------:R-:W-:Y:S01]  /*6930*/  PRMT R140, RZ, 0x7610, R140 ;  /* 0x00007610ff8c7816 */ /* 0x000fe2000000008c */
[----:B------:R-:W2:Y:S04]  /*6940*/  LDL R11, [R1+0x224] ;  /* 0x00022400010b7983 */ /* 0x000ea80000100800 */
[----:B------:R0:W4:Y:S01]  /*6950*/  @P0 LDG.E.U8 R116, desc[UR14][R4.64] ;  /* 0x0000000e04740981 */ /* 0x000122000c1e1100 */
[----:B------:R-:W-:-:S03]  /*6960*/  IMAD.X R9, R0, 0x1, R9, P3 ;  /* 0x0000000100097824 */ /* 0x000fc600018e0609 */
[----:B------:R-:W2:Y:S04]  /*6970*/  LDL R5, [R1+0x230] ;  /* 0x0002300001057983 */ /* 0x000ea80000100800 */
[----:B------:R-:W4:Y:S04]  /*6980*/  @P0 LDG.E.U8 R118, desc[UR14][R8.64] ;  /* 0x0000000e08760981 */ /* 0x000f28000c1e1100 */
[----:B------:R-:W4:Y:S01]  /*6990*/  LDL R8, [R1+0x234] ;  /* 0x0002340001087983 */ /* 0x000f220000100800 */
[----:B---3--:R-:W-:Y:S01]  /*69a0*/  IMAD.X R7, R0, 0x1, R7, P2 ;  /* 0x0000000100077824 */ /* 0x008fe200010e0607 */
[----:B------:R-:W-:-:S02]  /*69b0*/  ISETP.GT.AND P1, PT, R3, 0x8, PT ;  /* 0x000000080300780c */ /* 0x000fc40003f24270 */
[----:B------:R-:W3:Y:S04]  /*69c0*/  LDL R9, [R1+0x228] ;  /* 0x0002280001097983 */ /* 0x000ee80000100800 */
[----:B------:R2:W3:Y:S04]  /*69d0*/  @P0 LDG.E.U8 R140, desc[UR14][R6.64] ;  /* 0x0000000e068c0981 */ /* 0x0004e8000c1e1100 */
[----:B------:R-:W3:Y:S01]  /*69e0*/  LDL R7, [R1+0x22c] ;  /* 0x00022c0001077983 */ /* 0x000ee20000100800 */
[C---:B0-----:R-:W-:Y:S02]  /*69f0*/  IADD3 R4, P2, R2.reuse, R10, RZ ;  /* 0x0000000a02047210 */ /* 0x041fe40007f5e0ff */
[----:B--2---:R-:W-:Y:S01]  /*6a00*/  IADD3 R6, P0, R2, R5, RZ ;  /* 0x0000000502067210 */ /* 0x004fe20007f1e0ff */
[----:B------:R-:W2:Y:S01]  /*6a10*/  LDL R10, [R1+0x258] ;  /* 0x00025800010a7983 */ /* 0x000ea20000100800 */
[----:B------:R-:W-:-:S02]  /*6a20*/  PRMT R71, RZ, 0x7610, R71 ;  /* 0x00007610ff477816 */ /* 0x000fc40000000047 */
[----:B------:R-:W-:Y:S01]  /*6a30*/  PRMT R141, RZ, 0x7610, R141 ;  /* 0x00007610ff8d7816 */ /* 0x000fe2000000008d */
[----:B----4-:R-:W-:-:S05]  /*6a40*/  IMAD.X R5, R0, 0x1, R8, P2 ;  /* 0x0000000100057824 */ /* 0x010fca00010e0608 */
[----:B------:R-:W4:Y:S04]  /*6a50*/  @P1 LDG.E.U8 R71, desc[UR14][R4.64] ;  /* 0x0000000e04471981 */ /* 0x000f28000c1e1100 */
[----:B------:R-:W2:Y:S01]  /*6a60*/  LDL R5, [R1+0x240] ;  /* 0x0002400001057983 */ /* 0x000ea20000100800 */
[----:B---3--:R-:W-:-:S05]  /*6a70*/  IMAD.X R7, R0, 0x1, R7, P0 ;  /* 0x0000000100077824 */ /* 0x008fca00000e0607 */
[----:B------:R2:W3:Y:S04]  /*6a80*/  @P1 LDG.E.U8 R141, desc[UR14][R6.64] ;  /* 0x0000000e068d1981 */ /* 0x0004e8000c1e1100 */
[----:B------:R-:W4:Y:S01]  /*6a90*/  LDL R7, [R1+0x23c] ;  /* 0x00023c0001077983 */ /* 0x000f220000100800 */
[----:B------:R-:W-:Y:S02]  /*6aa0*/  IADD3 R8, P2, R2, R9, RZ ;  /* 0x0000000902087210 */ /* 0x000fe40007f5e0ff */
[----:B------:R-:W-:-:S03]  /*6ab0*/  PRMT R142, RZ, 0x7610, R142 ;  /* 0x00007610ff8e7816 */ /* 0x000fc6000000008e */
[----:B------:R-:W-:Y:S02]  /*6ac0*/  IMAD.X R9, R0, 0x1, R11, P2 ;  /* 0x0000000100097824 */ /* 0x000fe400010e060b */
[----:B------:R-:W3:Y:S01]  /*6ad0*/  LDL R11, [R1+0x248] ;  /* 0x00024800010b7983 */ /* 0x000ee20000100800 */
[----:B--2---:R-:W-:-:S03]  /*6ae0*/  IADD3 R6, P3, R2, R5, RZ ;  /* 0x0000000502067210 */ /* 0x004fc60007f7e0ff */
[----:B------:R0:W2:Y:S04]  /*6af0*/  @P1 LDG.E.U8 R142, desc[UR14][R8.64] ;  /* 0x0000000e088e1981 */ /* 0x0000a8000c1e1100 */
[----:B------:R-:W3:Y:S01]  /*6b00*/  LDL R5, [R1+0x254] ;  /* 0x0002540001057983 */ /* 0x000ee20000100800 */
[----:B------:R-:W-:Y:S02]  /*6b10*/  PRMT R143, RZ, 0x7610, R143 ;  /* 0x00007610ff8f7816 */ /* 0x000fe4000000008f */
[----:B------:R-:W-:Y:S02]  /*6b20*/  IADD3 R4, P2, R2, R10, RZ ;  /* 0x0000000a02047210 */ /* 0x000fe40007f5e0ff */
[----:B------:R-:W2:Y:S04]  /*6b30*/  LDL R10, [R1+0x244] ;  /* 0x00024400010a7983 */ /* 0x000ea80000100800 */
[----:B------:R-:W0:Y:S01]  /*6b40*/  LDL R9, [R1+0x250] ;  /* 0x0002500001097983 */ /* 0x000e220000100800 */
[----:B----4-:R-:W-:-:S05]  /*6b50*/  IMAD.X R7, R0, 0x1, R7, P3 ;  /* 0x0000000100077824 */ /* 0x010fca00018e0607 */
[----:B------:R-:W4:Y:S04]  /*6b60*/  @P1 LDG.E.U8 R143, desc[UR14][R6.64] ;  /* 0x0000000e068f1981 */ /* 0x000f28000c1e1100 */
[----:B------:R-:W4:Y:S01]  /*6b70*/  LDL R7, [R1+0x260] ;  /* 0x0002600001077983 */ /* 0x000f220000100800 */
[----:B------:R-:W-:Y:S02]  /*6b80*/  ISETP.GT.AND P0, PT, R3, 0x9, PT ;  /* 0x000000090300780c */ /* 0x000fe40003f04270 */
[----:B------:R-:W-:Y:S01]  /*6b90*/  PRMT R57, RZ, 0x7610, R57 ;  /* 0x00007610ff397816 */ /* 0x000fe20000000039 */
[----:B---3--:R-:W-:Y:S01]  /*6ba0*/  IMAD.X R5, R0, 0x1, R5, P2 ;  /* 0x0000000100057824 */ /* 0x008fe200010e0605 */
[----:B------:R-:W-:-:S09]  /*6bb0*/  PRMT R59, RZ, 0x7610, R59 ;  /* 0x00007610ff3b7816 */ /* 0x000fd2000000003b */
[----:B------:R1:W3:Y:S01]  /*6bc0*/  @P0 LDG.E.U8 R57, desc[UR14][R4.64] ;  /* 0x0000000e04390981 */ /* 0x0002e2000c1e1100 */
[----:B0-----:R-:W-:-:S03]  /*6bd0*/  IADD3 R8, P3, R2, R9, RZ ;  /* 0x0000000902087210 */ /* 0x001fc60007f7e0ff */
[----:B------:R-:W3:Y:S01]  /*6be0*/  LDL R9, [R1+0x24c] ;  /* 0x00024c0001097983 */ /* 0x000ee20000100800 */
[----:B-1----:R-:W-:Y:S02]  /*6bf0*/  IADD3 R4, P1, R2, R11, RZ ;  /* 0x0000000b02047210 */ /* 0x002fe40007f3e0ff */
[----:B------:R-:W-:Y:S01]  /*6c00*/  PRMT R61, RZ, 0x7610, R61 ;  /* 0x00007610ff3d7816 */ /* 0x000fe2000000003d */
[----:B------:R-:W3:Y:S02]  /*6c10*/  LDL R11, [R1+0x26c] ;  /* 0x00026c00010b7983 */ /* 0x000ee40000100800 */
[----:B--2---:R-:W-:Y:S01]  /*6c20*/  IMAD.X R5, R0, 0x1, R10, P1 ;  /* 0x0000000100057824 */ /* 0x004fe200008e060a */
        /* <DEDUP_REMOVED lines=229> */
[----:B------:R-:W3:Y:S01]  /*7a80*/  LDL R10, [R1+0x388] ;  /* 0x00038800010a7983 */ /* 0x000ee20000100800 */
[----:B------:R-:W-:-:S03]  /*7a90*/  PRMT R47, RZ, 0x7610, R47 ;  /* 0x00007610ff2f7816 */ /* 0x000fc6000000002f */
[----:B------:R-:W3:Y:S04]  /*7aa0*/  LDL R7, [R1+0x37c] ;  /* 0x00037c0001077983 */ /* 0x000ee80000100800 */
[----:B------:R0:W3:Y:S04]  /*7ab0*/  @P1 LDG.E.U8 R98, desc[UR14][R8.64] ;  /* 0x0000000e08621981 */ /* 0x0000e8000c1e1100 */
[----:B------:R-:W0:Y:S01]  /*7ac0*/  LDL R9, [R1+0x390] ;  /* 0x0003900001097983 */ /* 0x000e220000100800 */
[C---:B----4-:R-:W-:Y:S02]  /*7ad0*/  IADD3 R6, P3, R2.reuse, R4, RZ ;  /* 0x0000000402067210 */ /* 0x050fe40007f7e0ff */
[----:B--2---:R-:W-:-:S02]  /*7ae0*/  IADD3 R4, P2, R2, R5, RZ ;  /* 0x0000000502047210 */ /* 0x004fc40007f5e0ff */
[----:B------:R-:W2:Y:S01]  /*7af0*/  LDL R5, [R1+0x394] ;  /* 0x0003940001057983 */ /* 0x000ea20000100800 */
[----:B------:R-:W-:Y:S02]  /*7b00*/  PRMT R99, RZ, 0x7610, R99 ;  /* 0x00007610ff637816 */ /* 0x000fe40000000063 */
[----:B--2---:R-:W-:-:S05]  /*7b10*/  IMAD.X R5, R0, 0x1, R5, P2 ;  /* 0x0000000100057824 */ /* 0x004fca00010e0605 */
[----:B------:R1:W2:Y:S04]  /*7b20*/  @P0 LDG.E.U8 R47, desc[UR14][R4.64] ;  /* 0x0000000e042f0981 */ /* 0x0002a8000c1e1100 */
[----:B------:R-:W4:Y:S01]  /*7b30*/  LDL R5, [R1+0x384] ;  /* 0x0003840001057983 */ /* 0x000f220000100800 */
[----:B---3--:R-:W-:Y:S01]  /*7b40*/  IMAD.X R7, R0, 0x1, R7, P3 ;  /* 0x0000000100077824 */ /* 0x008fe200018e0607 */
[----:B0-----:R-:W-:-:S04]  /*7b50*/  IADD3 R8, P3, R2, R9, RZ ;  /* 0x0000000902087210 */ /* 0x001fc80007f7e0ff */
[----:B------:R0:W3:Y:S01]  /*7b60*/  @P1 LDG.E.U8 R99, desc[UR14][R6.64] ;  /* 0x0000000e06631981 */ /* 0x0000e2000c1e1100 */
[----:B-1----:R-:W-:Y:S01]  /*7b70*/  IADD3 R4, P1, R2, R10, RZ ;  /* 0x0000000a02047210 */ /* 0x002fe20007f3e0ff */
[----:B------:R-:W-:Y:S01]  /*7b80*/  IMAD.X R9, R0, 0x1, R11, P3 ;  /* 0x0000000100097824 */ /* 0x000fe200018e060b */
[----:B------:R-:W-:Y:S01]  /*7b90*/  PRMT R52, RZ, 0x7610, R52 ;  /* 0x00007610ff347816 */ /* 0x000fe20000000034 */
[----:B------:R-:W2:Y:S01]  /*7ba0*/  LDL R11, [R1+0x3b4] ;  /* 0x0003b400010b7983 */ /* 0x000ea20000100800 */
[----:B------:R-:W-:Y:S02]  /*7bb0*/  PRMT R50, RZ, 0x7610, R50 ;  /* 0x00007610ff327816 */ /* 0x000fe40000000032 */
[----:B------:R-:W-:Y:S01]  /*7bc0*/  PRMT R100, RZ, 0x7610, R100 ;  /* 0x00007610ff647816 */ /* 0x000fe20000000064 */
[----:B------:R-:W3:Y:S04]  /*7bd0*/  LDL R10, [R1+0x3a8] ;  /* 0x0003a800010a7983 */ /* 0x000ee80000100800 */
[----:B------:R-:W0:Y:S04]  /*7be0*/  LDL R7, [R1+0x3a0] ;  /* 0x0003a00001077983 */ /* 0x000e280000100800 */
[----:B------:R-:W3:Y:S04]  /*7bf0*/  @P0 LDG.E.U8 R52, desc[UR14][R8.64] ;  /* 0x0000000e08340981 */ /* 0x000ee8000c1e1100 */
[----:B------:R-:W2:Y:S01]  /*7c00*/  LDL R8, [R1+0x39c] ;  /* 0x00039c0001087983 */ /* 0x000ea20000100800 */
[----:B------:R-:W-:-:S03]  /*7c10*/  PRMT R48, RZ, 0x7610, R48 ;  /* 0x00007610ff307816 */ /* 0x000fc60000000030 */
[----:B------:R-:W3:Y:S01]  /*7c20*/  LDL R9, [R1+0x3a4] ;  /* 0x0003a40001097983 */ /* 0x000ee20000100800 */
[----:B----4-:R-:W-:-:S05]  /*7c30*/  IMAD.X R5, R0, 0x1, R5, P1 ;  /* 0x0000000100057824 */ /* 0x010fca00008e0605 */
[----:B------:R1:W4:Y:S04]  /*7c40*/  @P0 LDG.E.U8 R50, desc[UR14][R4.64] ;  /* 0x0000000e04320981 */ /* 0x000328000c1e1100 */
[----:B------:R-:W1:Y:S01]  /*7c50*/  LDL R5, [R1+0x3b8] ;  /* 0x0003b80001057983 */ /* 0x000e620000100800 */
[----:B0-----:R-:W-:-:S05]  /*7c60*/  IADD3 R6, P2, R2, R7, RZ ;  /* 0x0000000702067210 */ /* 0x001fca0007f5e0ff */
[----:B--2---:R-:W-:Y:S01]  /*7c70*/  IMAD.X R7, R0, 0x1, R8, P2 ;  /* 0x0000000100077824 */ /* 0x004fe200010e0608 */
[----:B------:R-:W-:Y:S01]  /*7c80*/  ISETP.GT.AND P1, PT, R3, 0x14, PT ;  /* 0x000000140300780c */ /* 0x000fe20003f24270 */
[----:B------:R-:W2:Y:S04]  /*7c90*/  LDL R8, [R1+0x3c0] ;  /* 0x0003c00001087983 */ /* 0x000ea80000100800 */
[----:B------:R0:W4:Y:S04]  /*7ca0*/  @P0 LDG.E.U8 R100, desc[UR14][R6.64] ;  /* 0x0000000e06640981 */ /* 0x000128000c1e1100 */
[----:B------:R-:W2:Y:S01]  /*7cb0*/  LDL R7, [R1+0x3ac] ;  /* 0x0003ac0001077983 */ /* 0x000ea20000100800 */
[----:B-1----:R-:W-:-:S03]  /*7cc0*/  IADD3 R4, P2, R2, R5, RZ ;  /* 0x0000000502047210 */ /* 0x002fc60007f5e0ff */
[----:B------:R-:W0:Y:S02]  /*7cd0*/  LDL R5, [R1+0x3b0] ;  /* 0x0003b00001057983 */ /* 0x000e240000100800 */
[----:B0-----:R-:W-:Y:S01]  /*7ce0*/  IADD3 R6, P0, R2, R5, RZ ;  /* 0x0000000502067210 */ /* 0x001fe20007f1e0ff */
[----:B------:R-:W-:-:S05]  /*7cf0*/  IMAD.X R5, R0, 0x1, R11, P2 ;  /* 0x0000000100057824 */ /* 0x000fca00010e060b */
[----:B------:R0:W4:Y:S04]  /*7d00*/  @P1 LDG.E.U8 R48, desc[UR14][R4.64] ;  /* 0x0000000e04301981 */ /* 0x000128000c1e1100 */
[----:B------:R-:W0:Y:S01]  /*7d10*/  LDL R5, [R1+0x3d8] ;  /* 0x0003d80001057983 */ /* 0x000e220000100800 */
[----:B---3--:R-:W-:Y:S01]  /*7d20*/  IADD3 R10, P2, R2, R10, RZ ;  /* 0x0000000a020a7210 */ /* 0x008fe20007f5e0ff */
[----:B--2---:R-:W-:Y:S01]  /*7d30*/  IMAD.X R7, R0, 0x1, R7, P0 ;  /* 0x0000000100077824 */ /* 0x004fe200000e0607 */
[----:B------:R-:W-:-:S03]  /*7d40*/  PRMT R101, RZ, 0x7610, R101 ;  /* 0x00007610ff657816 */ /* 0x000fc60000000065 */
[----:B------:R-:W-:-:S03]  /*7d50*/  IMAD.X R11, R0, 0x1, R9, P2 ;  /* 0x00000001000b7824 */ /* 0x000fc600010e0609 */
[----:B------:R1:W2:Y:S04]  /*7d60*/  @P1 LDG.E.U8 R101, desc[UR14][R6.64] ;  /* 0x0000000e06651981 */ /* 0x0002a8000c1e1100 */
[----:B------:R-:W3:Y:S04]  /*7d70*/  LDL R6, [R1+0x3bc] ;  /* 0x0003bc0001067983 */ /* 0x000ee80000100800 */
[----:B------:R-:W1:Y:S01]  /*7d80*/  LDL R7, [R1+0x3d0] ;  /* 0x0003d00001077983 */ /* 0x000e620000100800 */
[----:B0-----:R-:W-:-:S03]  /*7d90*/  IADD3 R4, P2, R2, R5, RZ ;  /* 0x0000000502047210 */ /* 0x001fc60007f5e0ff */
[----:B------:R-:W4:Y:S01]  /*7da0*/  LDL R5, [R1+0x3d4] ;  /* 0x0003d40001057983 */ /* 0x000f220000100800 */
[----:B------:R-:W-:Y:S02]  /*7db0*/  ISETP.GT.AND P0, PT, R3, 0x15, PT ;  /* 0x000000150300780c */ /* 0x000fe40003f04270 */
[----:B------:R-:W-:Y:S02]  /*7dc0*/  IADD3 R8, P3, R2, R8, RZ ;  /* 0x0000000802087210 */ /* 0x000fe40007f7e0ff */
[----:B------:R-:W-:Y:S02]  /*7dd0*/  PRMT R45, RZ, 0x7610, R45 ;  /* 0x00007610ff2d7816 */ /* 0x000fe4000000002d */
[----:B------:R-:W-:Y:S01]  /*7de0*/  PRMT R103, RZ, 0x7610, R103 ;  /* 0x00007610ff677816 */ /* 0x000fe20000000067 */
[----:B---3--:R-:W-:Y:S01]  /*7df0*/  IMAD.X R9, R0, 0x1, R6, P3 ;  /* 0x0000000100097824 */ /* 0x008fe200018e0606 */
[----:B-1----:R-:W-:-:S04]  /*7e00*/  IADD3 R6, P3, R2, R7, RZ ;  /* 0x0000000702067210 */ /* 0x002fc80007f7e0ff */
[----:B------:R0:W3:Y:S04]  /*7e10*/  @P1 LDG.E.U8 R103, desc[UR14][R8.64] ;  /* 0x0000000e08671981 */ /* 0x0000e8000c1e1100 */
[----:B------:R-:W2:Y:S04]  /*7e20*/  LDL R7, [R1+0x3cc] ;  /* 0x0003cc0001077983 */ /* 0x000ea80000100800 */
[----:B------:R-:W0:Y:S01]  /*7e30*/  LDL R9, [R1+0x3c8] ;  /* 0x0003c80001097983 */ /* 0x000e220000100800 */
[----:B----4-:R-:W-:-:S05]  /*7e40*/  IMAD.X R5, R0, 0x1, R5, P2 ;  /* 0x0000000100057824 */ /* 0x010fca00010e0605 */
[----:B------:R1:W4:Y:S04]  /*7e50*/  @P0 LDG.E.U8 R45, desc[UR14][R4.64] ;  /* 0x0000000e042d0981 */ /* 0x000328000c1e1100 */
[----:B------:R-:W1:Y:S01]  /*7e60*/  LDL R5, [R1+0x3e0] ;  /* 0x0003e00001057983 */ /* 0x000e620000100800 */
[----:B------:R-:W-:Y:S01]  /*7e70*/  PRMT R43, RZ, 0x7610, R43 ;  /* 0x00007610ff2b7816 */ /* 0x000fe2000000002b */
[----:B--2---:R-:W-:-:S05]  /*7e80*/  IMAD.X R7, R0, 0x1, R7, P3 ;  /* 0x0000000100077824 */ /* 0x004fca00018e0607 */
[----:B------:R2:W3:Y:S01]  /*7e90*/  @P0 LDG.E.U8 R43, desc[UR14][R6.64] ;  /* 0x0000000e062b0981 */ /* 0x0004e2000c1e1100 */
[----:B0-----:R-:W-:-:S03]  /*7ea0*/  IADD3 R8, P2, R2, R9, RZ ;  /* 0x0000000902087210 */ /* 0x001fc60007f5e0ff */
[----:B------:R-:W2:Y:S04]  /*7eb0*/  LDL R9, [R1+0x3c4] ;  /* 0x0003c40001097983 */ /* 0x000ea80000100800 */
[----:B------:R-:W4:Y:S01]  /*7ec0*/  LDL R7, [R1+0x3f8] ;  /* 0x0003f80001077983 */ /* 0x000f220000100800 */
[----:B-1----:R-:W-:-:S03]  /*7ed0*/  IADD3 R4, P3, R2, R5, RZ ;  /* 0x0000000502047210 */ /* 0x002fc60007f7e0ff */
[----:B------:R-:W3:Y:S01]  /*7ee0*/  LDL R5, [R1+0x3dc] ;  /* 0x0003dc0001057983 */ /* 0x000ee20000100800 */
[----:B------:R-:W-:Y:S01]  /*7ef0*/  PRMT R104, RZ, 0x7610, R104 ;  /* 0x00007610ff687816 */ /* 0x000fe20000000068 */
[----:B--2---:R-:W-:Y:S01]  /*7f00*/  IMAD.X R9, R0, 0x1, R9, P2 ;  /* 0x0000000100097824 */ /* 0x004fe200010e0609 */
[----:B----4-:R-:W-:Y:S02]  /*7f10*/  IADD3 R6, P2, R2, R7, RZ ;  /* 0x0000000702067210 */ /* 0x010fe40007f5e0ff */
[----:B------:R-:W2:Y:S01]  /*7f20*/  LDL R7, [R1+0x3f4] ;  /* 0x0003f40001077983 */ /* 0x000ea20000100800 */
[----:B---3--:R-:W-:-:S05]  /*7f30*/  IMAD.X R5, R0, 0x1, R5, P3 ;  /* 0x0000000100057824 */ /* 0x008fca00018e0605 */
[----:B------:R0:W3:Y:S04]  /*7f40*/  @P0 LDG.E.U8 R104, desc[UR14][R4.64] ;  /* 0x0000000e04680981 */ /* 0x0000e8000c1e1100 */
[----:B------:R-:W0:Y:S01]  /*7f50*/  LDL R5, [R1+0x3f0] ;  /* 0x0003f00001057983 */ /* 0x000e220000100800 */
[----:B------:R-:W-:Y:S02]  /*7f60*/  PRMT R102, RZ, 0x7610, R102 ;  /* 0x00007610ff667816 */ /* 0x000fe40000000066 */
[----:B------:R-:W-:-:S04]  /*7f70*/  PRMT R41, RZ, 0x7610, R41 ;  /* 0x00007610ff297816 */ /* 0x000fc80000000029 */
[----:B------:R-:W4:Y:S01]  /*7f80*/  @P1 LDG.E.U8 R102, desc[UR14][R10.64] ;  /* 0x0000000e0a661981 */ /* 0x000f22000c1e1100 */
[----:B------:R-:W-:Y:S02]  /*7f90*/  ISETP.GT.AND P1, PT, R3, 0x16, PT ;  /* 0x000000160300780c */ /* 0x000fe40003f24270 */
[----:B------:R-:W-:Y:S01]  /*7fa0*/  PRMT R46, RZ, 0x7610, R46 ;  /* 0x00007610ff2e7816 */ /* 0x000fe2000000002e */
[----:B------:R-:W3:Y:S01]  /*7fb0*/  @P0 LDG.E.U8 R41, desc[UR14][R8.64] ;  /* 0x0000000e08290981 */ /* 0x000ee2000c1e1100 */
[----:B--2---:R-:W-:-:S09]  /*7fc0*/  IMAD.X R7, R0, 0x1, R7, P2 ;  /* 0x0000000100077824 */ /* 0x004fd200010e0607 */
[----:B------:R1:W2:Y:S04]  /*7fd0*/  @P1 LDG.E.U8 R46, desc[UR14][R6.64] ;  /* 0x0000000e062e1981 */ /* 0x0002a8000c1e1100 */
[----:B------:R-:W1:Y:S01]  /*7fe0*/  LDL R7, [R1+0x3e8] ;  /* 0x0003e80001077983 */ /* 0x000e620000100800 */
[----:B0-----:R-:W-:-:S03]  /*7ff0*/  IADD3 R4, P0, R2, R5, RZ ;  /* 0x0000000502047210 */ /* 0x001fc60007f1e0ff */
[----:B------:R-:W4:Y:S01]  /*8000*/  LDL R5, [R1+0x3ec] ;  /* 0x0003ec0001057983 */ /* 0x000f220000100800 */
[----:B------:R-:W-:Y:S01]  /*8010*/  PRMT R105, RZ, 0x7610, R105 ;  /* 0x00007610ff697816 */ /* 0x000fe20000000069 */
[----:B----4-:R-:W-:Y:S01]  /*8020*/  IMAD.X R5, R0, 0x1, R5, P0 ;  /* 0x0000000100057824 */ /* 0x010fe200000e0605 */
[----:B-1----:R-:W-:Y:S02]  /*8030*/  IADD3 R6, P0, R2, R7, RZ ;  /* 0x0000000702067210 */ /* 0x002fe40007f1e0ff */
[----:B------:R-:W4:Y:S04]  /*8040*/  LDL R7, [R1+0x3e4] ;  /* 0x0003e40001077983 */ /* 0x000f280000100800 */
[----:B------:R0:W2:Y:S04]  /*8050*/  @P1 LDG.E.U8 R105, desc[UR14][R4.64] ;  /* 0x0000000e04691981 */ /* 0x0000a8000c1e1100 */
[----:B------:R-:W0:Y:S01]  /*8060*/  LDL R5, [R1+0x400] ;  /* 0x0004000001057983 */ /* 0x000e220000100800 */
[----:B----4-:R-:W-:Y:S01]  /*8070*/  IMAD.X R7, R0, 0x1, R7, P0 ;  /* 0x0000000100077824 */ /* 0x010fe200000e0607 */
[----:B0-----:R-:W-:-:S02]  /*8080*/  IADD3 R4, P0, R2, R5, RZ ;  /* 0x0000000502047210 */ /* 0x001fc40007f1e0ff */
[----:B------:R-:W4:Y:S01]  /*8090*/  LDL R5, [R1+0x3fc] ;  /* 0x0003fc0001057983 */ /* 0x000f220000100800 */
[----:B------:R-:W-:Y:S02]  /*80a0*/  PRMT R107, RZ, 0x7610, R107 ;  /* 0x00007610ff6b7816 */ /* 0x000fe4000000006b */
[----:B----4-:R-:W-:-:S05]  /*80b0*/  IMAD.X R5, R0, 0x1, R5, P0 ;  /* 0x0000000100057824 */ /* 0x010fca00000e0605 */
[----:B------:R0:W4:Y:S04]  /*80c0*/  @P1 LDG.E.U8 R107, desc[UR14][R4.64] ;  /* 0x0000000e046b1981 */ /* 0x000128000c1e1100 */
[----:B------:R-:W0:Y:S01]  /*80d0*/  LDL R5, [R1+0x418] ;  /* 0x0004180001057983 */ /* 0x000e220000100800 */
[----:B------:R-:W-:Y:S02]  /*80e0*/  ISETP.GT.AND P2, PT, R3, 0x17, PT ;  /* 0x000000170300780c */ /* 0x000fe40003f44270 */
[----:B0-----:R-:W-:Y:S02]  /*80f0*/  IADD3 R4, P0, R2, R5, RZ ;  /* 0x0000000502047210 */ /* 0x001fe40007f1e0ff */
[----:B------:R-:W3:Y:S01]  /*8100*/  LDL R5, [R1+0x414] ;  /* 0x0004140001057983 */ /* 0x000ee20000100800 */
[----:B------:R-:W-:-:S02]  /*8110*/  PRMT R39, RZ, 0x7610, R39 ;  /* 0x00007610ff277816 */ /* 0x000fc40000000027 */
[----:B---3--:R-:W-:-:S06]  /*8120*/  IMAD.X R5, R0, 0x1, R5, P0 ;  /* 0x0000000100057824 */ /* 0x008fcc00000e0605 */
[----:B------:R0:W3:Y:S04]  /*8130*/  @P2 LDG.E.U8 R39, desc[UR14][R4.64] ;  /* 0x0000000e04272981 */ /* 0x0000e8000c1e1100 */
[----:B------:R-:W0:Y:S02]  /*8140*/  LDL R5, [R1+0x410] ;  /* 0x0004100001057983 */ /* 0x000e240000100800 */
[----:B0-----:R-:W-:Y:S02]  /*8150*/  IADD3 R4, P0, R2, R5, RZ ;  /* 0x0000000502047210 */ /* 0x001fe40007f1e0ff */
[----:B------:R-:W2:Y:S01]  /*8160*/  LDL R5, [R1+0x40c] ;  /* 0x00040c0001057983 */ /* 0x000ea20000100800 */
[----:B------:R-:W-:Y:S02]  /*8170*/  PRMT R44, RZ, 0x7610, R44 ;  /* 0x00007610ff2c7816 */ /* 0x000fe4000000002c */
[----:B--2---:R-:W-:-:S05]  /*8180*/  IMAD.X R5, R0, 0x1, R5, P0 ;  /* 0x0000000100057824 */ /* 0x004fca00000e0605 */
[----:B------:R0:W2:Y:S04]  /*8190*/  @P2 LDG.E.U8 R44, desc[UR14][R4.64] ;  /* 0x0000000e042c2981 */ /* 0x0000a8000c1e1100 */
[----:B------:R-:W0:Y:S01]  /*81a0*/  LDL R5, [R1+0x408] ;  /* 0x0004080001057983 */ /* 0x000e220000100800 */
[----:B------:R-:W-:-:S06]  /*81b0*/  PRMT R106, RZ, 0x7610, R106 ;  /* 0x00007610ff6a7816 */ /* 0x000fcc000000006a */
[----:B------:R-:W4:Y:S04]  /*81c0*/  @P1 LDG.E.U8 R106, desc[UR14][R6.64] ;  /* 0x0000000e066a1981 */ /* 0x000f28000c1e1100 */
[----:B------:R-:W3:Y:S04]  /*81d0*/  LDL R7, [R1+0x420] ;  /* 0x0004200001077983 */ /* 0x000ee80000100800 */
[----:B------:R-:W2:Y:S01]  /*81e0*/  LDL R6, [R1+0x41c] ;  /* 0x00041c0001067983 */ /* 0x000ea20000100800 */
[----:B0-----:R-:W-:-:S03]  /*81f0*/  IADD3 R4, P0, R2, R5, RZ ;  /* 0x0000000502047210 */ /* 0x001fc60007f1e0ff */
[----:B------:R-:W4:Y:S01]  /*8200*/  LDL R5, [R1+0x404] ;  /* 0x0004040001057983 */ /* 0x000f220000100800 */
[----:B------:R-:W-:Y:S02]  /*8210*/  PRMT R42, RZ, 0x7610, R42 ;  /* 0x00007610ff2a7816 */ /* 0x000fe4000000002a */
[----:B------:R-:W-:Y:S01]  /*8220*/  PRMT R40, RZ, 0x7610, R40 ;  /* 0x00007610ff287816 */ /* 0x000fe20000000028 */
[----:B----4-:R-:W-:-:S05]  /*8230*/  IMAD.X R5, R0, 0x1, R5, P0 ;  /* 0x0000000100057824 */ /* 0x010fca00000e0605 */
[----:B------:R3:W4:Y:S02]  /*8240*/  @P2 LDG.E.U8 R42, desc[UR14][R4.64] ;  /* 0x0000000e042a2981 */ /* 0x000724000c1e1100 */
[----:B---3--:R-:W-:Y:S02]  /*8250*/  IADD3 R4, P0, R2, R7, RZ ;  /* 0x0000000702047210 */ /* 0x008fe40007f1e0ff */
[----:B------:R-:W-:Y:S01]  /*8260*/  ISETP.GT.AND P1, PT, R3, 0x18, PT ;  /* 0x000000180300780c */ /* 0x000fe20003f24270 */
[----:B------:R-:W3:Y:S02]  /*8270*/  LDL R7, [R1+0x440] ;  /* 0x0004400001077983 */ /* 0x000ee40000100800 */
[----:B--2---:R-:W-:Y:S01]  /*8280*/  IMAD.X R5, R0, 0x1, R6, P0 ;  /* 0x0000000100057824 */ /* 0x004fe200000e0606 */
[----:B------:R-:W-:Y:S01]  /*8290*/  PRMT R38, RZ, 0x7610, R38 ;  /* 0x00007610ff267816 */ /* 0x000fe20000000026 */
[----:B------:R-:W2:Y:S04]  /*82a0*/  LDL R6, [R1+0x43c] ;  /* 0x00043c0001067983 */ /* 0x000ea80000100800 */
[----:B------:R0:W4:Y:S04]  /*82b0*/  @P2 LDG.E.U8 R40, desc[UR14][R4.64] ;  /* 0x0000000e04282981 */ /* 0x000128000c1e1100 */
[----:B------:R-:W0:Y:S02]  /*82c0*/  LDL R5, [R1+0x438] ;  /* 0x0004380001057983 */ /* 0x000e240000100800 */
[----:B0-----:R-:W-:-:S02]  /*82d0*/  IADD3 R4, P0, R2, R5, RZ ;  /* 0x0000000502047210 */ /* 0x001fc40007f1e0ff */
[----:B------:R-:W3:Y:S03]  /*82e0*/  LDL R5, [R1+0x434] ;  /* 0x0004340001057983 */ /* 0x000ee60000100800 */
[----:B---3--:R-:W-:-:S05]  /*82f0*/  IMAD.X R5, R0, 0x1, R5, P0 ;  /* 0x0000000100057824 */ /* 0x008fca00000e0605 */
[----:B------:R0:W3:Y:S04]  /*8300*/  @P1 LDG.E.U8 R38, desc[UR14][R4.64] ;  /* 0x0000000e04261981 */ /* 0x0000e8000c1e1100 */
[----:B------:R-:W0:Y:S02]  /*8310*/  LDL R5, [R1+0x430] ;  /* 0x0004300001057983 */ /* 0x000e240000100800 */
[----:B0-----:R-:W-:Y:S02]  /*8320*/  IADD3 R4, P0, R2, R5, RZ ;  /* 0x0000000502047210 */ /* 0x001fe40007f1e0ff */
[----:B------:R-:W2:Y:S01]  /*8330*/  LDL R5, [R1+0x42c] ;  /* 0x00042c0001057983 */ /* 0x000ea20000100800 */
[----:B------:R-:W-:Y:S02]  /*8340*/  PRMT R36, RZ, 0x7610, R36 ;  /* 0x00007610ff247816 */ /* 0x000fe40000000024 */
[----:B--2---:R-:W-:-:S05]  /*8350*/  IMAD.X R5, R0, 0x1, R5, P0 ;  /* 0x0000000100057824 */ /* 0x004fca00000e0605 */
[----:B------:R0:W2:Y:S04]  /*8360*/  @P1 LDG.E.U8 R36, desc[UR14][R4.64] ;  /* 0x0000000e04241981 */ /* 0x0000a8000c1e1100 */
[----:B------:R-:W0:Y:S02]  /*8370*/  LDL R5, [R1+0x428] ;  /* 0x0004280001057983 */ /* 0x000e240000100800 */
[----:B0-----:R-:W-:Y:S02]  /*8380*/  IADD3 R4, P0, R2, R5, RZ ;  /* 0x0000000502047210 */ /* 0x001fe40007f1e0ff */
[----:B------:R-:W4:Y:S01]  /*8390*/  LDL R5, [R1+0x424] ;  /* 0x0004240001057983 */ /* 0x000f220000100800 */
[----:B------:R-:W-:Y:S02]  /*83a0*/  PRMT R35, RZ, 0x7610, R35 ;  /* 0x00007610ff237816 */ /* 0x000fe40000000023 */
[----:B------:R-:W-:Y:S01]  /*83b0*/  PRMT R32, RZ, 0x7610, R32 ;  /* 0x00007610ff207816 */ /* 0x000fe20000000020 */
[----:B----4-:R-:W-:-:S05]  /*83c0*/  IMAD.X R5, R0, 0x1, R5, P0 ;  /* 0x0000000100057824 */ /* 0x010fca00000e0605 */
[----:B------:R0:W4:Y:S02]  /*83d0*/  @P1 LDG.E.U8 R35, desc[UR14][R4.64] ;  /* 0x0000000e04231981 */ /* 0x000124000c1e1100 */
[----:B0-----:R-:W-:Y:S02]  /*83e0*/  IADD3 R4, P0, R2, R7, RZ ;  /* 0x0000000702047210 */ /* 0x001fe40007f1e0ff */
[----:B------:R-:W-:Y:S01]  /*83f0*/  PRMT R37, RZ, 0x7610, R37 ;  /* 0x00007610ff257816 */ /* 0x000fe20000000025 */
[----:B------:R-:W3:Y:S02]  /*8400*/  LDL R7, [R1+0x460] ;  /* 0x0004600001077983 */ /* 0x000ee40000100800 */
[----:B------:R-:W-:Y:S01]  /*8410*/  IMAD.X R5, R0, 0x1, R6, P0 ;  /* 0x0000000100057824 */ /* 0x000fe200000e0606 */
[----:B------:R-:W-:Y:S01]  /*8420*/  PRMT R34, RZ, 0x7610, R34 ;  /* 0x00007610ff227816 */ /* 0x000fe20000000022 */
[----:B------:R-:W2:Y:S04]  /*8430*/  LDL R6, [R1+0x45c] ;  /* 0x00045c0001067983 */ /* 0x000ea80000100800 */
[----:B------:R0:W4:Y:S04]  /*8440*/  @P1 LDG.E.U8 R32, desc[UR14][R4.64] ;  /* 0x0000000e04201981 */ /* 0x000128000c1e1100 */
[----:B------:R-:W0:Y:S01]  /*8450*/  LDL R5, [R1+0x458] ;  /* 0x0004580001057983 */ /* 0x000e220000100800 */
[----:B------:R-:W-:-:S02]  /*8460*/  ISETP.GT.AND P1, PT, R3, 0x19, PT ;  /* 0x000000190300780c */ /* 0x000fc40003f24270 */
[----:B0-----:R-:W-:Y:S02]  /*8470*/  IADD3 R4, P0, R2, R5, RZ ;  /* 0x0000000502047210 */ /* 0x001fe40007f1e0ff */
[----:B------:R-:W3:Y:S03]  /*8480*/  LDL R5, [R1+0x454] ;  /* 0x0004540001057983 */ /* 0x000ee60000100800 */
[----:B---3--:R-:W-:-:S06]  /*8490*/  IMAD.X R5, R0, 0x1, R5, P0 ;  /* 0x0000000100057824 */ /* 0x008fcc00000e0605 */
[----:B------:R0:W3:Y:S04]  /*84a0*/  @P1 LDG.E.U8 R37, desc[UR14][R4.64] ;  /* 0x0000000e04251981 */ /* 0x0000e8000c1e1100 */
[----:B------:R-:W0:Y:S02]  /*84b0*/  LDL R5, [R1+0x450] ;  /* 0x0004500001057983 */ /* 0x000e240000100800 */
[----:B0-----:R-:W-:Y:S02]  /*84c0*/  IADD3 R4, P0, R2, R5, RZ ;  /* 0x0000000502047210 */ /* 0x001fe40007f1e0ff */
[----:B------:R-:W2:Y:S03]  /*84d0*/  LDL R5, [R1+0x44c] ;  /* 0x00044c0001057983 */ /* 0x000ea60000100800 */
        /* <DEDUP_REMOVED lines=157> */
[----:B------:R0:W-:Y:S04]  /*8eb0*/  STL [R1+0x538], R2 ;  /* 0x0005380201007387 */ /* 0x0001e80000100800 */
[----:B------:R1:W-:Y:S01]  /*8ec0*/  STL [R1+0x534], R0 ;  /* 0x0005340001007387 */ /* 0x0003e20000100800 */
[----:B----4-:R-:W-:-:S05]  /*8ed0*/  IMAD.X R5, R0, 0x1, R5, P0 ;  /* 0x0000000100057824 */ /* 0x010fca00000e0605 */
[----:B------:R4:W3:Y:S02]  /*8ee0*/  @P1 LDG.E.U8 R21, desc[UR14][R4.64] ;  /* 0x0000000e04151981 */ /* 0x0008e4000c1e1100 */
[----:B----4-:R-:W-:-:S05]  /*8ef0*/  IADD3 R4, P0, R2, R7, RZ ;  /* 0x0000000702047210 */ /* 0x010fca0007f1e0ff */
[----:B------:R-:W-:-:S05]  /*8f00*/  IMAD.X R5, R0, 0x1, R6, P0 ;  /* 0x0000000100057824 */ /* 0x000fca00000e0606 */
[----:B------:R4:W3:Y:S04]  /*8f10*/  @P1 LDG.E.U8 R20, desc[UR14][R4.64] ;  /* 0x0000000e04141981 */ /* 0x0008e8000c1e1100 */
[----:B------:R-:W4:Y:S01]  /*8f20*/  LDL R5, [R1+0xb4] ;  /* 0x0000b40001057983 */ /* 0x000f220000100800 */
[----:B------:R-:W2:Y:S03]  /*8f30*/  S2R R7, SR_TID.X ;  /* 0x0000000000077919 */ /* 0x000ea60000002100 */
[----:B0-----:R-:W3:Y:S04]  /*8f40*/  LDL.LU R2, [R1+0xe0] ;  /* 0x0000e00001027983 */ /* 0x001ee80000300800 */
[----:B-1----:R-:W3:Y:S01]  /*8f50*/  LDL.LU R0, [R1+0xf0] ;  /* 0x0000f00001007983 */ /* 0x002ee20000300800 */
[----:B--2---:R-:W-:-:S04]  /*8f60*/  LOP3.LUT R7, R7, 0x1f, RZ, 0xc0, !PT ;  /* 0x0000001f07077812 */ /* 0x004fc800078ec0ff */
[C---:B------:R-:W-:Y:S01]  /*8f70*/  ISETP.GE.AND P0, PT, R7.reuse, R3, PT ;  /* 0x000000030700720c */ /* 0x040fe20003f06270 */
[C---:B------:R-:W-:Y:S02]  /*8f80*/  IMAD R6, R7.reuse, UR6, RZ ;  /* 0x0000000607067c24 */ /* 0x040fe4000f8e02ff */
[----:B------:R-:W-:Y:S01]  /*8f90*/  IMAD R7, R7, UR7, RZ ;  /* 0x0000000707077c24 */ /* 0x000fe2000f8e02ff */
[----:B------:R-:W-:Y:S01]  /*8fa0*/  PRMT R76, RZ, 0x7610, R76 ;  /* 0x00007610ff4c7816 */ /* 0x000fe2000000004c */
[----:B------:R-:W-:Y:S03]  /*8fb0*/  BAR.SYNC.DEFER_BLOCKING 0x0 ;  /* 0x0000000000007b1d */ /* 0x000fe60000010000 */
[----:B----4-:R-:W-:-:S03]  /*8fc0*/  IADD3 R4, P1, R7, R5, RZ ;  /* 0x0000000507047210 */ /* 0x010fc60007f3e0ff */
[----:B------:R-:W2:Y:S01]  /*8fd0*/  LDL R5, [R1+0xb0] ;  /* 0x0000b00001057983 */ /* 0x000ea20000100800 */
[----:B------:R-:W-:-:S05]  /*8fe0*/  SHF.R.S32.HI R6, RZ, 0x1f, R6 ;  /* 0x0000001fff067819 */ /* 0x000fca0000011406 */
[----:B--2---:R-:W-:-:S05]  /*8ff0*/  IMAD.X R5, R6, 0x1, R5, P1 ;  /* 0x0000000106057824 */ /* 0x004fca00008e0605 */
[----:B------:R0:W2:Y:S04]  /*9000*/  @!P0 LDG.E.U8 R76, desc[UR14][R4.64] ;  /* 0x0000000e044c8981 */ /* 0x0000a8000c1e1100 */
[----:B------:R-:W0:Y:S02]  /*9010*/  LDL R5, [R1+0xbc] ;  /* 0x0000bc0001057983 */ /* 0x000e240000100800 */
[----:B0-----:R-:W-:Y:S02]  /*9020*/  IADD3 R4, P1, R7, R5, RZ ;  /* 0x0000000507047210 */ /* 0x001fe40007f3e0ff */
[----:B------:R-:W4:Y:S01]  /*9030*/  LDL R5, [R1+0xb8] ;  /* 0x0000b80001057983 */ /* 0x000f220000100800 */
[----:B------:R-:W-:Y:S02]  /*9040*/  PRMT R87, RZ, 0x7610, R87 ;  /* 0x00007610ff577816 */ /* 0x000fe40000000057 */
[----:B----4-:R-:W-:-:S05]  /*9050*/  IMAD.X R5, R6, 0x1, R5, P1 ;  /* 0x0000000106057824 */ /* 0x010fca00008e0605 */
[----:B------:R0:W4:Y:S04]  /*9060*/  @!P0 LDG.E.U8 R87, desc[UR14][R4.64] ;  /* 0x0000000e04578981 */ /* 0x000128000c1e1100 */
[----:B------:R-:W0:Y:S02]  /*9070*/  LDL R5, [R1+0xc4] ;  /* 0x0000c40001057983 */ /* 0x000e240000100800 */
[----:B0-----:R-:W-:Y:S02]  /*9080*/  IADD3 R4, P1, R7, R5, RZ ;  /* 0x0000000507047210 */ /* 0x001fe40007f3e0ff */
[----:B------:R-:W3:Y:S01]  /*9090*/  LDL R5, [R1+0xc0] ;  /* 0x0000c00001057983 */ /* 0x000ee20000100800 */
[----:B------:R-:W-:Y:S02]  /*90a0*/  PRMT R77, RZ, 0x7610, R77 ;  /* 0x00007610ff4d7816 */ /* 0x000fe4000000004d */
[----:B---3--:R-:W-:-:S05]  /*90b0*/  IMAD.X R5, R6, 0x1, R5, P1 ;  /* 0x0000000106057824 */ /* 0x008fca00008e0605 */
[----:B------:R0:W3:Y:S04]  /*90c0*/  @!P0 LDG.E.U8 R77, desc[UR14][R4.64] ;  /* 0x0000000e044d8981 */ /* 0x0000e8000c1e1100 */
[----:B------:R-:W0:Y:S02]  /*90d0*/  LDL R5, [R1+0xcc] ;  /* 0x0000cc0001057983 */ /* 0x000e240000100800 */
[----:B0-----:R-:W-:Y:S02]  /*90e0*/  IADD3 R4, P1, R7, R5, RZ ;  /* 0x0000000507047210 */ /* 0x001fe40007f3e0ff */
[----:B------:R-:W2:Y:S01]  /*90f0*/  LDL R5, [R1+0xc8] ;  /* 0x0000c80001057983 */ /* 0x000ea20000100800 */
[----:B------:R-:W-:Y:S02]  /*9100*/  PRMT R86, RZ, 0x7610, R86 ;  /* 0x00007610ff567816 */ /* 0x000fe40000000056 */
        /* <DEDUP_REMOVED lines=14> */
[----:B------:R-:W0:Y:S01]  /*91f0*/  LDL R5, [R1+0xe4] ;  /* 0x0000e40001057983 */ /* 0x000e220000100800 */
[----:B------:R-:W-:-:S03]  /*9200*/  PRMT R79, RZ, 0x7610, R79 ;  /* 0x00007610ff4f7816 */ /* 0x000fc6000000004f */
[----:B------:R1:W-:Y:S01]  /*9210*/  STL [R1+0x540], R2 ;  /* 0x0005400201007387 */ /* 0x0003e20000100800 */
[----:B0-----:R-:W-:-:S05]  /*9220*/  IADD3 R4, P1, R7, R5, RZ ;  /* 0x0000000507047210 */ /* 0x001fca0007f3e0ff */
[----:B------:R-:W-:Y:S02]  /*9230*/  IMAD.X R5, R6, 0x1, R2, P1 ;  /* 0x0000000106057824 */ /* 0x000fe400008e0602 */
[----:B-1----:R-:W2:Y:S04]  /*9240*/  LDL.LU R2, [R1+0xfc] ;  /* 0x0000fc0001027983 */ /* 0x002ea80000300800 */
[----:B------:R0:W3:Y:S02]  /*9250*/  @!P0 LDG.E.U8 R79, desc[UR14][R4.64] ;  /* 0x0000000e044f8981 */ /* 0x0000e4000c1e1100 */
[----:B0-----:R-:W-:Y:S02]  /*9260*/  LOP3.LUT R4, R248, 0xffff, RZ, 0xc0, !PT ;  /* 0x0000fffff8047812 */ /* 0x001fe400078ec0ff */
[----:B------:R-:W-:-:S04]  /*9270*/  LOP3.LUT R5, R109, 0xffff, RZ, 0xc0, !PT ;  /* 0x0000ffff6d057812 */ /* 0x000fc800078ec0ff */
[----:B------:R-:W-:Y:S02]  /*9280*/  PRMT R109, R5, 0x3340, R4 ;  /* 0x00003340056d7816 */ /* 0x000fe40000000004 */
[----:B------:R-:W4:Y:S04]  /*9290*/  LDL R4, [R1+0xec] ;  /* 0x0000ec0001047983 */ /* 0x000f280000100800 */
[----:B------:R-:W2:Y:S01]  /*92a0*/  LDL R5, [R1+0xe8] ;  /* 0x0000e80001057983 */ /* 0x000ea20000100800 */
[----:B------:R-:W-:Y:S02]  /*92b0*/  PRMT R84, RZ, 0x7610, R84 ;  /* 0x00007610ff547816 */ /* 0x000fe40000000054 */
[----:B----4-:R-:W-:-:S05]  /*92c0*/  IADD3 R4, P1, R7, R4, RZ ;  /* 0x0000000407047210 */ /* 0x010fca0007f3e0ff */
[----:B--2---:R-:W-:-:S05]  /*92d0*/  IMAD.X R5, R6, 0x1, R5, P1 ;  /* 0x0000000106057824 */ /* 0x004fca00008e0605 */
[----:B------:R0:W2:Y:S02]  /*92e0*/  @!P0 LDG.E.U8 R84, desc[UR14][R4.64] ;  /* 0x0000000e04548981 */ /* 0x0000a4000c1e1100 */
[----:B0-----:R-:W-:Y:S02]  /*92f0*/  LOP3.LUT R4, R249, 0xffff, RZ, 0xc0, !PT ;  /* 0x0000fffff9047812 */ /* 0x001fe400078ec0ff */
[----:B------:R-:W-:-:S04]  /*9300*/  LOP3.LUT R5, R111, 0xffff, RZ, 0xc0, !PT ;  /* 0x0000ffff6f057812 */ /* 0x000fc800078ec0ff */
[----:B------:R-:W-:Y:S02]  /*9310*/  PRMT R111, R5, 0x3340, R4 ;  /* 0x00003340056f7816 */ /* 0x000fe40000000004 */
[----:B------:R-:W4:Y:S01]  /*9320*/  LDL R4, [R1+0xf4] ;  /* 0x0000f40001047983 */ /* 0x000f220000100800 */
[----:B------:R-:W-:-:S03]  /*9330*/  PRMT R80, RZ, 0x7610, R80 ;  /* 0x00007610ff507816 */ /* 0x000fc60000000050 */
[----:B------:R0:W-:Y:S01]  /*9340*/  STL [R1+0x53c], R0 ;  /* 0x00053c0001007387 */ /* 0x0001e20000100800 */
[----:B----4-:R-:W-:-:S05]  /*9350*/  IADD3 R4, P1, R7, R4, RZ ;  /* 0x0000000407047210 */ /* 0x010fca0007f3e0ff */
[----:B------:R-:W-:Y:S02]  /*9360*/  IMAD.X R5, R6, 0x1, R0, P1 ;  /* 0x0000000106057824 */ /* 0x000fe400008e0600 */
[----:B0-----:R-:W4:Y:S04]  /*9370*/  LDL.LU R0, [R1+0x10c] ;  /* 0x00010c0001007983 */ /* 0x001f280000300800 */
[----:B------:R0:W2:Y:S02]  /*9380*/  @!P0 LDG.E.U8 R80, desc[UR14][R4.64] ;  /* 0x0000000e04508981 */ /* 0x0000a4000c1e1100 */
[----:B0-----:R-:W-:Y:S02]  /*9390*/  LOP3.LUT R5, R113, 0xffff, RZ, 0xc0, !PT ;  /* 0x0000ffff71057812 */ /* 0x001fe400078ec0ff */
[----:B------:R-:W-:-:S04]  /*93a0*/  LOP3.LUT R4, R252, 0xffff, RZ, 0xc0, !PT ;  /* 0x0000fffffc047812 */ /* 0x000fc800078ec0ff */
[----:B------:R-:W-:Y:S02]  /*93b0*/  PRMT R113, R5, 0x3340, R4 ;  /* 0x0000334005717816 */ /* 0x000fe40000000004 */
[----:B------:R-:W3:Y:S01]  /*93c0*/  LDL R5, [R1+0xf8] ;  /* 0x0000f80001057983 */ /* 0x000ee20000100800 */
[----:B------:R-:W-:Y:S02]  /*93d0*/  IADD3 R4, P1, R7, R2, RZ ;  /* 0x0000000207047210 */ /* 0x000fe40007f3e0ff */
[----:B------:R-:W-:Y:S01]  /*93e0*/  PRMT R83, RZ, 0x7610, R83 ;  /* 0x00007610ff537816 */ /* 0x000fe20000000053 */
[----:B------:R0:W-:Y:S02]  /*93f0*/  STL [R1+0x548], R2 ;  /* 0x0005480201007387 */ /* 0x0001e40000100800 */
[----:B---3--:R-:W-:-:S05]  /*9400*/  IMAD.X R5, R6, 0x1, R5, P1 ;  /* 0x0000000106057824 */ /* 0x008fca00008e0605 */
[----:B------:R1:W3:Y:S02]  /*9410*/  @!P0 LDG.E.U8 R83, desc[UR14][R4.64] ;  /* 0x0000000e04538981 */ /* 0x0002e4000c1e1100 */
[----:B-1----:R-:W-:Y:S02]  /*9420*/  LOP3.LUT R4, R70, 0xffff, RZ, 0xc0, !PT ;  /* 0x0000ffff46047812 */ /* 0x002fe400078ec0ff */
[----:B------:R-:W-:Y:S02]  /*9430*/  LOP3.LUT R5, R128, 0xffff, RZ, 0xc0, !PT ;  /* 0x0000ffff80057812 */ /* 0x000fe400078ec0ff */
[----:B------:R-:W3:Y:S02]  /*9440*/  LDL.LU R128, [R1+0x72c] ;  /* 0x00072c0001807983 */ /* 0x000ee40000300800 */
[----:B------:R-:W-:Y:S02]  /*9450*/  PRMT R70, R5, 0x3340, R4 ;  /* 0x0000334005467816 */ /* 0x000fe40000000004 */
[----:B------:R-:W4:Y:S04]  /*9460*/  LDL R4, [R1+0x104] ;  /* 0x0001040001047983 */ /* 0x000f280000100800 */
[----:B------:R-:W2:Y:S01]  /*9470*/  LDL R5, [R1+0x100] ;  /* 0x0001000001057983 */ /* 0x000ea20000100800 */
[----:B------:R-:W-:-:S03]  /*9480*/  PRMT R81, RZ, 0x7610, R81 ;  /* 0x00007610ff517816 */ /* 0x000fc60000000051 */
[----:B0-----:R-:W3:Y:S01]  /*9490*/  LDL R2, [R1+0x110] ;  /* 0x0001100001027983 */ /* 0x001ee20000100800 */
[----:B----4-:R-:W-:-:S05]  /*94a0*/  IADD3 R4, P1, R7, R4, RZ ;  /* 0x0000000407047210 */ /* 0x010fca0007f3e0ff */
[----:B--2---:R-:W-:-:S05]  /*94b0*/  IMAD.X R5, R6, 0x1, R5, P1 ;  /* 0x0000000106057824 */ /* 0x004fca00008e0605 */
[----:B------:R0:W2:Y:S02]  /*94c0*/  @!P0 LDG.E.U8 R81, desc[UR14][R4.64] ;  /* 0x0000000e04518981 */ /* 0x0000a4000c1e1100 */
[----:B0-----:R-:W-:Y:S02]  /*94d0*/  LOP3.LUT R5, R108, 0xffff, RZ, 0xc0, !PT ;  /* 0x0000ffff6c057812 */ /* 0x001fe400078ec0ff */
[----:B------:R-:W-:-:S04]  /*94e0*/  LOP3.LUT R4, R251, 0xffff, RZ, 0xc0, !PT ;  /* 0x0000fffffb047812 */ /* 0x000fc800078ec0ff */
[----:B------:R-:W-:Y:S02]  /*94f0*/  PRMT R108, R5, 0x3340, R4 ;  /* 0x00003340056c7816 */ /* 0x000fe40000000004 */
[----:B------:R-:W4:Y:S01]  /*9500*/  LDL R5, [R1+0x108] ;  /* 0x0001080001057983 */ /* 0x000f220000100800 */
[----:B------:R-:W-:-:S03]  /*9510*/  IADD3 R4, P1, R7, R0, RZ ;  /* 0x0000000007047210 */ /* 0x000fc60007f3e0ff */
[----:B------:R0:W-:Y:S04]  /*9520*/  STL [R1+0x544], R0 ;  /* 0x0005440001007387 */ /* 0x0001e80000100800 */
[----:B0-----:R-:W3:Y:S01]  /*9530*/  LDL R0, [R1+0x114] ;  /* 0x0001140001007983 */ /* 0x001ee20000100800 */
[----:B------:R-:W-:Y:S02]  /*9540*/  PRMT R82, RZ, 0x7610, R82 ;  /* 0x00007610ff527816 */ /* 0x000fe40000000052 */
[----:B------:R-:W-:Y:S01]  /*9550*/  PRMT R252, RZ, 0x7610, R252 ;  /* 0x00007610fffc7816 */ /* 0x000fe200000000fc */
[----:B----4-:R-:W-:-:S05]  /*9560*/  IMAD.X R5, R6, 0x1, R5, P1 ;  /* 0x0000000106057824 */ /* 0x010fca00008e0605 */
[----:B------:R0:W4:Y:S02]  /*9570*/  @!P0 LDG.E.U8 R82, desc[UR14][R4.64] ;  /* 0x0000000e04528981 */ /* 0x000124000c1e1100 */
[----:B0-----:R-:W-:Y:S02]  /*9580*/  LOP3.LUT R5, R129, 0xffff, RZ, 0xc0, !PT ;  /* 0x0000ffff81057812 */ /* 0x001fe400078ec0ff */
[----:B------:R-:W-:Y:S01]  /*9590*/  LOP3.LUT R4, R110, 0xffff, RZ, 0xc0, !PT ;  /* 0x0000ffff6e047812 */ /* 0x000fe200078ec0ff */
[----:B------:R-:W4:Y:S03]  /*95a0*/  LDL.LU R129, [R1+0x728] ;  /* 0x0007280001817983 */ /* 0x000f260000300800 */
[----:B------:R-:W-:Y:S02]  /*95b0*/  PRMT R110, R5, 0x3340, R4 ;  /* 0x00003340056e7816 */ /* 0x000fe40000000004 */
[----:B---3--:R-:W-:-:S05]  /*95c0*/  IADD3 R4, P1, R7, R0, RZ ;  /* 0x0000000007047210 */ /* 0x008fca0007f3e0ff */
[----:B------:R-:W-:-:S05]  /*95d0*/  IMAD.X R5, R6, 0x1, R2, P1 ;  /* 0x0000000106057824 */ /* 0x000fca00008e0602 */
[----:B------:R0:W3:Y:S02]  /*95e0*/  @!P0 LDG.E.U8 R252, desc[UR14][R4.64] ;  /* 0x0000000e04fc8981 */ /* 0x0000e4000c1e1100 */
[----:B0-----:R-:W-:Y:S02]  /*95f0*/  LOP3.LUT R4, R112, 0xffff, RZ, 0xc0, !PT ;  /* 0x0000ffff70047812 */ /* 0x001fe400078ec0ff */
[----:B------:R-:W-:Y:S02]  /*9600*/  LOP3.LUT R5, R130, 0xffff, RZ, 0xc0, !PT ;  /* 0x0000ffff82057812 */ /* 0x000fe400078ec0ff */
[----:B------:R-:W4:Y:S02]  /*9610*/  LDL.LU R130, [R1+0x724] ;  /* 0x0007240001827983 */ /* 0x000f240000300800 */
[----:B------:R-:W-:Y:S02]  /*9620*/  PRMT R112, R5, 0x3340, R4 ;  /* 0x0000334005707816 */ /* 0x000fe40000000004 */
[----:B------:R-:W2:Y:S04]  /*9630*/  LDL.LU R2, [R1+0xac] ;  /* 0x0000ac0001027983 */ /* 0x000ea80000300800 */
[----:B------:R-:W3:Y:S04]  /*9640*/  LDL.LU R0, [R1+0xa8] ;  /* 0x0000a80001007983 */ /* 0x000ee80000300800 */
[----:B------:R-:W4:Y:S04]  /*9650*/  LDL R4, [R1+0x11c] ;  /* 0x00011c0001047983 */ /* 0x000f280000100800 */
[----:B------:R-:W2:Y:S01]  /*9660*/  LDL R5, [R1+0x118] ;  /* 0x0001180001057983 */ /* 0x000ea20000100800 */
[----:B------:R-:W-:-:S02]  /*9670*/  PRMT R251, RZ, 0x7610, R251 ;  /* 0x00007610fffb7816 */ /* 0x000fc400000000fb */
[----:B----4-:R-:W-:-:S05]  /*9680*/  IADD3 R4, P1, R7, R4, RZ ;  /* 0x0000000407047210 */ /* 0x010fca0007f3e0ff */
[----:B--2---:R-:W-:-:S05]  /*9690*/  IMAD.X R5, R6, 0x1, R5, P1 ;  /* 0x0000000106057824 */ /* 0x004fca00008e0605 */
[----:B------:R0:W2:Y:S02]  /*96a0*/  @!P0 LDG.E.U8 R251, desc[UR14][R4.64] ;  /* 0x0000000e04fb8981 */ /* 0x0000a4000c1e1100 */
[----:B0-----:R-:W-:Y:S02]  /*96b0*/  LOP3.LUT R4, R69, 0xffff, RZ, 0xc0, !PT ;  /* 0x0000ffff45047812 */ /* 0x001fe400078ec0ff */
[----:B------:R-:W-:Y:S02]  /*96c0*/  LOP3.LUT R5, R131, 0xffff, RZ, 0xc0, !PT ;  /* 0x0000ffff83057812 */ /* 0x000fe400078ec0ff */
[----:B------:R-:W4:Y:S02]  /*96d0*/  LDL.LU R131, [R1+0x720] ;  /* 0x0007200001837983 */ /* 0x000f240000300800 */
[----:B------:R-:W-:Y:S02]  /*96e0*/  PRMT R69, R5, 0x3340, R4 ;  /* 0x0000334005457816 */ /* 0x000fe40000000004 */
[----:B------:R-:W3:Y:S04]  /*96f0*/  LDL R4, [R1+0x124] ;  /* 0x0001240001047983 */ /* 0x000ee80000100800 */
[----:B------:R-:W2:Y:S01]  /*9700*/  LDL R5, [R1+0x120] ;  /* 0x0001200001057983 */ /* 0x000ea20000100800 */
[----:B------:R-:W-:-:S02]  /*9710*/  PRMT R249, RZ, 0x7610, R249 ;  /* 0x00007610fff97816 */ /* 0x000fc400000000f9 */
[----:B------:R-:W-:Y:S02]  /*9720*/  PRMT R248, RZ, 0x7610, R248 ;  /* 0x00007610fff87816 */ /* 0x000fe400000000f8 */
[----:B------:R-:W-:Y:S02]  /*9730*/  LOP3.LUT R9, R9, 0xffff, RZ, 0xc0, !PT ;  /* 0x0000ffff09097812 */ /* 0x000fe400078ec0ff */
[----:B------:R-:W-:Y:S02]  /*9740*/  LOP3.LUT R8, R8, 0xffff, RZ, 0xc0, !PT ;  /* 0x0000ffff08087812 */ /* 0x000fe400078ec0ff */
[----:B---3--:R-:W-:-:S05]  /*9750*/  IADD3 R4, P1, R7, R4, RZ ;  /* 0x0000000407047210 */ /* 0x008fca0007f3e0ff */
[----:B--2---:R-:W-:-:S05]  /*9760*/  IMAD.X R5, R6, 0x1, R5, P1 ;  /* 0x0000000106057824 */ /* 0x004fca00008e0605 */
[----:B------:R0:W2:Y:S02]  /*9770*/  @!P0 LDG.E.U8 R249, desc[UR14][R4.64] ;  /* 0x0000000e04f98981 */ /* 0x0000a4000c1e1100 */
[----:B0-----:R-:W-:Y:S02]  /*9780*/  LOP3.LUT R5, R132, 0xffff, RZ, 0xc0, !PT ;  /* 0x0000ffff84057812 */ /* 0x001fe400078ec0ff */
[----:B------:R-:W-:Y:S01]  /*9790*/  LOP3.LUT R4, R115, 0xffff, RZ, 0xc0, !PT ;  /* 0x0000ffff73047812 */ /* 0x000fe200078ec0ff */
[----:B------:R-:W4:Y:S03]  /*97a0*/  LDL.LU R132, [R1+0x71c] ;  /* 0x00071c0001847983 */ /* 0x000f260000300800 */
[----:B------:R-:W-:Y:S02]  /*97b0*/  PRMT R115, R5, 0x3340, R4 ;  /* 0x0000334005737816 */ /* 0x000fe40000000004 */
[----:B------:R-:W-:-:S05]  /*97c0*/  IADD3 R4, P1, R7, R2, RZ ;  /* 0x0000000207047210 */ /* 0x000fca0007f3e0ff */
[----:B------:R-:W-:Y:S01]  /*97d0*/  IMAD.X R5, R6, 0x1, R0, P1 ;  /* 0x0000000106057824 */ /* 0x000fe200008e0600 */
[----:B------:R-:W-:-:S04]  /*97e0*/  LOP3.LUT R7, R134, 0xffff, RZ, 0xc0, !PT ;  /* 0x0000ffff86077812 */ /* 0x000fc800078ec0ff */
[----:B------:R0:W3:Y:S01]  /*97f0*/  @!P0 LDG.E.U8 R248, desc[UR14][R4.64] ;  /* 0x0000000e04f88981 */ /* 0x0000e2000c1e1100 */
[----:B------:R-:W-:Y:S02]  /*9800*/  LOP3.LUT R6, R117, 0xffff, RZ, 0xc0, !PT ;  /* 0x0000ffff75067812 */ /* 0x000fe400078ec0ff */
[----:B0-----:R-:W-:Y:S02]  /*9810*/  LOP3.LUT R5, R133, 0xffff, RZ, 0xc0, !PT ;  /* 0x0000ffff85057812 */ /* 0x001fe400078ec0ff */
[----:B------:R-:W-:Y:S01]  /*9820*/  LOP3.LUT R4, R119, 0xffff, RZ, 0xc0, !PT ;  /* 0x0000ffff77047812 */ /* 0x000fe200078ec0ff */
[----:B------:R-:W4:Y:S03]  /*9830*/  LDL.LU R133, [R1+0x718] ;  /* 0x0007180001857983 */ /* 0x000f260000300800 */
[----:B------:R-:W-:Y:S01]  /*9840*/  PRMT R117, R5, 0x3340, R4 ;  /* 0x0000334005757816 */ /* 0x000fe20000000004 */
[----:B------:R-:W4:Y:S01]  /*9850*/  LDL.LU R134, [R1+0x714] ;  /* 0x0007140001867983 */ /* 0x000f220000300800 */
[----:B------:R-:W-:-:S02]  /*9860*/  LOP3.LUT R5, R135, 0xffff, RZ, 0xc0, !PT ;  /* 0x0000ffff87057812 */ /* 0x000fc400078ec0ff */
[----:B------:R-:W-:Y:S01]  /*9870*/  LOP3.LUT R4, R136, 0xffff, RZ, 0xc0, !PT ;  /* 0x0000ffff88047812 */ /* 0x000fe200078ec0ff */
[----:B------:R-:W4:Y:S01]  /*9880*/  LDL.LU R135, [R1+0x710] ;  /* 0x0007100001877983 */ /* 0x000f220000300800 */
[----:B------:R-:W-:Y:S02]  /*9890*/  PRMT R119, R7, 0x3340, R6 ;  /* 0x0000334007777816 */ /* 0x000fe40000000006 */
[----:B------:R-:W-:Y:S01]  /*98a0*/  LOP3.LUT R7, R114, 0xffff, RZ, 0xc0, !PT ;  /* 0x0000ffff72077812 */ /* 0x000fe200078ec0ff */
[----:B------:R-:W4:Y:S01]  /*98b0*/  LDL.LU R136, [R1+0x70c] ;  /* 0x00070c0001887983 */ /* 0x000f220000300800 */
[----:B------:R-:W-:Y:S02]  /*98c0*/  LOP3.LUT R6, R72, 0xffff, RZ, 0xc0, !PT ;  /* 0x0000ffff48067812 */ /* 0x000fe400078ec0ff */
[----:B------:R-:W-:Y:S02]  /*98d0*/  PRMT R72, R5, 0x3340, R4 ;  /* 0x0000334005487816 */ /* 0x000fe40000000004 */
[----:B------:R-:W-:-:S02]  /*98e0*/  LOP3.LUT R5, R137, 0xffff, RZ, 0xc0, !PT ;  /* 0x0000ffff89057812 */ /* 0x000fc400078ec0ff */
[----:B------:R-:W-:Y:S01]  /*98f0*/  LOP3.LUT R4, R118, 0xffff, RZ, 0xc0, !PT ;  /* 0x0000ffff76047812 */ /* 0x000fe200078ec0ff */
[----:B------:R-:W4:Y:S01]  /*9900*/  LDL.LU R137, [R1+0x708] ;  /* 0x0007080001897983 */ /* 0x000f220000300800 */
[----:B------:R-:W-:Y:S02]  /*9910*/  PRMT R114, R7, 0x3340, R6 ;  /* 0x0000334007727816 */ /* 0x000fe40000000006 */
[----:B------:R-:W-:Y:S02]  /*9920*/  LOP3.LUT R7, R138, 0xffff, RZ, 0xc0, !PT ;  /* 0x0000ffff8a077812 */ /* 0x000fe400078ec0ff */
[----:B------:R-:W-:Y:S01]  /*9930*/  LOP3.LUT R6, R116, 0xffff, RZ, 0xc0, !PT ;  /* 0x0000ffff74067812 */ /* 0x000fe200078ec0ff */
[----:B------:R-:W4:Y:S01]  /*9940*/  LDL.LU R138, [R1+0x704] ;  /* 0x00070400018a7983 */ /* 0x000f220000300800 */
[----:B------:R-:W-:Y:S02]  /*9950*/  PRMT R116, R5, 0x3340, R4 ;  /* 0x0000334005747816 */ /* 0x000fe40000000004 */
        /* <DEDUP_REMOVED lines=65> */
[----:B------:R-:W-:Y:S02]  /*9d70*/  LOP3.LUT R4, R53, 0xffff, RZ, 0xc0, !PT ;  /* 0x0000ffff35047812 */ /* 0x000fe400078ec0ff */
[----:B------:R-:W-:Y:S02]  /*9d80*/  PRMT R62, R7, 0x3340, R6 ;  /* 0x00003340073e7816 */ /* 0x000fe40000000006 */
[----:B------:R-:W-:Y:S02]  /*9d90*/  LOP3.LUT R7, R91, 0xffff, RZ, 0xc0, !PT ;  /* 0x0000ffff5b077812 */ /* 0x000fe400078ec0ff */
[----:B------:R-:W-:Y:S01]  /*9da0*/  LOP3.LUT R6, R92, 0xffff, RZ, 0xc0, !PT ;  /* 0x0000ffff5c067812 */ /* 0x000fe200078ec0ff */
[----:B------:R-:W4:Y:S01]  /*9db0*/  LDL.LU R91, [R1+0x6c0] ;  /* 0x0006c000015b7983 */ /* 0x000f220000300800 */
[----:B------:R-:W-:Y:S02]  /*9dc0*/  PRMT R53, R5, 0x3340, R4 ;  /* 0x0000334005357816 */ /* 0x000fe40000000004 */
[----:B------:R-:W-:Y:S01]  /*9dd0*/  LOP3.LUT R5, R93, 0xffff, RZ, 0xc0, !PT ;  /* 0x0000ffff5d057812 */ /* 0x000fe200078ec0ff */
[----:B------:R-:W4:Y:S01]  /*9de0*/  LDL.LU R92, [R1+0x6bc] ;  /* 0x0006bc00015c7983 */ /* 0x000f220000300800 */
[----:B------:R-:W-:-:S02]  /*9df0*/  LOP3.LUT R4, R51, 0xffff, RZ, 0xc0, !PT ;  /* 0x0000ffff33047812 */ /* 0x000fc400078ec0ff */
[----:B------:R-:W-:Y:S01]  /*9e00*/  PRMT R75, R7, 0x3340, R6 ;  /* 0x00003340074b7816 */ /* 0x000fe20000000006 */
[----:B------:R-:W4:Y:S01]  /*9e10*/  LDL.LU R93, [R1+0x6b8] ;  /* 0x0006b800015d7983 */ /* 0x000f220000300800 */
[----:B------:R-:W-:Y:S02]  /*9e20*/  LOP3.LUT R7, R94, 0xffff, RZ, 0xc0, !PT ;  /* 0x0000ffff5e077812 */ /* 0x000fe400078ec0ff */
[----:B------:R-:W-:Y:S01]  /*9e30*/  LOP3.LUT R6, R49, 0xffff, RZ, 0xc0, !PT ;  /* 0x0000ffff31067812 */ /* 0x000fe200078ec0ff */
[----:B------:R-:W4:Y:S01]  /*9e40*/  LDL.LU R94, [R1+0x6b4] ;  /* 0x0006b400015e7983 */ /* 0x000f220000300800 */
[----:B------:R-:W-:Y:S02]  /*9e50*/  PRMT R51, R5, 0x3340, R4 ;  /* 0x0000334005337816 */ /* 0x000fe40000000004 */
[----:B------:R-:W-:Y:S02]  /*9e60*/  LOP3.LUT R5, R95, 0xffff, RZ, 0xc0, !PT ;  /* 0x0000ffff5f057812 */ /* 0x000fe400078ec0ff */
[----:B------:R-:W-:Y:S01]  /*9e70*/  LOP3.LUT R4, R96, 0xffff, RZ, 0xc0, !PT ;  /* 0x0000ffff60047812 */ /* 0x000fe200078ec0ff */
[----:B------:R-:W4:Y:S01]  /*9e80*/  LDL.LU R95, [R1+0x6b0] ;  /* 0x0006b000015f7983 */ /* 0x000f220000300800 */
[----:B------:R-:W-:-:S02]  /*9e90*/  PRMT R49, R7, 0x3340, R6 ;  /* 0x0000334007317816 */ /* 0x000fc40000000006 */
[----:B------:R-:W-:Y:S01]  /*9ea0*/  LOP3.LUT R7, R54, 0xffff, RZ, 0xc0, !PT ;  /* 0x0000ffff36077812 */ /* 0x000fe200078ec0ff */
[----:B------:R-:W4:Y:S01]  /*9eb0*/  LDL.LU R96, [R1+0x6ac] ;  /* 0x0006ac0001607983 */ /* 0x000f220000300800 */
[----:B------:R-:W-:Y:S02]  /*9ec0*/  LOP3.LUT R6, R47, 0xffff, RZ, 0xc0, !PT ;  /* 0x0000ffff2f067812 */ /* 0x000fe400078ec0ff */
[----:B------:R-:W-:Y:S02]  /*9ed0*/  PRMT R47, R5, 0x3340, R4 ;  /* 0x00003340052f7816 */ /* 0x000fe40000000004 */
[----:B------:R-:W-:Y:S02]  /*9ee0*/  LOP3.LUT R5, R97, 0xffff, RZ, 0xc0, !PT ;  /* 0x0000ffff61057812 */ /* 0x000fe400078ec0ff */
[----:B------:R-:W-:Y:S01]  /*9ef0*/  LOP3.LUT R4, R52, 0xffff, RZ, 0xc0, !PT ;  /* 0x0000ffff34047812 */ /* 0x000fe200078ec0ff */
[----:B------:R-:W4:Y:S01]  /*9f00*/  LDL.LU R97, [R1+0x6a8] ;  /* 0x0006a80001617983 */ /* 0x000f220000300800 */
[----:B------:R-:W-:-:S02]  /*9f10*/  PRMT R54, R7, 0x3340, R6 ;  /* 0x0000334007367816 */ /* 0x000fc40000000006 */
        /* <DEDUP_REMOVED lines=40> */
[----:B------:R-:W-:Y:S02]  /*a1a0*/  LOP3.LUT R7, R38, 0xffff, RZ, 0xc0, !PT ;  /* 0x0000ffff26077812 */ /* 0x000fe400078ec0ff */
[----:B------:R-:W-:Y:S02]  /*a1b0*/  LOP3.LUT R6, R37, 0xffff, RZ, 0xc0, !PT ;  /* 0x0000ffff25067812 */ /* 0x000fe400078ec0ff */
[----:B------:R-:W-:Y:S02]  /*a1c0*/  PRMT R40, R5, 0x3340, R4 ;  /* 0x0000334005287816 */ /* 0x000fe40000000004 */
[----:B------:R-:W-:Y:S02]  /*a1d0*/  LOP3.LUT R5, R36, 0xffff, RZ, 0xc0, !PT ;  /* 0x0000ffff24057812 */ /* 0x000fe400078ec0ff */
[----:B------:R-:W-:Y:S02]  /*a1e0*/  LOP3.LUT R4, R34, 0xffff, RZ, 0xc0, !PT ;  /* 0x0000ffff22047812 */ /* 0x000fe400078ec0ff */
[----:B------:R-:W-:-:S02]  /*a1f0*/  PRMT R37, R7, 0x3340, R6 ;  /* 0x0000334007257816 */ /* 0x000fc40000000006 */
[----:B------:R-:W-:Y:S02]  /*a200*/  LOP3.LUT R7, R35, 0xffff, RZ, 0xc0, !PT ;  /* 0x0000ffff23077812 */ /* 0x000fe400078ec0ff */
[----:B------:R-:W-:Y:S02]  /*a210*/  PRMT R35, R5, 0x3340, R4 ;  /* 0x0000334005237816 */ /* 0x000fe40000000004 */
[----:B------:R-:W-:Y:S02]  /*a220*/  LOP3.LUT R5, R32, 0xffff, RZ, 0xc0, !PT ;  /* 0x0000ffff20057812 */ /* 0x000fe400078ec0ff */
[----:B------:R-:W-:Y:S02]  /*a230*/  LOP3.LUT R4, R31, 0xffff, RZ, 0xc0, !PT ;  /* 0x0000ffff1f047812 */ /* 0x000fe400078ec0ff */
[----:B------:R-:W-:Y:S02]  /*a240*/  LOP3.LUT R6, R33, 0xffff, RZ, 0xc0, !PT ;  /* 0x0000ffff21067812 */ /* 0x000fe400078ec0ff */
[----:B------:R-:W-:-:S02]  /*a250*/  PRMT R31, R5, 0x3340, R4 ;  /* 0x00003340051f7816 */ /* 0x000fc40000000004 */
[----:B------:R-:W-:Y:S02]  /*a260*/  LOP3.LUT R5, R29, 0xffff, RZ, 0xc0, !PT ;  /* 0x0000ffff1d057812 */ /* 0x000fe400078ec0ff */
[----:B------:R-:W-:Y:S02]  /*a270*/  LOP3.LUT R4, R27, 0xffff, RZ, 0xc0, !PT ;  /* 0x0000ffff1b047812 */ /* 0x000fe400078ec0ff */
[----:B------:R-:W-:Y:S02]  /*a280*/  PRMT R33, R7, 0x3340, R6 ;  /* 0x0000334007217816 */ /* 0x000fe40000000006 */
[----:B------:R-:W-:Y:S02]  /*a290*/  PRMT R36, R9, 0x3340, R8 ;  /* 0x0000334009247816 */ /* 0x000fe40000000008 */
[----:B------:R-:W-:Y:S02]  /*a2a0*/  LOP3.LUT R7, R11, 0xffff, RZ, 0xc0, !PT ;  /* 0x0000ffff0b077812 */ /* 0x000fe400078ec0ff */
[----:B------:R-:W-:-:S02]  /*a2b0*/  LOP3.LUT R6, R10, 0xffff, RZ, 0xc0, !PT ;  /* 0x0000ffff0a067812 */ /* 0x000fc400078ec0ff */
[----:B------:R-:W-:Y:S02]  /*a2c0*/  LOP3.LUT R9, R23, 0xffff, RZ, 0xc0, !PT ;  /* 0x0000ffff17097812 */ /* 0x000fe400078ec0ff */
[----:B------:R-:W-:Y:S02]  /*a2d0*/  LOP3.LUT R8, R17, 0xffff, RZ, 0xc0, !PT ;  /* 0x0000ffff11087812 */ /* 0x000fe400078ec0ff */
[----:B------:R-:W-:Y:S02]  /*a2e0*/  LOP3.LUT R11, R30, 0xffff, RZ, 0xc0, !PT ;  /* 0x0000ffff1e0b7812 */ /* 0x000fe400078ec0ff */
[----:B------:R-:W-:Y:S02]  /*a2f0*/  LOP3.LUT R10, R28, 0xffff, RZ, 0xc0, !PT ;  /* 0x0000ffff1c0a7812 */ /* 0x000fe400078ec0ff */
[----:B------:R-:W-:Y:S02]  /*a300*/  PRMT R32, R5, 0x3340, R4 ;  /* 0x0000334005207816 */ /* 0x000fe40000000004 */
[----:B------:R-:W-:-:S02]  /*a310*/  LOP3.LUT R5, R22, 0xffff, RZ, 0xc0, !PT ;  /* 0x0000ffff16057812 */ /* 0x000fc400078ec0ff */
[----:B------:R-:W-:Y:S02]  /*a320*/  LOP3.LUT R4, R16, 0xffff, RZ, 0xc0, !PT ;  /* 0x0000ffff10047812 */ /* 0x000fe400078ec0ff */
[----:B------:R-:W-:Y:S02]  /*a330*/  PRMT R28, R9, 0x3340, R8 ;  /* 0x00003340091c7816 */ /* 0x000fe40000000008 */
[----:B------:R-:W-:Y:S02]  /*a340*/  PRMT R34, R11, 0x3340, R10 ;  /* 0x000033400b227816 */ /* 0x000fe4000000000a */
[----:B------:R-:W-:Y:S02]  /*a350*/  LOP3.LUT R9, R14, 0xffff, RZ, 0xc0, !PT ;  /* 0x0000ffff0e097812 */ /* 0x000fe400078ec0ff */
[----:B------:R-:W-:Y:S02]  /*a360*/  LOP3.LUT R8, R12, 0xffff, RZ, 0xc0, !PT ;  /* 0x0000ffff0c087812 */ /* 0x000fe400078ec0ff */
[----:B------:R-:W-:-:S02]  /*a370*/  LOP3.LUT R11, R24, 0xffff, RZ, 0xc0, !PT ;  /* 0x0000ffff180b7812 */ /* 0x000fc400078ec0ff */
[----:B------:R-:W-:Y:S02]  /*a380*/  PRMT R24, R5, 0x3340, R4 ;  /* 0x0000334005187816 */ /* 0x000fe40000000004 */
[----:B------:R-:W-:Y:S02]  /*a390*/  PRMT R4, R109, 0x5410, R108 ;  /* 0x000054106d047816 */ /* 0x000fe4000000006c */
[----:B------:R-:W-:Y:S01]  /*a3a0*/  PRMT R38, R7, 0x3340, R6 ;  /* 0x0000334007267816 */ /* 0x000fe20000000006 */
[----:B------:R-:W4:Y:S01]  /*a3b0*/  LDL.LU R108, [R1+0x67c] ;  /* 0x00067c00016c7983 */ /* 0x000f220000300800 */
[----:B------:R-:W-:Y:S02]  /*a3c0*/  PRMT R29, R9, 0x3340, R8 ;  /* 0x00003340091d7816 */ /* 0x000fe40000000008 */
[----:B------:R-:W-:Y:S01]  /*a3d0*/  LOP3.LUT R7, R26, 0xffff, RZ, 0xc0, !PT ;  /* 0x0000ffff1a077812 */ /* 0x000fe200078ec0ff */
[----:B------:R-:W4:Y:S01]  /*a3e0*/  LDL.LU R109, [R1+0x678] ;  /* 0x00067800016d7983 */ /* 0x000f220000300800 */
[----:B------:R-:W-:-:S02]  /*a3f0*/  LOP3.LUT R6, R18, 0xffff, RZ, 0xc0, !PT ;  /* 0x0000ffff12067812 */ /* 0x000fc400078ec0ff */
[----:B------:R-:W-:Y:S02]  /*a400*/  PRMT R8, R111, 0x5410, R110 ;  /* 0x000054106f087816 */ /* 0x000fe4000000006e */
[----:B------:R-:W4:Y:S01]  /*a410*/  LDL.LU R110, [R1+0x674] ;  /* 0x00067400016e7983 */ /* 0x000f220000300800 */
[----:B------:R-:W-:-:S03]  /*a420*/  PRMT R12, R113, 0x5410, R112 ;  /* 0x00005410710c7816 */ /* 0x000fc60000000070 */
[----:B------:R-:W4:Y:S01]  /*a430*/  LDL.LU R111, [R1+0x670] ;  /* 0x00067000016f7983 */ /* 0x000f220000300800 */
[----:B------:R-:W-:Y:S02]  /*a440*/  PRMT R26, R7, 0x3340, R6 ;  /* 0x00003340071a7816 */ /* 0x000fe40000000006 */
[----:B------:R-:W-:Y:S01]  /*a450*/  PRMT R5, R115, 0x5410, R114 ;  /* 0x0000541073057816 */ /* 0x000fe20000000072 */
[----:B------:R-:W4:Y:S01]  /*a460*/  LDL.LU R112, [R1+0x66c] ;  /* 0x00066c0001707983 */ /* 0x000f220000300800 */
[----:B------:R-:W-:Y:S02]  /*a470*/  LOP3.LUT R7, R15, 0xffff, RZ, 0xc0, !PT ;  /* 0x0000ffff0f077812 */ /* 0x000fe400078ec0ff */
[----:B------:R-:W-:Y:S01]  /*a480*/  LOP3.LUT R6, R13, 0xffff, RZ, 0xc0, !PT ;  /* 0x0000ffff0d067812 */ /* 0x000fe200078ec0ff */
[----:B------:R-:W4:Y:S01]  /*a490*/  LDL.LU R113, [R1+0x668] ;  /* 0x0006680001717983 */ /* 0x000f220000300800 */
[----:B------:R-:W-:-:S03]  /*a4a0*/  PRMT R9, R117, 0x5410, R116 ;  /* 0x0000541075097816 */ /* 0x000fc60000000074 */
[----:B------:R-:W4:Y:S01]  /*a4b0*/  LDL.LU R114, [R1+0x664] ;  /* 0x0006640001727983 */ /* 0x000f220000300800 */
[----:B------:R-:W-:-:S03]  /*a4c0*/  LOP3.LUT R10, R19, 0xffff, RZ, 0xc0, !PT ;  /* 0x0000ffff130a7812 */ /* 0x000fc600078ec0ff */
[----:B------:R-:W4:Y:S01]  /*a4d0*/  LDL.LU R115, [R1+0x660] ;  /* 0x0006600001737983 */ /* 0x000f220000300800 */
[----:B------:R-:W-:-:S03]  /*a4e0*/  PRMT R13, R119, 0x5410, R118 ;  /* 0x00005410770d7816 */ /* 0x000fc60000000076 */
        /* <DEDUP_REMOVED lines=12> */
[----:B------:R-:W4:Y:S04]  /*a5b0*/  LDL.LU R58, [R1+0x644] ;  /* 0x00064400013a7983 */ /* 0x000f280000300800 */
[----:B------:R-:W4:Y:S01]  /*a5c0*/  LDL.LU R59, [R1+0x640] ;  /* 0x00064000013b7983 */ /* 0x000f220000300800 */
[----:B------:R-:W-:-:S03]  /*a5d0*/  LOP3.LUT R19, R64, 0xffff, RZ, 0xc0, !PT ;  /* 0x0000ffff40137812 */ /* 0x000fc600078ec0ff */
[----:B------:R-:W4:Y:S01]  /*a5e0*/  LDL.LU R60, [R1+0x63c] ;  /* 0x00063c00013c7983 */ /* 0x000f220000300800 */
[----:B------:R-:W-:-:S03]  /*a5f0*/  LOP3.LUT R17, R65, 0xffff, RZ, 0xc0, !PT ;  /* 0x0000ffff41117812 */ /* 0x000fc600078ec0ff */
        /* <DEDUP_REMOVED lines=18> */
[----:B------:R-:W-:-:S03]  /*a720*/  PRMT R19, R19, 0x3340, R18 ;  /* 0x0000334013137816 */ /* 0x000fc60000000012 */
[----:B------:R-:W4:Y:S01]  /*a730*/  LDL.LU R71, [R1+0x610] ;  /* 0x0006100001477983 */ /* 0x000f220000300800 */
[----:B------:R-:W-:-:S03]  /*a740*/  PRMT R23, R55, 0x5410, R75 ;  /* 0x0000541037177816 */ /* 0x000fc6000000004b */
[----:B------:R-:W4:Y:S04]  /*a750*/  LDL.LU R72, [R1+0x60c] ;  /* 0x00060c0001487983 */ /* 0x000f280000300800 */
[----:B------:R-:W4:Y:S04]  /*a760*/  LDL.LU R73, [R1+0x608] ;  /* 0x0006080001497983 */ /* 0x000f280000300800 */
[----:B------:R0:W-:Y:S04]  /*a770*/  STS.128 [R250+UR12+0x2000], R4 ;  /* 0x00200004fa007988 */ /* 0x0001e80008000c0c */
[----:B------:R-:W4:Y:S01]  /*a780*/  LDL.LU R74, [R1+0x604] ;  /* 0x00060400014a7983 */ /* 0x000f220000300800 */
[----:B------:R-:W-:-:S03]  /*a790*/  PRMT R19, R30, 0x5410, R19 ;  /* 0x000054101e137816 */ /* 0x000fc60000000013 */
[----:B------:R1:W-:Y:S04]  /*a7a0*/  STS.128 [R250+UR12+0x1000], R8 ;  /* 0x00100008fa007988 */ /* 0x0003e80008000c0c */
[----:B------:R-:W4:Y:S01]  /*a7b0*/  LDL.LU R75, [R1+0x600] ;  /* 0x00060000014b7983 */ /* 0x000f220000300800 */
[----:B0-----:R-:W-:-:S03]  /*a7c0*/  PRMT R7, R24, 0x5410, R25 ;  /* 0x0000541018077816 */ /* 0x001fc60000000019 */
[----:B------:R0:W-:Y:S01]  /*a7d0*/  STS.128 [R250+UR12], R12 ;  /* 0x0000000cfa007988 */ /* 0x0001e20008000c0c */
[----:B------:R-:W-:-:S03]  /*a7e0*/  PRMT R6, R31, 0x5410, R32 ;  /* 0x000054101f067816 */ /* 0x000fc60000000020 */
[----:B------:R-:W4:Y:S01]  /*a7f0*/  LDL.LU.64 R24, [R1] ;  /* 0x0000000001187983 */ /* 0x000f220000300a00 */
[----:B-1----:R-:W-:-:S03]  /*a800*/  PRMT R11, R26, 0x5410, R27 ;  /* 0x000054101a0b7816 */ /* 0x002fc6000000001b */
[----:B------:R-:W4:Y:S01]  /*a810*/  LDL.LU.64 R26, [R1+0x8] ;  /* 0x00000800011a7983 */ /* 0x000f220000300a00 */
[----:B------:R-:W-:Y:S02]  /*a820*/  PRMT R18, R33, 0x5410, R34 ;  /* 0x0000541021127816 */ /* 0x000fe40000000022 */
[----:B------:R-:W-:Y:S02]  /*a830*/  PRMT R10, R37, 0x5410, R38 ;  /* 0x00005410250a7816 */ /* 0x000fe40000000026 */
[----:B0-----:R-:W-:Y:S02]  /*a840*/  PRMT R15, R28, 0x5410, R29 ;  /* 0x000054101c0f7816 */ /* 0x001fe4000000001d */
[----:B------:R-:W4:Y:S01]  /*a850*/  LDL.LU.64 R28, [R1+0x10] ;  /* 0x00001000011c7983 */ /* 0x000f220000300a00 */
[----:B------:R-:W-:-:S03]  /*a860*/  PRMT R14, R35, 0x5410, R36 ;  /* 0x00005410230e7816 */ /* 0x000fc60000000024 */
        /* <DEDUP_REMOVED lines=16> */
[----:B------:R-:W4:Y:S04]  /*a970*/  LDL.LU.64 R46, [R1+0x58] ;  /* 0x00005800012e7983 */ /* 0x000f280000300a00 */
[----:B------:R-:W4:Y:S04]  /*a980*/  LDL.LU.64 R48, [R1+0x60] ;  /* 0x0000600001307983 */ /* 0x000f280000300a00 */
[----:B------:R-:W4:Y:S04]  /*a990*/  LDL.LU.64 R50, [R1+0x68] ;  /* 0x0000680001327983 */ /* 0x000f280000300a00 */
[----:B------:R-:W4:Y:S04]  /*a9a0*/  LDL.LU.64 R52, [R1+0x70] ;  /* 0x0000700001347983 */ /* 0x000f280000300a00 */
[----:B------:R-:W4:Y:S04]  /*a9b0*/  LDL.LU.64 R54, [R1+0x78] ;  /* 0x0000780001367983 */ /* 0x000f280000300a00 */
[----:B------:R0:W-:Y:S02]  /*a9c0*/  STS.128 [R250+UR12+0x3000], R20 ;  /* 0x00300014fa007988 */ /* 0x0001e40008000c0c */
[----:B0-----:R-:W0:Y:S01]  /*a9d0*/  S2R R22, SR_TID.X ;  /* 0x0000000000167919 */ /* 0x001e220000002100 */
[----:B------:R-:W-:-:S05]  /*a9e0*/  LOP3.LUT R23, R250, 0x10, RZ, 0x3c, !PT ;  /* 0x00000010fa177812 */ /* 0x000fca00078e3cff */
[----:B------:R-:W-:Y:S04]  /*a9f0*/  STS.128 [R23+UR12], R16 ;  /* 0x0000001017007988 */ /* 0x000fe80008000c0c */
[----:B------:R-:W-:Y:S04]  /*aa00*/  STS.128 [R23+UR12+0x1000], R12 ;  /* 0x0010000c17007988 */ /* 0x000fe80008000c0c */
[----:B------:R-:W-:Y:S04]  /*aa10*/  STS.128 [R23+UR12+0x2000], R8 ;  /* 0x0020000817007988 */ /* 0x000fe80008000c0c */
[----:B------:R1:W-:Y:S01]  /*aa20*/  STS.128 [R23+UR12+0x3000], R4 ;  /* 0x0030000417007988 */ /* 0x0003e20008000c0c */
[----:B0-----:R-:W-:-:S05]  /*aa30*/  LOP3.LUT R22, R22, 0x7f, RZ, 0xc0, !PT ;  /* 0x0000007f16167812 */ /* 0x001fca00078ec0ff */
[----:B------:R0:W-:Y:S01]  /*aa40*/  STS.U8 [R22+UR12+0x4700], R76 ;  /* 0x0047004c16007988 */ /* 0x0001e2000800000c */
[----:B-1----:R-:W-:-:S03]  /*aa50*/  LOP3.LUT R23, R22, 0x10, RZ, 0x3c, !PT ;  /* 0x0000001016177812 */ /* 0x002fc600078e3cff */
[----:B------:R1:W-:Y:S04]  /*aa60*/  STS.U8 [R22+UR12+0x4600], R77 ;  /* 0x0046004d16007988 */ /* 0x0003e8000800000c */
[----:B------:R1:W-:Y:S04]  /*aa70*/  STS.U8 [R22+UR12+0x4500], R78 ;  /* 0x0045004e16007988 */ /* 0x0003e8000800000c */
[----:B------:R1:W-:Y:S04]  /*aa80*/  STS.U8 [R22+UR12+0x4400], R79 ;  /* 0x0044004f16007988 */ /* 0x0003e8000800000c */
[----:B------:R1:W-:Y:S04]  /*aa90*/  STS.U8 [R22+UR12+0x4300], R80 ;  /* 0x0043005016007988 */ /* 0x0003e8000800000c */
[----:B------:R1:W-:Y:S04]  /*aaa0*/  STS.U8 [R22+UR12+0x4200], R81 ;  /* 0x0042005116007988 */ /* 0x0003e8000800000c */
[----:B------:R-:W-:Y:S04]  /*aab0*/  STS.U8 [R22+UR12+0x4100], R252 ;  /* 0x004100fc16007988 */ /* 0x000fe8000800000c */
[----:B--2---:R-:W-:Y:S04]  /*aac0*/  STS.U8 [R22+UR12+0x4000], R249 ;  /* 0x004000f916007988 */ /* 0x004fe8000800000c */
[----:B------:R-:W-:Y:S04]  /*aad0*/  STS.U8 [R23+UR12+0x4080], R251 ;  /* 0x004080fb17007988 */ /* 0x000fe8000800000c */
[----:B------:R2:W-:Y:S04]  /*aae0*/  STS.U8 [R23+UR12+0x4180], R82 ;  /* 0x0041805217007988 */ /* 0x0005e8000800000c */
[----:B------:R2:W-:Y:S04]  /*aaf0*/  STS.U8 [R23+UR12+0x4280], R83 ;  /* 0x0042805317007988 */ /* 0x0005e8000800000c */
[----:B------:R2:W-:Y:S04]  /*ab00*/  STS.U8 [R23+UR12+0x4380], R84 ;  /* 0x0043805417007988 */ /* 0x0005e8000800000c */
[----:B------:R2:W-:Y:S04]  /*ab10*/  STS.U8 [R23+UR12+0x4480], R85 ;  /* 0x0044805517007988 */ /* 0x0005e8000800000c */
[----:B------:R2:W-:Y:S04]  /*ab20*/  STS.U8 [R23+UR12+0x4580], R86 ;  /* 0x0045805617007988 */ /* 0x0005e8000800000c */
[----:B------:R2:W-:Y:S04]  /*ab30*/  STS.U8 [R23+UR12+0x4680], R87 ;  /* 0x0046805717007988 */ /* 0x0005e8000800000c */
[----:B---3--:R-:W-:Y:S01]  /*ab40*/  STS.U8 [R23+UR12+0x4780], R248 ;  /* 0x004780f817007988 */ /* 0x008fe2000800000c */
[----:B------:R3:W-:Y:S06]  /*ab50*/  MEMBAR.ALL.CTA ;  /* 0x0000000000007992 */ /* 0x0007ec0000008000 */
[----:B---3--:R-:W3:Y:S01]  /*ab60*/  FENCE.VIEW.ASYNC.S ;  /* 0x00000000000073c6 */ /* 0x008ee20000000000 */
[----:B------:R-:W-:-:S03]  /*ab70*/  UMOV UR9, 0xc0000010 ;  /* 0xc000001000097882 */ /* 0x000fc60000000000 */
[----:B0-----:R-:W4:Y:S04]  /*ab80*/  LDL.LU R76, [R1+0x5fc] ;  /* 0x0005fc00014c7983 */ /* 0x001f280000300800 */
[----:B-1----:R-:W4:Y:S04]  /*ab90*/  LDL.LU R77, [R1+0x5f8] ;  /* 0x0005f800014d7983 */ /* 0x002f280000300800 */
[----:B------:R-:W4:Y:S04]  /*aba0*/  LDL.LU R78, [R1+0x5f4] ;  /* 0x0005f400014e7983 */ /* 0x000f280000300800 */
[----:B------:R-:W4:Y:S04]  /*abb0*/  LDL.LU R79, [R1+0x5f0] ;  /* 0x0005f000014f7983 */ /* 0x000f280000300800 */
[----:B------:R-:W4:Y:S01]  /*abc0*/  LDL.LU R80, [R1+0x5ec] ;  /* 0x0005ec0001507983 */ /* 0x000f220000300800 */
[----:B---3--:R-:W-:Y:S06]  /*abd0*/  BAR.SYNC.DEFER_BLOCKING 0x0 ;  /* 0x0000000000007b1d */ /* 0x008fec0000010000 */
[----:B------:R-:W3:Y:S04]  /*abe0*/  LDL.LU R81, [R1+0x5e8] ;  /* 0x0005e80001517983 */ /* 0x000ee80000300800 */
[----:B--2---:R-:W3:Y:S04]  /*abf0*/  LDL.LU R82, [R1+0x5e4] ;  /* 0x0005e40001527983 */ /* 0x004ee80000300800 */
[----:B------:R-:W3:Y:S04]  /*ac00*/  LDL.LU R83, [R1+0x5e0] ;  /* 0x0005e00001537983 */ /* 0x000ee80000300800 */
[----:B------:R-:W3:Y:S04]  /*ac10*/  LDL.LU R84, [R1+0x5dc] ;  /* 0x0005dc0001547983 */ /* 0x000ee80000300800 */
[----:B------:R-:W3:Y:S04]  /*ac20*/  LDL.LU R85, [R1+0x5d8] ;  /* 0x0005d80001557983 */ /* 0x000ee80000300800 */
[----:B------:R-:W3:Y:S04]  /*ac30*/  LDL.LU R86, [R1+0x5d4] ;  /* 0x0005d40001567983 */ /* 0x000ee80000300800 */
[----:B------:R-:W3:Y:S04]  /*ac40*/  LDL.LU R87, [R1+0x5d0] ;  /* 0x0005d00001577983 */ /* 0x000ee80000300800 */
[----:B------:R-:W2:Y:S01]  /*ac50*/  LDL.LU R5, [R1+0x94] ;  /* 0x0000940001057983 */ /* 0x000ea20000300800 */
[----:B----4-:R-:W-:-:S06]  /*ac60*/  WARPGROUP.ARRIVE ;  /* 0x00000000000079c5 */ /* 0x010fcc0000000000 */
[----:B------:R-:W-:Y:S03]  /*ac70*/  QGMMA.64x64x32.F32.E4M3.E4M3 R24, gdesc[UR8], R24, gsb0 ;  /* 0x00e00000081879f3 */ /* 0x000fe60008000818 */
[----:B------:R-:W-:Y:S02]  /*ac80*/  WARPGROUP.DEPBAR.LE gsb0, 0x0 ;  /* 0x00008000000079c5 */ /* 0x000fe40000010000 */
[----:B------:R-:W-:Y:S04]  /*ac90*/  STL.64 [R1], R24 ;  /* 0x0000001801007387 */ /* 0x000fe80000100a00 */
        /* <DEDUP_REMOVED lines=15> */
[----:B0-----:R-:W4:Y:S04]  /*ad90*/  LDL.LU.64 R54, [R1+0x5c8] ;  /* 0x0005c80001367983 */ /* 0x001f280000300a00 */
[----:B------:R-:W4:Y:S04]  /*ada0*/  LDL.LU.64 R52, [R1+0x5c0] ;  /* 0x0005c00001347983 */ /* 0x000f280000300a00 */
        /* <DEDUP_REMOVED lines=14> */
[----:B------:R-:W3:Y:S04]  /*ae90*/  LDL.LU R20, [R1+0xb4] ;  /* 0x0000b40001147983 */ /* 0x000ee80000300800 */
[----:B------:R-:W4:Y:S04]  /*aea0*/  LDL.LU R21, [R1+0xbc] ;  /* 0x0000bc0001157983 */ /* 0x000f280000300800 */
[----:B------:R-:W4:Y:S04]  /*aeb0*/  LDL.LU R22, [R1+0xc4] ;  /* 0x0000c40001167983 */ /* 0x000f280000300800 */
[----:B------:R-:W4:Y:S04]  /*aec0*/  LDL.LU R23, [R1+0xcc] ;  /* 0x0000cc0001177983 */ /* 0x000f280000300800 */
[----:B------:R-:W4:Y:S04]  /*aed0*/  LDL.LU R251, [R1+0xd4] ;  /* 0x0000d40001fb7983 */ /* 0x000f280000300800 */
[----:B------:R-:W4:Y:S04]  /*aee0*/  LDL.LU R249, [R1+0xdc] ;  /* 0x0000dc0001f97983 */ /* 0x000f280000300800 */
[----:B------:R-:W4:Y:S04]  /*aef0*/  LDL.LU R252, [R1+0xe4] ;  /* 0x0000e40001fc7983 */ /* 0x000f280000300800 */
[----:B------:R-:W4:Y:S04]  /*af00*/  LDL.LU R4, [R1+0xb0] ;  /* 0x0000b00001047983 */ /* 0x000f280000300800 */
[----:B------:R-:W4:Y:S01]  /*af10*/  LDL.LU R6, [R1+0xec] ;  /* 0x0000ec0001067983 */ /* 0x000f220000300800 */
[----:B------:R-:W-:-:S03]  /*af20*/  IADD3 R2, P1, R2, UR13, RZ ;  /* 0x0000000d02027c10 */ /* 0x000fc6000ff3e0ff */
[----:B------:R-:W4:Y:S04]  /*af30*/  LDL.LU R7, [R1+0xb8] ;  /* 0x0000b80001077983 */ /* 0x000f280000300800 */
[----:B------:R-:W4:Y:S04]  /*af40*/  LDL.LU R8, [R1+0xf4] ;  /* 0x0000f40001087983 */ /* 0x000f280000300800 */
[----:B------:R-:W4:Y:S04]  /*af50*/  LDL.LU R9, [R1+0xc0] ;  /* 0x0000c00001097983 */ /* 0x000f280000300800 */
[----:B------:R-:W4:Y:S04]  /*af60*/  LDL.LU R10, [R1+0xc8] ;  /* 0x0000c800010a7983 */ /* 0x000f280000300800 */
[----:B------:R-:W4:Y:S01]  /*af70*/  LDL.LU R11, [R1+0x104] ;  /* 0x00010400010b7983 */ /* 0x000f220000300800 */
[----:B--2---:R-:W-:-:S03]  /*af80*/  VIADD R5, R5, 0xffffffff ;  /* 0xffffffff05057836 */ /* 0x004fc60000000000 */
[----:B------:R-:W2:Y:S04]  /*af90*/  LDL.LU R12, [R1+0xd0] ;  /* 0x0000d000010c7983 */ /* 0x000ea80000300800 */
[----:B------:R-:W2:Y:S04]  /*afa0*/  LDL.LU R13, [R1+0xd8] ;  /* 0x0000d800010d7983 */ /* 0x000ea80000300800 */
[----:B------:R-:W2:Y:S04]  /*afb0*/  LDL.LU R14, [R1+0x114] ;  /* 0x00011400010e7983 */ /* 0x000ea80000300800 */
[----:B------:R0:W-:Y:S04]  /*afc0*/  STL [R1+0xac], R2 ;  /* 0x0000ac0201007387 */ /* 0x0001e80000100800 */
[----:B0-----:R-:W2:Y:S04]  /*afd0*/  LDL.LU R2, [R1+0x548] ;  /* 0x0005480001027983 */ /* 0x001ea80000300800 */
[----:B------:R-:W2:Y:S04]  /*afe0*/  LDL.LU R15, [R1+0x11c] ;  /* 0x00011c00010f7983 */ /* 0x000ea80000300800 */
[----:B------:R-:W2:Y:S04]  /*aff0*/  LDL.LU R16, [R1+0xe8] ;  /* 0x0000e80001107983 */ /* 0x000ea80000300800 */
[----:B------:R-:W2:Y:S04]  /*b000*/  LDL.LU R17, [R1+0x124] ;  /* 0x0001240001117983 */ /* 0x000ea80000300800 */
[----:B------:R-:W-:Y:S01]  /*b010*/  STL [R1+0x94], R5 ;  /* 0x0000940501007387 */ /* 0x000fe20000100800 */
[----:B------:R-:W-:-:S02]  /*b020*/  IADD3.X R0, R0, UR40, RZ, P1, !PT ;  /* 0x0000002800007c10 */ /* 0x000fc40008ffe4ff */
[----:B---3--:R-:W-:Y:S02]  /*b030*/  IADD3 R20, P2, R20, UR13, RZ ;  /* 0x0000000d14147c10 */ /* 0x008fe4000ff5e0ff */
[----:B----4-:R-:W-:-:S03]  /*b040*/  IADD3 R21, P3, R21, UR13, RZ ;  /* 0x0000000d15157c10 */ /* 0x010fc6000ff7e0ff */
[----:B------:R0:W-:Y:S01]  /*b050*/  STL [R1+0xb4], R20 ;  /* 0x0000b41401007387 */ /* 0x0001e20000100800 */
[----:B------:R-:W-:-:S03]  /*b060*/  IADD3 R22, P4, R22, UR13, RZ ;  /* 0x0000000d16167c10 */ /* 0x000fc6000ff9e0ff */
[----:B------:R-:W3:Y:S01]  /*b070*/  LDL.LU R18, [R1+0xf8] ;  /* 0x0000f80001127983 */ /* 0x000ee20000300800 */
[----:B------:R-:W-:-:S03]  /*b080*/  IADD3 R23, P5, R23, UR13, RZ ;  /* 0x0000000d17177c10 */ /* 0x000fc6000ffbe0ff */
[----:B------:R1:W-:Y:S04]  /*b090*/  STL [R1+0xbc], R21 ;  /* 0x0000bc1501007387 */ /* 0x0003e80000100800 */
[----:B------:R-:W4:Y:S01]  /*b0a0*/  LDL.LU R19, [R1+0x100] ;  /* 0x0001000001137983 */ /* 0x000f220000300800 */
[----:B------:R-:W-:-:S03]  /*b0b0*/  IADD3 R251, P6, R251, UR13, RZ ;  /* 0x0000000dfbfb7c10 */ /* 0x000fc6000ffde0ff */
[----:B------:R1:W-:Y:S04]  /*b0c0*/  STL [R1+0xc4], R22 ;  /* 0x0000c41601007387 */ /* 0x0003e80000100800 */
[----:B0-----:R-:W4:Y:S04]  /*b0d0*/  LDL.LU R20, [R1+0x108] ;  /* 0x0001080001147983 */ /* 0x001f280000300800 */
[----:B-1----:R-:W4:Y:S04]  /*b0e0*/  LDL.LU R21, [R1+0x110] ;  /* 0x0001100001157983 */ /* 0x002f280000300800 */
[----:B------:R0:W-:Y:S04]  /*b0f0*/  STL [R1+0xcc], R23 ;  /* 0x0000cc1701007387 */ /* 0x0001e80000100800 */
[----:B------:R-:W4:Y:S04]  /*b100*/  LDL.LU R22, [R1+0x118] ;  /* 0x0001180001167983 */ /* 0x000f280000300800 */
[----:B0-----:R-:W4:Y:S04]  /*b110*/  LDL.LU R23, [R1+0x120] ;  /* 0x0001200001177983 */ /* 0x001f280000300800 */
[----:B------:R0:W-:Y:S04]  /*b120*/  STL [R1+0xa8], R0 ;  /* 0x0000a80001007387 */ /* 0x0001e80000100800 */
[----:B------:R-:W-:Y:S04]  /*b130*/  STL [R1+0xd4], R251 ;  /* 0x0000d4fb01007387 */ /* 0x000fe80000100800 */
[----:B0-----:R-:W3:Y:S01]  /*b140*/  LDL.LU R0, [R1+0x544] ;  /* 0x0005440001007983 */ /* 0x001ee20000300800 */
[----:B------:R-:W-:-:S02]  /*b150*/  IADD3 R249, P0, R249, UR13, RZ ;  /* 0x0000000df9f97c10 */ /* 0x000fc4000ff1e0ff */
[----:B------:R-:W-:Y:S02]  /*b160*/  IADD3 R252, P1, R252, UR13, RZ ;  /* 0x0000000dfcfc7c10 */ /* 0x000fe4000ff3e0ff */
[----:B------:R-:W-:Y:S02]  /*b170*/  IADD3.X R4, R4, UR40, RZ, P2, !PT ;  /* 0x0000002804047c10 */ /* 0x000fe400097fe4ff */
[----:B------:R-:W-:Y:S01]  /*b180*/  IADD3 R6, P2, R6, UR13, RZ ;  /* 0x0000000d06067c10 */ /* 0x000fe2000ff5e0ff */
[----:B------:R-:W-:Y:S01]  /*b190*/  STL [R1+0xdc], R249 ;  /* 0x0000dcf901007387 */ /* 0x000fe20000100800 */
[----:B------:R-:W-:Y:S02]  /*b1a0*/  IADD3.X R7, R7, UR40, RZ, P3, !PT ;  /* 0x0000002807077c10 */ /* 0x000fe40009ffe4ff */
[----:B------:R-:W-:Y:S01]  /*b1b0*/  IADD3.X R9, R9, UR40, RZ, P4, !PT ;  /* 0x0000002809097c10 */ /* 0x000fe2000a7fe4ff */
[----:B------:R-:W-:Y:S01]  /*b1c0*/  STL [R1+0xe4], R252 ;  /* 0x0000e4fc01007387 */ /* 0x000fe20000100800 */
[----:B------:R-:W-:-:S03]  /*b1d0*/  IADD3 R8, P3, R8, UR13, RZ ;  /* 0x0000000d08087c10 */ /* 0x000fc6000ff7e0ff */
[----:B------:R-:W-:Y:S01]  /*b1e0*/  STL [R1+0xb0], R4 ;  /* 0x0000b00401007387 */ /* 0x000fe20000100800 */
[----:B------:R-:W-:Y:S02]  /*b1f0*/  IADD3.X R10, R10, UR40, RZ, P5, !PT ;  /* 0x000000280a0a7c10 */ /* 0x000fe4000affe4ff */
[----:B--2---:R-:W-:Y:S01]  /*b200*/  IADD3 R2, P4, R2, UR13, RZ ;  /* 0x0000000d02027c10 */ /* 0x004fe2000ff9e0ff */
[----:B------:R-:W-:Y:S01]  /*b210*/  STL [R1+0xec], R6 ;  /* 0x0000ec0601007387 */ /* 0x000fe20000100800 */
[----:B------:R-:W-:-:S03]  /*b220*/  IADD3.X R12, R12, UR40, RZ, P6, !PT ;  /* 0x000000280c0c7c10 */ /* 0x000fc6000b7fe4ff */
[----:B------:R-:W-:Y:S01]  /*b230*/  STL [R1+0xb8], R7 ;  /* 0x0000b80701007387 */ /* 0x000fe20000100800 */
[----:B------:R-:W-:Y:S01]  /*b240*/  IADD3 R11, P5, R11, UR13, RZ ;  /* 0x0000000d0b0b7c10 */ /* 0x000fe2000ffbe0ff */
[----:B------:R-:W-:Y:S01]  /*b250*/  WARPGROUP.ARRIVE ;  /* 0x00000000000079c5 */ /* 0x000fe20000000000 */
[----:B------:R-:W-:Y:S01]  /*b260*/  UMOV UR6, UR10 ;  /* 0x0000000a00067c82 */ /* 0x000fe20008000000 */
[----:B------:R0:W-:Y:S01]  /*b270*/  STL [R1+0xfc], R2 ;  /* 0x0000fc0201007387 */ /* 0x0001e20000100800 */
[----:B------:R-:W-:Y:S01]  /*b280*/  UMOV UR7, UR11 ;  /* 0x0000000b00077c82 */ /* 0x000fe20008000000 */
[----:B------:R-:W-:Y:S01]  /*b290*/  UMOV UR38, UR10 ;  /* 0x0000000a00267c82 */ /* 0x000fe20008000000 */
[----:B------:R-:W-:Y:S01]  /*b2a0*/  UMOV UR39, UR11 ;  /* 0x0000000b00277c82 */ /* 0x000fe20008000000 */
[----:B------:R-:W-:Y:S01]  /*b2b0*/  STL [R1+0xf4], R8 ;  /* 0x0000f40801007387 */ /* 0x000fe20000100800 */
[----:B------:R-:W-:Y:S01]  /*b2c0*/  QGMMA.64x64x32.F32.E4M3.E4M3 R216, gdesc[UR4], R216, gsb0 ;  /* 0x00e0000004d879f3 */ /* 0x000fe200080008d8 */
[----:B------:R-:W-:Y:S01]  /*b2d0*/  UMOV UR34, UR10 ;  /* 0x0000000a00227c82 */ /* 0x000fe20008000000 */
[----:B------:R-:W-:Y:S01]  /*b2e0*/  UMOV UR35, UR11 ;  /* 0x0000000b00237c82 */ /* 0x000fe20008000000 */
[----:B------:R-:W-:Y:S01]  /*b2f0*/  UMOV UR30, UR10 ;  /* 0x0000000a001e7c82 */ /* 0x000fe20008000000 */
[----:B------:R-:W-:Y:S01]  /*b300*/  UMOV UR31, UR11 ;  /* 0x0000000b001f7c82 */ /* 0x000fe20008000000 */
[----:B0-----:R-:W2:Y:S01]  /*b310*/  LDL.LU R2, [R1+0x540] ;  /* 0x0005400001027983 */ /* 0x001ea20000300800 */
[----:B------:R-:W-:Y:S01]  /*b320*/  IADD3.X R13, R13, UR40, RZ, P0, !PT ;  /* 0x000000280d0d7c10 */ /* 0x000fe200087fe4ff */
[----:B------:R-:W-:Y:S01]  /*b330*/  UMOV UR26, UR10 ;  /* 0x0000000a001a7c82 */ /* 0x000fe20008000000 */
[----:B------:R-:W-:Y:S01]  /*b340*/  IADD3.X R16, R16, UR40, RZ, P2, !PT ;  /* 0x0000002810107c10 */ /* 0x000fe200097fe4ff */
[----:B------:R-:W-:Y:S01]  /*b350*/  STL [R1+0xc0], R9 ;  /* 0x0000c00901007387 */ /* 0x000fe20000100800 */
[----:B------:R-:W-:Y:S01]  /*b360*/  UMOV UR27, UR11 ;  /* 0x0000000b001b7c82 */ /* 0x000fe20008000000 */
[----:B------:R-:W-:Y:S01]  /*b370*/  UMOV UR22, UR10 ;  /* 0x0000000a00167c82 */ /* 0x000fe20008000000 */
[----:B------:R-:W-:Y:S01]  /*b380*/  UMOV UR23, UR11 ;  /* 0x0000000b00177c82 */ /* 0x000fe20008000000 */
[----:B------:R-:W-:Y:S01]  /*b390*/  STL [R1+0xc8], R10 ;  /* 0x0000c80a01007387 */ /* 0x000fe20000100800 */
[----:B------:R-:W-:Y:S01]  /*b3a0*/  UMOV UR18, UR10 ;  /* 0x0000000a00127c82 */ /* 0x000fe20008000000 */
[----:B------:R-:W-:Y:S01]  /*b3b0*/  UMOV UR19, UR11 ;  /* 0x0000000b00137c82 */ /* 0x000fe20008000000 */
[----:B------:R-:W0:Y:S01]  /*b3c0*/  LDC R4, c[0x0][0x238] ;  /* 0x00008e00ff047b82 */ /* 0x000e220000000800 */
[----:B------:R-:W-:-:S02]  /*b3d0*/  WARPGROUP.DEPBAR.LE gsb0, 0x0 ;  /* 0x00008000000079c5 */ /* 0x000fc40000010000 */
[----:B------:R-:W-:-:S06]  /*b3e0*/  WARPGROUP.ARRIVE ;  /* 0x00000000000079c5 */ /* 0x000fcc0000000000 */
[----:B------:R-:W-:Y:S01]  /*b3f0*/  QGMMA.64x64x32.F32.E4M3.E4M3 R184, gdesc[UR36], R184, gsb0 ;  /* 0x00e0000024b879f3 */ /* 0x000fe200080008b8 */
[----:B---3--:R-:W-:-:S05]  /*b400*/  IADD3 R0, P6, R0, UR13, RZ ;  /* 0x0000000d00007c10 */ /* 0x008fca000ffde0ff */
[----:B------:R1:W-:Y:S04]  /*b410*/  STL [R1+0x10c], R0 ;  /* 0x00010c0001007387 */ /* 0x0003e80000100800 */
[----:B------:R-:W-:Y:S04]  /*b420*/  STL [R1+0x104], R11 ;  /* 0x0001040b01007387 */ /* 0x000fe80000100800 */
[----:B-1----:R-:W3:Y:S01]  /*b430*/  LDL.LU R0, [R1+0x53c] ;  /* 0x00053c0001007983 */ /* 0x002ee20000300800 */
[----:B------:R-:W-:Y:S02]  /*b440*/  WARPGROUP.DEPBAR.LE gsb0, 0x0 ;  /* 0x00008000000079c5 */ /* 0x000fe40000010000 */
[----:B------:R-:W-:-:S06]  /*b450*/  WARPGROUP.ARRIVE ;  /* 0x00000000000079c5 */ /* 0x000fcc0000000000 */
[----:B------:R-:W-:Y:S01]  /*b460*/  QGMMA.64x64x32.F32.E4M3.E4M3 R152, gdesc[UR32], R152, gsb0 ;  /* 0x00e00000209879f3 */ /* 0x000fe20008000898 */
[----:B------:R-:W-:Y:S01]  /*b470*/  IADD3 R14, P0, R14, UR13, RZ ;  /* 0x0000000d0e0e7c10 */ /* 0x000fe2000ff1e0ff */
[----:B------:R-:W-:Y:S01]  /*b480*/  STL [R1+0xd0], R12 ;  /* 0x0000d00c01007387 */ /* 0x000fe20000100800 */
[----:B--2---:R-:W-:Y:S02]  /*b490*/  IADD3.X R2, R2, UR40, RZ, P1, !PT ;  /* 0x0000002802027c10 */ /* 0x004fe40008ffe4ff */
[----:B------:R-:W-:-:S03]  /*b4a0*/  IADD3 R15, P1, R15, UR13, RZ ;  /* 0x0000000d0f0f7c10 */ /* 0x000fc6000ff3e0ff */
[----:B------:R1:W-:Y:S04]  /*b4b0*/  STL [R1+0xe0], R2 ;  /* 0x0000e00201007387 */ /* 0x0003e80000100800 */
[----:B------:R-:W-:Y:S04]  /*b4c0*/  STL [R1+0xd8], R13 ;  /* 0x0000d80d01007387 */ /* 0x000fe80000100800 */
[----:B-1----:R-:W2:Y:S04]  /*b4d0*/  LDL.LU R2, [R1+0x538] ;  /* 0x0005380001027983 */ /* 0x002ea80000300800 */
[----:B------:R-:W-:Y:S04]  /*b4e0*/  STL [R1+0x114], R14 ;  /* 0x0001140e01007387 */ /* 0x000fe80000100800 */
[----:B------:R-:W-:Y:S01]  /*b4f0*/  STL [R1+0x11c], R15 ;  /* 0x00011c0f01007387 */ /* 0x000fe20000100800 */
[----:B------:R-:W-:-:S02]  /*b500*/  WARPGROUP.DEPBAR.LE gsb0, 0x0 ;  /* 0x00008000000079c5 */ /* 0x000fc40000010000 */
[----:B------:R-:W-:-:S06]  /*b510*/  WARPGROUP.ARRIVE ;  /* 0x00000000000079c5 */ /* 0x000fcc0000000000 */
[----:B------:R-:W-:Y:S03]  /*b520*/  QGMMA.64x64x32.F32.E4M3.E4M3 R120, gdesc[UR28], R120, gsb0 ;  /* 0x00e000001c7879f3 */ /* 0x000fe60008000878 */
[----:B------:R-:W-:Y:S02]  /*b530*/  WARPGROUP.DEPBAR.LE gsb0, 0x0 ;  /* 0x00008000000079c5 */ /* 0x000fe40000010000 */
[----:B------:R-:W-:-:S06]  /*b540*/  WARPGROUP.ARRIVE ;  /* 0x00000000000079c5 */ /* 0x000fcc0000000000 */
[----:B------:R-:W-:Y:S01]  /*b550*/  QGMMA.64x64x32.F32.E4M3.E4M3 R88, gdesc[UR24], R88, gsb0 ;  /* 0x00e00000185879f3 */ /* 0x000fe20008000858 */
[----:B---3--:R-:W-:-:S05]  /*b560*/  IADD3.X R0, R0, UR40, RZ, P3, !PT ;  /* 0x0000002800007c10 */ /* 0x008fca0009ffe4ff */
[----:B------:R1:W-:Y:S04]  /*b570*/  STL [R1+0xf0], R0 ;  /* 0x0000f00001007387 */ /* 0x0003e80000100800 */
[----:B------:R3:W-:Y:S04]  /*b580*/  STL [R1+0xe8], R16 ;  /* 0x0000e81001007387 */ /* 0x0007e80000100800 */
[----:B-1----:R-:W3:Y:S01]  /*b590*/  LDL.LU R0, [R1+0x534] ;  /* 0x0005340001007983 */ /* 0x002ee20000300800 */
[----:B------:R-:W-:Y:S02]  /*b5a0*/  WARPGROUP.DEPBAR.LE gsb0, 0x0 ;  /* 0x00008000000079c5 */ /* 0x000fe40000010000 */
[----:B------:R-:W-:-:S06]  /*b5b0*/  WARPGROUP.ARRIVE ;  /* 0x00000000000079c5 */ /* 0x000fcc0000000000 */
[----:B------:R-:W-:Y:S01]  /*b5c0*/  QGMMA.64x64x32.F32.E4M3.E4M3 R56, gdesc[UR20], R56, gsb0 ;  /* 0x00e00000143879f3 */ /* 0x000fe20008000838 */
[----:B------:R-:W-:Y:S02]  /*b5d0*/  IADD3 R17, P2, R17, UR13, RZ ;  /* 0x0000000d11117c10 */ /* 0x000fe4000ff5e0ff */
[----:B------:R-:W-:Y:S02]  /*b5e0*/  IADD3.X R18, R18, UR40, RZ, P4, !PT ;  /* 0x0000002812127c10 */ /* 0x000fe4000a7fe4ff */
[----:B----4-:R-:W-:Y:S02]  /*b5f0*/  IADD3.X R19, R19, UR40, RZ, P5, !PT ;  /* 0x0000002813137c10 */ /* 0x010fe4000affe4ff */
[----:B------:R-:W-:Y:S01]  /*b600*/  IADD3.X R20, R20, UR40, RZ, P6, !PT ;  /* 0x0000002814147c10 */ /* 0x000fe2000b7fe4ff */
[----:B------:R1:W-:Y:S01]  /*b610*/  STL [R1+0x124], R17 ;  /* 0x0001241101007387 */ /* 0x0003e20000100800 */
[----:B------:R-:W-:Y:S02]  /*b620*/  IADD3.X R21, R21, UR40, RZ, P0, !PT ;  /* 0x0000002815157c10 */ /* 0x000fe400087fe4ff */
[----:B------:R-:W-:Y:S01]  /*b630*/  IADD3.X R23, R23, UR40, RZ, P2, !PT ;  /* 0x0000002817177c10 */ /* 0x000fe200097fe4ff */
[----:B------:R1:W-:Y:S01]  /*b640*/  STL [R1+0xf8], R18 ;  /* 0x0000f81201007387 */ /* 0x0003e20000100800 */
[----:B------:R-:W-:Y:S01]  /*b650*/  IADD3.X R22, R22, UR40, RZ, P1, !PT ;  /* 0x0000002816167c10 */ /* 0x000fe20008ffe4ff */
[----:B------:R-:W-:-:S02]  /*b660*/  WARPGROUP.DEPBAR.LE gsb0, 0x0 ;  /* 0x00008000000079c5 */ /* 0x000fc40000010000 */
[----:B------:R-:W-:-:S06]  /*b670*/  WARPGROUP.ARRIVE ;  /* 0x00000000000079c5 */ /* 0x000fcc0000000000 */
[----:B------:R-:W-:Y:S01]  /*b680*/  QGMMA.64x64x32.F32.E4M3.E4M3 R24, gdesc[UR16], R24, gsb0 ;  /* 0x00e00000101879f3 */ /* 0x000fe20008000818 */
[----:B------:R1:W-:Y:S04]  /*b690*/  STL [R1+0x100], R19 ;  /* 0x0001001301007387 */ /* 0x0003e80000100800 */
[----:B------:R1:W-:Y:S04]  /*b6a0*/  STL [R1+0x108], R20 ;  /* 0x0001081401007387 */ /* 0x0003e80000100800 */
[----:B------:R1:W-:Y:S04]  /*b6b0*/  STL [R1+0x110], R21 ;  /* 0x0001101501007387 */ /* 0x0003e80000100800 */
[----:B------:R1:W-:Y:S04]  /*b6c0*/  STL [R1+0x120], R23 ;  /* 0x0001201701007387 */ /* 0x0003e80000100800 */
[----:B------:R1:W-:Y:S01]  /*b6d0*/  STL [R1+0x118], R22 ;  /* 0x0001181601007387 */ /* 0x0003e20000100800 */
[----:B------:R-:W-:Y:S01]  /*b6e0*/  ISETP.NE.U32.AND P4, PT, R5, RZ, PT ;  /* 0x000000ff0500720c */ /* 0x000fe20003f85070 */
[----:B0-----:R-:W-:-:S05]  /*b6f0*/  IMAD.SHL.U32 R4, R4, 0x20, RZ ;  /* 0x0000002004047824 */ /* 0x001fca00078e00ff */
[C---:B--2---:R-:W-:Y:S01]  /*b700*/  IADD3 R2, P3, R4.reuse, R2, RZ ;  /* 0x0000000204027210 */ /* 0x044fe20007f7e0ff */
[----:B------:R-:W-:Y:S01]  /*b710*/  VIADD R3, R3, 0xffffffe0 ;  /* 0xffffffe003037836 */ /* 0x000fe20000000000 */
[----:B------:R-:W-:Y:S02]  /*b720*/  WARPGROUP.DEPBAR.LE gsb0, 0x0 ;  /* 0x00008000000079c5 */ /* 0x000fe40000010000 */
[----:B---3--:R-:W-:-:S03]  /*b730*/  LEA.HI.X.SX32 R0, R4, R0, 0x1, P3 ;  /* 0x0000000004007211 */ /* 0x008fc600018f0eff */
[----:B-1----:R-:W-:Y:S06]  /*b740*/  @P4 BRA `(.L_x_1) ;  /* 0xffffff9c00c44947 */ /* 0x002fec000383ffff */
.L_x_0:
[----:B------:R1:W-:Y:S01]  /*b750*/  STL [R1+0x540], R52 ;  /* 0x0005403401007387 */ /* 0x0003e20000100800 */
[----:B------:R-:W-:Y:S01]  /*b760*/  F2FP.SATFINITE.E4M3.F32.PACK_AB_MERGE_C R184, R185, R184, RZ ;  /* 0x000000b8b9b8723e */ /* 0x000fe200048070ff */
[----:B------:R-:W-:Y:S01]  /*b770*/  ULDC.64 UR26, c[0x0][0x228] ;  /* 0x00008a00001a7ab9 */ /* 0x000fe20000000a00 */
[----:B------:R-:W-:Y:S01]  /*b780*/  F2FP.SATFINITE.E4M3.F32.PACK_AB_MERGE_C R120, R121, R120, RZ ;  /* 0x000000787978723e */ /* 0x000fe200048070ff */
[----:B------:R-:W2:Y:S01]  /*b790*/  LDL.LU R8, [R1+0x4] ;  /* 0x0000040001087983 */ /* 0x000ea20000300800 */
[----:B------:R-:W-:Y:S01]  /*b7a0*/  F2FP.SATFINITE.E4M3.F32.PACK_AB_MERGE_C R216, R217, R216, RZ ;  /* 0x000000d8d9d8723e */ /* 0x000fe200048070ff */
[----:B------:R-:W-:Y:S01]  /*b7b0*/  ULDC UR4, c[0x0][0x244] ;  /* 0x0000910000047ab9 */ /* 0x000fe20000000800 */
[----:B------:R-:W-:Y:S01]  /*b7c0*/  F2FP.SATFINITE.E4M3.F32.PACK_AB_MERGE_C R152, R153, R152, RZ ;  /* 0x000000989998723e */ /* 0x000fe200048070ff */
[----:B------:R-:W-:Y:S01]  /*b7d0*/  ULDC.64 UR6, c[0x0][0x220] ;  /* 0x0000880000067ab9 */ /* 0x000fe20000000a00 */
[----:B------:R-:W-:Y:S01]  /*b7e0*/  F2FP.SATFINITE.E4M3.F32.PACK_AB_MERGE_C R88, R89, R88, RZ ;  /* 0x000000585958723e */ /* 0x000fe200048070ff */
[----:B-1----:R-:W2:Y:S01]  /*b7f0*/  LDL.LU R52, [R1] ;  /* 0x0000000001347983 */ /* 0x002ea20000300800 */
[----:B------:R-:W-:Y:S01]  /*b800*/  F2FP.SATFINITE.E4M3.F32.PACK_AB_MERGE_C R218, R219, R218, RZ ;  /* 0x000000dadbda723e */ /* 0x000fe200048070ff */
[----:B------:R-:W-:Y:S01]  /*b810*/  ULDC.64 UR28, c[0x0][0x228] ;  /* 0x00008a00001c7ab9 */ /* 0x000fe20000000a00 */
[----:B------:R-:W-:Y:S01]  /*b820*/  F2FP.SATFINITE.E4M3.F32.PACK_AB_MERGE_C R186, R187, R186, RZ ;  /* 0x000000babbba723e */ /* 0x000fe200048070ff */
[----:B------:R1:W-:Y:S01]  /*b830*/  STL [R1+0x53c], R53 ;  /* 0x00053c3501007387 */ /* 0x0003e20000100800 */
[----:B------:R-:W-:Y:S01]  /*b840*/  F2FP.SATFINITE.E4M3.F32.PACK_AB_MERGE_C R154, R155, R154, RZ ;  /* 0x0000009a9b9a723e */ /* 0x000fe200048070ff */
[----:B------:R-:W-:Y:S01]  /*b850*/  ULDC.64 UR8, c[0x0][0x220] ;  /* 0x0000880000087ab9 */ /* 0x000fe20000000a00 */
[----:B------:R-:W-:Y:S01]  /*b860*/  F2FP.SATFINITE.E4M3.F32.PACK_AB_MERGE_C R122, R123, R122, RZ ;  /* 0x0000007a7b7a723e */ /* 0x000fe200048070ff */
[----:B------:R-:W-:Y:S01]  /*b870*/  ULDC UR10, c[0x0][0x22c] ;  /* 0x00008b00000a7ab9 */ /* 0x000fe20000000800 */
[----:B------:R-:W-:Y:S01]  /*b880*/  F2FP.SATFINITE.E4M3.F32.PACK_AB_MERGE_C R90, R91, R90, RZ ;  /* 0x0000005a5b5a723e */ /* 0x000fe200048070ff */
[----:B------:R-:W-:Y:S01]  /*b890*/  ULDC.64 UR22, c[0x0][0x228] ;  /* 0x00008a0000167ab9 */ /* 0x000fe20000000a00 */
[----:B------:R-:W-:Y:S01]  /*b8a0*/  F2FP.SATFINITE.E4M3.F32.PACK_AB_MERGE_C R188, R189, R188, RZ ;  /* 0x000000bcbdbc723e */ /* 0x000fe200048070ff */
[----:B------:R-:W-:Y:S01]  /*b8b0*/  ULDC.64 UR20, c[0x0][0x228] ;  /* 0x00008a0000147ab9 */ /* 0x000fe20000000a00 */
[----:B------:R-:W-:Y:S01]  /*b8c0*/  F2FP.SATFINITE.E4M3.F32.PACK_AB_MERGE_C R124, R125, R124, RZ ;  /* 0x0000007c7d7c723e */ /* 0x000fe200048070ff */
[----:B-1----:R-:W3:Y:S01]  /*b8d0*/  LDL.LU R53, [R1+0x8] ;  /* 0x0000080001357983 */ /* 0x002ee20000300800 */
[----:B------:R-:W-:Y:S01]  /*b8e0*/  F2FP.SATFINITE.E4M3.F32.PACK_AB_MERGE_C R26, R27, R26, RZ ;  /* 0x0000001a1b1a723e */ /* 0x000fe200048070ff */
[----:B------:R-:W-:Y:S01]  /*b8f0*/  ULDC.64 UR18, c[0x0][0x228] ;  /* 0x00008a0000127ab9 */ /* 0x000fe20000000a00 */
[----:B------:R-:W-:Y:S01]  /*b900*/  F2FP.SATFINITE.E4M3.F32.PACK_AB_MERGE_C R28, R29, R28, RZ ;  /* 0x0000001c1d1c723e */ /* 0x000fe200048070ff */
[----:B------:R-:W3:Y:S01]  /*b910*/  LDL.LU R6, [R1+0xc] ;  /* 0x00000c0001067983 */ /* 0x000ee20000300800 */
[----:B------:R-:W-:Y:S01]  /*b920*/  F2FP.SATFINITE.E4M3.F32.PACK_AB_MERGE_C R24, R25, R24, RZ ;  /* 0x000000181918723e */ /* 0x000fe200048070ff */
[----:B------:R-:W-:Y:S01]  /*b930*/  ULDC.64 UR16, c[0x0][0x228] ;  /* 0x00008a0000107ab9 */ /* 0x000fe20000000a00 */
[----:B------:R-:W-:Y:S01]  /*b940*/  F2FP.SATFINITE.E4M3.F32.PACK_AB_MERGE_C R30, R31, R30, RZ ;  /* 0x0000001e1f1e723e */ /* 0x000fe200048070ff */
[----:B------:R1:W-:Y:S01]  /*b950*/  STL [R1+0x538], R54 ;  /* 0x0005383601007387 */ /* 0x0003e20000100800 */
[----:B------:R-:W-:Y:S01]  /*b960*/  F2FP.SATFINITE.E4M3.F32.PACK_AB_MERGE_C R32, R33, R32, RZ ;  /* 0x000000202120723e */ /* 0x000fe200048070ff */
[----:B------:R-:W-:-:S02]  /*b970*/  ULDC.64 UR24, c[0x0][0x228] ;  /* 0x00008a0000187ab9 */ /* 0x000fc40000000a00 */
[----:B-1----:R-:W4:Y:S04]  /*b980*/  LDL.LU R54, [R1+0x10] ;  /* 0x0000100001367983 */ /* 0x002f280000300800 */
[----:B------:R-:W4:Y:S04]  /*b990*/  LDL.LU R4, [R1+0x14] ;  /* 0x0000140001047983 */ /* 0x000f280000300800 */
[----:B------:R1:W-:Y:S04]  /*b9a0*/  STL [R1+0x534], R55 ;  /* 0x0005343701007387 */ /* 0x0003e80000100800 */
[----:B-1----:R-:W5:Y:S04]  /*b9b0*/  LDL.LU R55, [R1+0x18] ;  /* 0x0000180001377983 */ /* 0x002f680000300800 */
[----:B------:R-:W5:Y:S04]  /*b9c0*/  LDL.LU R2, [R1+0x1c] ;  /* 0x00001c0001027983 */ /* 0x000f680000300800 */
        /* <DEDUP_REMOVED lines=14> */
[----:B0-----:R-:W5:Y:S04]  /*bab0*/  LDL.LU R21, [R1+0x58] ;  /* 0x0000580001157983 */ /* 0x001f680000300800 */
        /* <DEDUP_REMOVED lines=8> */
[----:B------:R-:W5:Y:S01]  /*bb40*/  LDL.LU R16, [R1+0x7c] ;  /* 0x00007c0001107983 */ /* 0x000f620000300800 */
[----:B--2---:R-:W-:-:S03]  /*bb50*/  F2FP.SATFINITE.E4M3.F32.PACK_AB_MERGE_C R8, R8, R52, RZ ;  /* 0x000000340808723e */ /* 0x004fc600048070ff */
[----:B------:R-:W2:Y:S01]  /*bb60*/  LDL.LU R52, [R1+0x540] ;  /* 0x0005400001347983 */ /* 0x000ea20000300800 */
[----:B---3--:R-:W-:-:S03]  /*bb70*/  F2FP.SATFINITE.E4M3.F32.PACK_AB_MERGE_C R6, R6, R53, RZ ;  /* 0x000000350606723e */ /* 0x008fc600048070ff */
[----:B------:R-:W2:Y:S01]  /*bb80*/  LDL.LU R53, [R1+0x53c] ;  /* 0x00053c0001357983 */ /* 0x000ea20000300800 */
[----:B----4-:R-:W-:-:S03]  /*bb90*/  F2FP.SATFINITE.E4M3.F32.PACK_AB_MERGE_C R4, R4, R54, RZ ;  /* 0x000000360404723e */ /* 0x010fc600048070ff */
[----:B------:R-:W3:Y:S01]  /*bba0*/  LDL.LU R54, [R1+0x538] ;  /* 0x0005380001367983 */ /* 0x000ee20000300800 */
[----:B-----5:R-:W-:-:S03]  /*bbb0*/  F2FP.SATFINITE.E4M3.F32.PACK_AB_MERGE_C R2, R2, R55, RZ ;  /* 0x000000370202723e */ /* 0x020fc600048070ff */
[----:B------:R-:W3:Y:S01]  /*bbc0*/  LDL.LU R55, [R1+0x534] ;  /* 0x0005340001377983 */ /* 0x000ee20000300800 */
[----:B------:R-:W-:Y:S02]  /*bbd0*/  LOP3.LUT R120, R120, 0xffff, RZ, 0xc0, !PT ;  /* 0x0000ffff78787812 */ /* 0x000fe400078ec0ff */
[----:B------:R-:W-:Y:S02]  /*bbe0*/  LOP3.LUT R216, R216, 0xffff, RZ, 0xc0, !PT ;  /* 0x0000ffffd8d87812 */ /* 0x000fe400078ec0ff */
[----:B------:R-:W-:Y:S02]  /*bbf0*/  LOP3.LUT R27, R152, 0xffff, RZ, 0xc0, !PT ;  /* 0x0000ffff981b7812 */ /* 0x000fe400078ec0ff */
[----:B------:R-:W-:Y:S02]  /*bc00*/  LOP3.LUT R88, R88, 0xffff, RZ, 0xc0, !PT ;  /* 0x0000ffff58587812 */ /* 0x000fe400078ec0ff */
[----:B------:R-:W-:Y:S02]  /*bc10*/  LOP3.LUT R218, R218, 0xffff, RZ, 0xc0, !PT ;  /* 0x0000ffffdada7812 */ /* 0x000fe400078ec0ff */
[----:B------:R-:W-:-:S02]  /*bc20*/  LOP3.LUT R29, R154, 0xffff, RZ, 0xc0, !PT ;  /* 0x0000ffff9a1d7812 */ /* 0x000fc400078ec0ff */
[----:B------:R-:W-:Y:S02]  /*bc30*/  LOP3.LUT R122, R122, 0xffff, RZ, 0xc0, !PT ;  /* 0x0000ffff7a7a7812 */ /* 0x000fe400078ec0ff */
[----:B------:R-:W-:Y:S02]  /*bc40*/  F2FP.SATFINITE.E4M3.F32.PACK_AB_MERGE_C R3, R252, R3, RZ ;  /* 0x00000003fc03723e */ /* 0x000fe400048070ff */
[----:B------:R-:W4:Y:S01]  /*bc50*/  LDL.LU R252, [R1+0x80] ;  /* 0x0000800001fc7983 */ /* 0x000f220000300800 */
[----:B------:R-:W-:Y:S02]  /*bc60*/  LOP3.LUT R6, R6, 0xffff, RZ, 0xc0, !PT ;  /* 0x0000ffff06067812 */ /* 0x000fe400078ec0ff */
[----:B------:R-:W-:Y:S02]  /*bc70*/  LOP3.LUT R90, R90, 0xffff, RZ, 0xc0, !PT ;  /* 0x0000ffff5a5a7812 */ /* 0x000fe400078ec0ff */
[----:B------:R-:W-:Y:S02]  /*bc80*/  LOP3.LUT R4, R4, 0xffff, RZ, 0xc0, !PT ;  /* 0x0000ffff04047812 */ /* 0x000fe400078ec0ff */
[----:B------:R-:W-:-:S02]  /*bc90*/  LOP3.LUT R25, R188, 0xffff, RZ, 0xc0, !PT ;  /* 0x0000ffffbc197812 */ /* 0x000fc400078ec0ff */
[----:B------:R-:W-:Y:S02]  /*bca0*/  LOP3.LUT R124, R124, 0xffff, RZ, 0xc0, !PT ;  /* 0x0000ffff7c7c7812 */ /* 0x000fe400078ec0ff */
[----:B------:R-:W-:Y:S02]  /*bcb0*/  F2FP.SATFINITE.E4M3.F32.PACK_AB_MERGE_C R34, R35, R34, RZ ;  /* 0x000000222322723e */ /* 0x000fe400048070ff */
[----:B------:R-:W-:Y:S02]  /*bcc0*/  PRMT R31, R216, 0x3340, R27 ;  /* 0x00003340d81f7816 */ /* 0x000fe4000000001b */
[----:B------:R-:W-:Y:S02]  /*bcd0*/  F2FP.SATFINITE.E4M3.F32.PACK_AB_MERGE_C R36, R37, R36, RZ ;  /* 0x000000242524723e */ /* 0x000fe400048070ff */
[----:B------:R-:W-:Y:S02]  /*bce0*/  PRMT R152, R90, 0x3340, R1 ;  /* 0x000033405a987816 */ /* 0x000fe40000000001 */
[----:B------:R-:W-:-:S02]  /*bcf0*/  PRMT R35, R218, 0x3340, R29 ;  /* 0x00003340da237816 */ /* 0x000fc4000000001d */
[----:B------:R-:W-:Y:S02]  /*bd00*/  F2FP.SATFINITE.E4M3.F32.PACK_AB_MERGE_C R190, R191, R190, RZ ;  /* 0x000000bebfbe723e */ /* 0x000fe400048070ff */
[----:B------:R-:W-:Y:S02]  /*bd10*/  F2FP.SATFINITE.E4M3.F32.PACK_AB_MERGE_C R126, R127, R126, RZ ;  /* 0x0000007e7f7e723e */ /* 0x000fe400048070ff */
[----:B------:R-:W-:Y:S02]  /*bd20*/  F2FP.SATFINITE.E4M3.F32.PACK_AB_MERGE_C R0, R0, R250, RZ ;  /* 0x000000fa0000723e */ /* 0x000fe400048070ff */
[----:B------:R-:W-:Y:S02]  /*bd30*/  F2FP.SATFINITE.E4M3.F32.PACK_AB_MERGE_C R220, R221, R220, RZ ;  /* 0x000000dcdddc723e */ /* 0x000fe400048070ff */
[----:B------:R-:W-:Y:S02]  /*bd40*/  F2FP.SATFINITE.E4M3.F32.PACK_AB_MERGE_C R10, R10, R23, RZ ;  /* 0x000000170a0a723e */ /* 0x000fe400048070ff */
[----:B------:R-:W-:-:S02]  /*bd50*/  F2FP.SATFINITE.E4M3.F32.PACK_AB_MERGE_C R192, R193, R192, RZ ;  /* 0x000000c0c1c0723e */ /* 0x000fc400048070ff */
        /* <DEDUP_REMOVED lines=13> */
[----:B------:R-:W-:Y:S01]  /*be30*/  F2FP.SATFINITE.E4M3.F32.PACK_AB_MERGE_C R224, R225, R224, RZ ;  /* 0x000000e0e1e0723e */ /* 0x000fe200048070ff */
[----:B------:R-:W5:Y:S01]  /*be40*/  LDL.LU R251, [R1+0x84] ;  /* 0x0000840001fb7983 */ /* 0x000f620000300800 */
[----:B------:R-:W-:Y:S02]  /*be50*/  F2FP.SATFINITE.E4M3.F32.PACK_AB_MERGE_C R14, R14, R19, RZ ;  /* 0x000000130e0e723e */ /* 0x000fe400048070ff */
[----:B------:R-:W-:Y:S01]  /*be60*/  F2FP.SATFINITE.E4M3.F32.PACK_AB_MERGE_C R226, R227, R226, RZ ;  /* 0x000000e2e3e2723e */ /* 0x000fe200048070ff */
[----:B------:R-:W5:Y:S01]  /*be70*/  LDL.LU R250, [R1+0x90] ;  /* 0x0000900001fa7983 */ /* 0x000f620000300800 */
[----:B------:R-:W-:Y:S02]  /*be80*/  F2FP.SATFINITE.E4M3.F32.PACK_AB_MERGE_C R196, R197, R196, RZ ;  /* 0x000000c4c5c4723e */ /* 0x000fe400048070ff */
[----:B------:R-:W-:-:S02]  /*be90*/  F2FP.SATFINITE.E4M3.F32.PACK_AB_MERGE_C R160, R161, R160, RZ ;  /* 0x000000a0a1a0723e */ /* 0x000fc400048070ff */
[----:B------:R-:W-:Y:S02]  /*bea0*/  F2FP.SATFINITE.E4M3.F32.PACK_AB_MERGE_C R15, R15, R18, RZ ;  /* 0x000000120f0f723e */ /* 0x000fe400048070ff */
[----:B------:R-:W-:Y:S02]  /*beb0*/  F2FP.SATFINITE.E4M3.F32.PACK_AB_MERGE_C R162, R163, R162, RZ ;  /* 0x000000a2a3a2723e */ /* 0x000fe400048070ff */
[----:B------:R-:W-:Y:S02]  /*bec0*/  F2FP.SATFINITE.E4M3.F32.PACK_AB_MERGE_C R132, R133, R132, RZ ;  /* 0x000000848584723e */ /* 0x000fe400048070ff */
[----:B------:R-:W-:Y:S02]  /*bed0*/  F2FP.SATFINITE.E4M3.F32.PACK_AB_MERGE_C R96, R97, R96, RZ ;  /* 0x000000606160723e */ /* 0x000fe400048070ff */
[----:B------:R-:W-:Y:S02]  /*bee0*/  F2FP.SATFINITE.E4M3.F32.PACK_AB_MERGE_C R16, R16, R17, RZ ;  /* 0x000000111010723e */ /* 0x000fe400048070ff */
[----:B------:R-:W0:Y:S01]  /*bef0*/  S2R R17, SR_TID.X ;  /* 0x0000000000117919 */ /* 0x000e220000002100 */
[----:B------:R-:W-:-:S02]  /*bf00*/  LOP3.LUT R21, R184, 0xffff, RZ, 0xc0, !PT ;  /* 0x0000ffffb8157812 */ /* 0x000fc400078ec0ff */
[--C-:B------:R-:W-:Y:S02]  /*bf10*/  PRMT R23, R120, 0x3340, R1.reuse ;  /* 0x0000334078177816 */ /* 0x100fe40000000001 */
[----:B------:R-:W-:Y:S02]  /*bf20*/  PRMT R154, R124, 0x3340, R1 ;  /* 0x000033407c9a7816 */ /* 0x000fe40000000001 */
[----:B------:R-:W-:Y:S02]  /*bf30*/  PRMT R37, R4, 0x3340, R25 ;  /* 0x0000334004257816 */ /* 0x000fe40000000019 */
        /* <DEDUP_REMOVED lines=9> */
[----:B------:R-:W-:Y:S01]  /*bfd0*/  F2FP.SATFINITE.E4M3.F32.PACK_AB_MERGE_C R228, R229, R228, RZ ;  /* 0x000000e4e5e4723e */ /* 0x000fe200048070ff */
[----:B------:R-:W5:Y:S01]  /*bfe0*/  LDL.LU R249, [R1+0x8c] ;  /* 0x00008c0001f97983 */ /* 0x000f620000300800 */
[----:B------:R-:W-:Y:S02]  /*bff0*/  F2FP.SATFINITE.E4M3.F32.PACK_AB_MERGE_C R230, R231, R230, RZ ;  /* 0x000000e6e7e6723e */ /* 0x000fe400048070ff */
[----:B------:R-:W-:Y:S01]  /*c000*/  F2FP.SATFINITE.E4M3.F32.PACK_AB_MERGE_C R198, R199, R198, RZ ;  /* 0x000000c6c7c6723e */ /* 0x000fe200048070ff */
[----:B0-----:R-:W-:Y:S01]  /*c010*/  IMAD.SHL.U32 R18, R17, 0x10, RZ ;  /* 0x0000001011127824 */ /* 0x001fe200078e00ff */
[----:B------:R-:W-:Y:S01]  /*c020*/  F2FP.SATFINITE.E4M3.F32.PACK_AB_MERGE_C R164, R165, R164, RZ ;  /* 0x000000a4a5a4723e */ /* 0x000fe200048070ff */
[----:B------:R-:W-:Y:S01]  /*c030*/  IMAD.SHL.U32 R19, R17, 0x40, RZ ;  /* 0x0000004011137824 */ /* 0x000fe200078e00ff */
[----:B------:R-:W-:Y:S02]  /*c040*/  F2FP.SATFINITE.E4M3.F32.PACK_AB_MERGE_C R166, R167, R166, RZ ;  /* 0x000000a6a7a6723e */ /* 0x000fe400048070ff */
[----:B------:R-:W-:-:S02]  /*c050*/  LOP3.LUT R18, R18, 0xf0, RZ, 0xc0, !PT ;  /* 0x000000f012127812 */ /* 0x000fc400078ec0ff */
[----:B------:R-:W-:Y:S02]  /*c060*/  LOP3.LUT R19, R19, 0x400, RZ, 0xc0, !PT ;  /* 0x0000040013137812 */ /* 0x000fe400078ec0ff */
[----:B------:R-:W-:Y:S02]  /*c070*/  F2FP.SATFINITE.E4M3.F32.PACK_AB_MERGE_C R134, R135, R134, RZ ;  /* 0x000000868786723e */ /* 0x000fe400048070ff */
[----:B------:R-:W-:Y:S02]  /*c080*/  IADD3 R19, R19, UR12, R18 ;  /* 0x0000000c13137c10 */ /* 0x000fe4000fffe012 */
[----:B------:R-:W-:Y:S02]  /*c090*/  LOP3.LUT R18, R8, 0xffff, RZ, 0xc0, !PT ;  /* 0x0000ffff08127812 */ /* 0x000fe400078ec0ff */
[----:B------:R-:W-:Y:S02]  /*c0a0*/  LOP3.LUT R22, R17, 0x60, RZ, 0xc0, !PT ;  /* 0x0000006011167812 */ /* 0x000fe400078ec0ff */
[----:B------:R-:W-:-:S02]  /*c0b0*/  PRMT R20, R18, 0x3340, R21 ;  /* 0x0000334012147816 */ /* 0x000fc40000000015 */
[----:B------:R-:W-:Y:S02]  /*c0c0*/  LOP3.LUT R190, R190, 0xffff, RZ, 0xc0, !PT ;  /* 0x0000ffffbebe7812 */ /* 0x000fe400078ec0ff */
[----:B------:R-:W-:Y:S02]  /*c0d0*/  LOP3.LUT R126, R126, 0xffff, RZ, 0xc0, !PT ;  /* 0x0000ffff7e7e7812 */ /* 0x000fe400078ec0ff */
[----:B------:R-:W-:Y:S02]  /*c0e0*/  LOP3.LUT R220, R220, 0xffff, RZ, 0xc0, !PT ;  /* 0x0000ffffdcdc7812 */ /* 0x000fe400078ec0ff */
[----:B------:R-:W-:Y:S02]  /*c0f0*/  LOP3.LUT R192, R192, 0xffff, RZ, 0xc0, !PT ;  /* 0x0000ffffc0c07812 */ /* 0x000fe400078ec0ff */
[----:B------:R-:W-:Y:S02]  /*c100*/  LOP3.LUT R45, R156, 0xffff, RZ, 0xc0, !PT ;  /* 0x0000ffff9c2d7812 */ /* 0x000fe400078ec0ff */
[----:B------:R-:W-:-:S02]  /*c110*/  LOP3.LUT R92, R92, 0xffff, RZ, 0xc0, !PT ;  /* 0x0000ffff5c5c7812 */ /* 0x000fc400078ec0ff */
[----:B------:R-:W-:Y:S02]  /*c120*/  LOP3.LUT R128, R128, 0xffff, RZ, 0xc0, !PT ;  /* 0x0000ffff80807812 */ /* 0x000fe400078ec0ff */
[----:B------:R-:W-:Y:S02]  /*c130*/  LOP3.LUT R222, R222, 0xffff, RZ, 0xc0, !PT ;  /* 0x0000ffffdede7812 */ /* 0x000fe400078ec0ff */
[----:B------:R-:W-:Y:S02]  /*c140*/  LOP3.LUT R94, R94, 0xffff, RZ, 0xc0, !PT ;  /* 0x0000ffff5e5e7812 */ /* 0x000fe400078ec0ff */
[----:B------:R-:W-:Y:S02]  /*c150*/  SHF.R.U32.HI R18, RZ, 0x8, R18 ;  /* 0x00000008ff127819 */ /* 0x000fe40000011612 */
[----:B------:R-:W-:Y:S02]  /*c160*/  SHF.R.U32.HI R21, RZ, 0x8, R21 ;  /* 0x00000008ff157819 */ /* 0x000fe40000011615 */
        /* <DEDUP_REMOVED lines=15> */
[----:B------:R-:W-:Y:S02]  /*c260*/  F2FP.SATFINITE.E4M3.F32.PACK_AB_MERGE_C R100, R101, R100, RZ ;  /* 0x000000646564723e */ /* 0x000fe400048070ff */
[----:B------:R-:W-:Y:S02]  /*c270*/  F2FP.SATFINITE.E4M3.F32.PACK_AB_MERGE_C R102, R103, R102, RZ ;  /* 0x000000666766723e */ /* 0x000fe400048070ff */
[----:B------:R-:W-:Y:S02]  /*c280*/  F2FP.SATFINITE.E4M3.F32.PACK_AB_MERGE_C R9, R9, R248, RZ ;  /* 0x000000f80909723e */ /* 0x000fe400048070ff */
[----:B------:R-:W-:Y:S01]  /*c290*/  F2FP.SATFINITE.E4M3.F32.PACK_AB_MERGE_C R200, R201, R200, RZ ;  /* 0x000000c8c9c8723e */ /* 0x000fe200048070ff */
[----:B------:R-:W5:Y:S01]  /*c2a0*/  LDL.LU R248, [R1+0x88] ;  /* 0x0000880001f87983 */ /* 0x000f620000300800 */
[----:B------:R-:W-:-:S02]  /*c2b0*/  F2FP.SATFINITE.E4M3.F32.PACK_AB_MERGE_C R48, R49, R48, RZ ;  /* 0x000000303130723e */ /* 0x000fc400048070ff */
[----:B------:R-:W-:Y:S02]  /*c2c0*/  F2FP.SATFINITE.E4M3.F32.PACK_AB_MERGE_C R50, R51, R50, RZ ;  /* 0x000000323332723e */ /* 0x000fe400048070ff */
[----:B------:R-:W-:Y:S02]  /*c2d0*/  F2FP.SATFINITE.E4M3.F32.PACK_AB_MERGE_C R84, R85, R84, RZ ;  /* 0x000000545554723e */ /* 0x000fe400048070ff */
[----:B------:R-:W-:Y:S02]  /*c2e0*/  F2FP.SATFINITE.E4M3.F32.PACK_AB_MERGE_C R86, R87, R86, RZ ;  /* 0x000000565756723e */ /* 0x000fe400048070ff */
[----:B------:R-:W-:Y:S02]  /*c2f0*/  PRMT R156, R132, 0x3340, R1 ;  /* 0x00003340849c7816 */ /* 0x000fe40000000001 */
[----:B------:R-:W-:Y:S02]  /*c300*/  PRMT R49, R224, 0x3340, R65 ;  /* 0x00003340e0317816 */ /* 0x000fe40000000041 */
[----:B------:R-:W-:-:S02]  /*c310*/  PRMT R51, R226, 0x3340, R67 ;  /* 0x00003340e2337816 */ /* 0x000fc40000000043 */
[----:B------:R-:W-:Y:S02]  /*c320*/  PRMT R3, R5, 0x3340, R196 ;  /* 0x0000334005037816 */ /* 0x000fe400000000c4 */
[----:B------:R-:W-:Y:S02]  /*c330*/  PRMT R18, R18, 0x3340, R21 ;  /* 0x0000334012127816 */ /* 0x000fe40000000015 */
[----:B------:R-:W-:Y:S02]  /*c340*/  F2FP.SATFINITE.E4M3.F32.PACK_AB_MERGE_C R202, R203, R202, RZ ;  /* 0x000000cacbca723e */ /* 0x000fe400048070ff */
[----:B------:R-:W-:Y:S02]  /*c350*/  F2FP.SATFINITE.E4M3.F32.PACK_AB_MERGE_C R138, R139, R138, RZ ;  /* 0x0000008a8b8a723e */ /* 0x000fe400048070ff */
[----:B------:R-:W-:Y:S02]  /*c360*/  F2FP.SATFINITE.E4M3.F32.PACK_AB_MERGE_C R82, R83, R82, RZ ;  /* 0x000000525352723e */ /* 0x000fe400048070ff */
        /* <DEDUP_REMOVED lines=9> */
[----:B------:R-:W-:Y:S02]  /*c400*/  SHF.R.U32.HI R218, RZ, 0x8, R218 ;  /* 0x00000008ffda7819 */ /* 0x000fe400000116da */
[----:B------:R-:W-:Y:S02]  /*c410*/  SHF.R.U32.HI R29, RZ, 0x8, R29 ;  /* 0x00000008ff1d7819 */ /* 0x000fe4000001161d */
[----:B--2---:R-:W-:Y:S02]  /*c420*/  F2FP.SATFINITE.E4M3.F32.PACK_AB_MERGE_C R52, R53, R52, RZ ;  /* 0x000000343534723e */ /* 0x004fe400048070ff */
[----:B------:R-:W-:-:S04]  /*c430*/  LOP3.LUT R53, R158, 0xffff, RZ, 0xc0, !PT ;  /* 0x0000ffff9e357812 */ /* 0x000fc800078ec0ff */
[----:B------:R-:W-:Y:S02]  /*c440*/  PRMT R39, R222, 0x3340, R53 ;  /* 0x00003340de277816 */ /* 0x000fe40000000035 */
[----:B------:R-:W-:Y:S02]  /*c450*/  F2FP.SATFINITE.E4M3.F32.PACK_AB_MERGE_C R232, R233, R232, RZ ;  /* 0x000000e8e9e8723e */ /* 0x000fe400048070ff */
[----:B------:R-:W-:Y:S02]  /*c460*/  F2FP.SATFINITE.E4M3.F32.PACK_AB_MERGE_C R234, R235, R234, RZ ;  /* 0x000000eaebea723e */ /* 0x000fe400048070ff */
[----:B------:R-:W-:Y:S02]  /*c470*/  F2FP.SATFINITE.E4M3.F32.PACK_AB_MERGE_C R204, R205, R204, RZ ;  /* 0x000000cccdcc723e */ /* 0x000fe400048070ff */
[----:B------:R-:W-:Y:S02]  /*c480*/  F2FP.SATFINITE.E4M3.F32.PACK_AB_MERGE_C R168, R169, R168, RZ ;  /* 0x000000a8a9a8723e */ /* 0x000fe400048070ff */
[----:B------:R-:W-:-:S02]  /*c490*/  F2FP.SATFINITE.E4M3.F32.PACK_AB_MERGE_C R170, R171, R170, RZ ;  /* 0x000000aaabaa723e */ /* 0x000fc400048070ff */
[----:B------:R-:W-:Y:S02]  /*c4a0*/  F2FP.SATFINITE.E4M3.F32.PACK_AB_MERGE_C R140, R141, R140, RZ ;  /* 0x0000008c8d8c723e */ /* 0x000fe400048070ff */
[----:B------:R-:W-:Y:S02]  /*c4b0*/  F2FP.SATFINITE.E4M3.F32.PACK_AB_MERGE_C R104, R105, R104, RZ ;  /* 0x000000686968723e */ /* 0x000fe400048070ff */
[----:B------:R-:W-:Y:S01]  /*c4c0*/  F2FP.SATFINITE.E4M3.F32.PACK_AB_MERGE_C R106, R107, R106, RZ ;  /* 0x0000006a6b6a723e */ /* 0x000fe200048070ff */
[----:B----4-:R-:W-:-:S05]  /*c4d0*/  VIADD R8, R252, 0x3f ;  /* 0x0000003ffc087836 */ /* 0x010fca0000000000 */
[----:B------:R-:W-:Y:S01]  /*c4e0*/  ISETP.GE.AND P0, PT, R8, UR27, PT ;  /* 0x0000001b08007c0c */ /* 0x000fe2000bf06270 */
[----:B------:R-:W-:Y:S01]  /*c4f0*/  IMAD R8, R22, 0x8, R19 ;  /* 0x0000000816087824 */ /* 0x000fe200078e0213 */
[----:B------:R-:W-:Y:S02]  /*c500*/  PRMT R19, R20, 0x5410, R23 ;  /* 0x0000541014137816 */ /* 0x000fe40000000017 */
[----:B------:R-:W-:Y:S02]  /*c510*/  LOP3.LUT R23, R186, 0xffff, RZ, 0xc0, !PT ;  /* 0x0000ffffba177812 */ /* 0x000fe400078ec0ff */
[--C-:B------:R-:W-:Y:S02]  /*c520*/  PRMT R22, R88, 0x3340, R1.reuse ;  /* 0x0000334058167816 */ /* 0x100fe40000000001 */
[----:B------:R-:W-:Y:S02]  /*c530*/  PRMT R20, R122, 0x3340, R1 ;  /* 0x000033407a147816 */ /* 0x000fe40000000001 */
[----:B------:R-:W-:-:S02]  /*c540*/  PRMT R33, R6, 0x3340, R23 ;  /* 0x0000334006217816 */ /* 0x000fc40000000017 */
[----:B------:R-:W-:Y:S02]  /*c550*/  PRMT R31, R31, 0x5410, R22 ;  /* 0x000054101f1f7816 */ /* 0x000fe40000000016 */
[----:B------:R-:W-:Y:S02]  /*c560*/  PRMT R33, R33, 0x5410, R20 ;  /* 0x0000541021217816 */ /* 0x000fe40000000014 */
[----:B------:R-:W-:Y:S02]  /*c570*/  PRMT R22, R35, 0x5410, R152 ;  /* 0x0000541023167816 */ /* 0x000fe40000000098 */
[----:B------:R-:W-:Y:S02]  /*c580*/  PRMT R20, R37, 0x5410, R154 ;  /* 0x0000541025147816 */ /* 0x000fe4000000009a */
[----:B------:R-:W-:Y:S02]  /*c590*/  LOP3.LUT R35, R2, 0xffff, RZ, 0xc0, !PT ;  /* 0x0000ffff02237812 */ /* 0x000fe400078ec0ff */
[----:B------:R-:W-:-:S02]  /*c5a0*/  LOP3.LUT R37, R0, 0xffff, RZ, 0xc0, !PT ;  /* 0x0000ffff00257812 */ /* 0x000fc400078ec0ff */
[--C-:B------:R-:W-:Y:S02]  /*c5b0*/  PRMT R0, R126, 0x3340, R1.reuse ;  /* 0x000033407e007816 */ /* 0x100fe40000000001 */
[----:B------:R-:W-:Y:S02]  /*c5c0*/  PRMT R43, R35, 0x3340, R190 ;  /* 0x00003340232b7816 */ /* 0x000fe400000000be */
[--C-:B------:R-:W-:Y:S02]  /*c5d0*/  PRMT R2, R92, 0x3340, R1.reuse ;  /* 0x000033405c027816 */ /* 0x100fe40000000001 */
[--C-:B------:R-:W-:Y:S02]  /*c5e0*/  PRMT R154, R128, 0x3340, R1.reuse ;  /* 0x00003340809a7816 */ /* 0x100fe40000000001 */
[----:B------:R-:W-:Y:S02]  /*c5f0*/  PRMT R47, R37, 0x3340, R192 ;  /* 0x00003340252f7816 */ /* 0x000fe400000000c0 */
[----:B------:R-:W-:-:S02]  /*c600*/  PRMT R152, R94, 0x3340, R1 ;  /* 0x000033405e987816 */ /* 0x000fc40000000001 */
[----:B------:R-:W-:Y:S02]  /*c610*/  PRMT R43, R43, 0x5410, R0 ;  /* 0x000054102b2b7816 */ /* 0x000fe40000000000 */
[----:B------:R-:W-:Y:S02]  /*c620*/  SHF.R.U32.HI R6, RZ, 0x8, R6 ;  /* 0x00000008ff067819 */ /* 0x000fe40000011606 */
[----:B------:R-:W-:Y:S02]  /*c630*/  SHF.R.U32.HI R23, RZ, 0x8, R23 ;  /* 0x00000008ff177819 */ /* 0x000fe40000011617 */
[----:B------:R-:W-:Y:S02]  /*c640*/  PRMT R41, R41, 0x5410, R2 ;  /* 0x0000541029297816 */ /* 0x000fe40000000002 */
[----:B------:R-:W-:Y:S02]  /*c650*/  PRMT R0, R47, 0x5410, R154 ;  /* 0x000054102f007816 */ /* 0x000fe4000000009a */
[----:B------:R-:W-:-:S02]  /*c660*/  PRMT R39, R39, 0x5410, R152 ;  /* 0x0000541027277816 */ /* 0x000fc40000000098 */
[--C-:B------:R-:W-:Y:S02]  /*c670*/  PRMT R2, R130, 0x3340, R1.reuse ;  /* 0x0000334082027816 */ /* 0x100fe40000000001 */
[----:B------:R-:W-:Y:S02]  /*c680*/  PRMT R47, R59, 0x3340, R194 ;  /* 0x000033403b2f7816 */ /* 0x000fe400000000c2 */
[--C-:B------:R-:W-:Y:S02]  /*c690*/  PRMT R152, R96, 0x3340, R1.reuse ;  /* 0x0000334060987816 */ /* 0x100fe40000000001 */
[----:B------:R-:W-:Y:S02]  /*c6a0*/  PRMT R154, R98, 0x3340, R1 ;  /* 0x00003340629a7816 */ /* 0x000fe40000000001 */
[----:B------:R-:W-:Y:S02]  /*c6b0*/  LOP3.LUT R21, R23, 0xffff, RZ, 0xc0, !PT ;  /* 0x0000ffff17157812 */ /* 0x000fe400078ec0ff */
[----:B------:R-:W-:-:S02]  /*c6c0*/  LOP3.LUT R6, R6, 0xffff, RZ, 0xc0, !PT ;  /* 0x0000ffff06067812 */ /* 0x000fc400078ec0ff */
[----:B------:R-:W-:Y:S02]  /*c6d0*/  LOP3.LUT R83, R9, 0xffff, RZ, 0xc0, !PT ;  /* 0x0000ffff09537812 */ /* 0x000fe400078ec0ff */
[----:B------:R-:W-:Y:S02]  /*c6e0*/  LOP3.LUT R200, R200, 0xffff, RZ, 0xc0, !PT ;  /* 0x0000ffffc8c87812 */ /* 0x000fe400078ec0ff */
[----:B------:R-:W-:Y:S02]  /*c6f0*/  SHF.R.U32.HI R4, RZ, 0x8, R4 ;  /* 0x00000008ff047819 */ /* 0x000fe40000011604 */
[----:B------:R-:W-:Y:S02]  /*c700*/  SHF.R.U32.HI R25, RZ, 0x8, R25 ;  /* 0x00000008ff197819 */ /* 0x000fe40000011619 */
[----:B------:R-:W-:Y:S02]  /*c710*/  PRMT R47, R47, 0x5410, R2 ;  /* 0x000054102f2f7816 */ /* 0x000fe40000000002 */
[----:B------:R-:W-:-:S02]  /*c720*/  F2FP.SATFINITE.E4M3.F32.PACK_AB_MERGE_C R56, R57, R56, RZ ;  /* 0x000000383938723e */ /* 0x000fc400048070ff */
[----:B---3--:R-:W-:Y:S02]  /*c730*/  F2FP.SATFINITE.E4M3.F32.PACK_AB_MERGE_C R54, R55, R54, RZ ;  /* 0x000000363736723e */ /* 0x008fe400048070ff */
[----:B------:R-:W-:Y:S02]  /*c740*/  PRMT R49, R49, 0x5410, R152 ;  /* 0x0000541031317816 */ /* 0x000fe40000000098 */
[----:B------:R-:W-:Y:S02]  /*c750*/  PRMT R51, R51, 0x5410, R154 ;  /* 0x0000541033337816 */ /* 0x000fe4000000009a */
[----:B------:R-:W-:Y:S02]  /*c760*/  PRMT R2, R3, 0x5410, R156 ;  /* 0x0000541003027816 */ /* 0x000fe4000000009c */
[----:B------:R-:W-:Y:S02]  /*c770*/  F2FP.SATFINITE.E4M3.F32.PACK_AB_MERGE_C R118, R119, R118, RZ ;  /* 0x000000767776723e */ /* 0x000fe400048070ff */
[----:B------:R-:W-:-:S02]  /*c780*/  PRMT R152, R134, 0x3340, R1 ;  /* 0x0000334086987816 */ /* 0x000fc40000000001 */
[--C-:B------:R-:W-:Y:S02]  /*c790*/  PRMT R154, R100, 0x3340, R1.reuse ;  /* 0x00003340649a7816 */ /* 0x100fe40000000001 */
[----:B------:R-:W-:Y:S02]  /*c7a0*/  PRMT R156, R102, 0x3340, R1 ;  /* 0x00003340669c7816 */ /* 0x000fe40000000001 */
[----:B------:R-:W-:Y:S02]  /*c7b0*/  PRMT R9, R7, 0x3340, R198 ;  /* 0x0000334007097816 */ /* 0x000fe400000000c6 */
[----:B------:R-:W-:Y:S02]  /*c7c0*/  PRMT R57, R228, 0x3340, R85 ;  /* 0x00003340e4397816 */ /* 0x000fe40000000055 */
[----:B------:R-:W-:Y:S02]  /*c7d0*/  PRMT R55, R230, 0x3340, R87 ;  /* 0x00003340e6377816 */ /* 0x000fe40000000057 */
[----:B------:R-:W-:-:S02]  /*c7e0*/  LOP3.LUT R89, R10, 0xffff, RZ, 0xc0, !PT ;  /* 0x0000ffff0a597812 */ /* 0x000fc400078ec0ff */
[----:B------:R-:W-:Y:S02]  /*c7f0*/  LOP3.LUT R202, R202, 0xffff, RZ, 0xc0, !PT ;  /* 0x0000ffffcaca7812 */ /* 0x000fe400078ec0ff */
[----:B------:R-:W-:Y:S02]  /*c800*/  LOP3.LUT R138, R138, 0xffff, RZ, 0xc0, !PT ;  /* 0x0000ffff8a8a7812 */ /* 0x000fe400078ec0ff */
[----:B------:R-:W-:Y:S02]  /*c810*/  PRMT R21, R6, 0x3340, R21 ;  /* 0x0000334006157816 */ /* 0x000fe40000000015 */
        /* <DEDUP_REMOVED lines=14> */
[----:B------:R-:W-:-:S02]  /*c900*/  SHF.R.U32.HI R222, RZ, 0x8, R222 ;  /* 0x00000008ffde7819 */ /* 0x000fc400000116de */
[----:B------:R-:W-:Y:S02]  /*c910*/  SHF.R.U32.HI R53, RZ, 0x8, R53 ;  /* 0x00000008ff357819 */ /* 0x000fe40000011635 */
[----:B------:R-:W-:Y:S02]  /*c920*/  SHF.R.U32.HI R5, RZ, 0x8, R5 ;  /* 0x00000008ff057819 */ /* 0x000fe40000011605 */
[----:B------:R-:W-:Y:S02]  /*c930*/  SHF.R.U32.HI R230, RZ, 0x8, R230 ;  /* 0x00000008ffe67819 */ /* 0x000fe400000116e6 */
[----:B------:R-:W-:Y:S02]  /*c940*/  SHF.R.U32.HI R87, RZ, 0x8, R87 ;  /* 0x00000008ff577819 */ /* 0x000fe40000011657 */
[----:B------:R-:W-:Y:S02]  /*c950*/  F2FP.SATFINITE.E4M3.F32.PACK_AB_MERGE_C R236, R237, R236, RZ ;  /* 0x000000ecedec723e */ /* 0x000fe400048070ff */
[----:B------:R-:W-:-:S02]  /*c960*/  F2FP.SATFINITE.E4M3.F32.PACK_AB_MERGE_C R206, R207, R206, RZ ;  /* 0x000000cecfce723e */ /* 0x000fc400048070ff */
[----:B------:R-:W-:Y:S02]  /*c970*/  F2FP.SATFINITE.E4M3.F32.PACK_AB_MERGE_C R172, R173, R172, RZ ;  /* 0x000000acadac723e */ /* 0x000fe400048070ff */
[----:B------:R-:W-:Y:S02]  /*c980*/  F2FP.SATFINITE.E4M3.F32.PACK_AB_MERGE_C R142, R143, R142, RZ ;  /* 0x0000008e8f8e723e */ /* 0x000fe400048070ff */
[----:B------:R-:W-:Y:S02]  /*c990*/  F2FP.SATFINITE.E4M3.F32.PACK_AB_MERGE_C R108, R109, R108, RZ ;  /* 0x0000006c6d6c723e */ /* 0x000fe400048070ff */
[----:B------:R-:W-:Y:S02]  /*c9a0*/  F2FP.SATFINITE.E4M3.F32.PACK_AB_MERGE_C R110, R111, R110, RZ ;  /* 0x0000006e6f6e723e */ /* 0x000fe400048070ff */
[----:B------:R-:W-:Y:S02]  /*c9b0*/  SHF.R.U32.HI R37, RZ, 0x8, R37 ;  /* 0x00000008ff257819 */ /* 0x000fe40000011625 */
[----:B------:R-:W-:-:S02]  /*c9c0*/  SHF.R.U32.HI R192, RZ, 0x8, R192 ;  /* 0x00000008ffc07819 */ /* 0x000fc400000116c0 */
[----:B------:R-:W-:Y:S02]  /*c9d0*/  SHF.R.U32.HI R83, RZ, 0x8, R83 ;  /* 0x00000008ff537819 */ /* 0x000fe40000011653 */
[----:B------:R-:W-:Y:S02]  /*c9e0*/  SHF.R.U32.HI R200, RZ, 0x8, R200 ;  /* 0x00000008ffc87819 */ /* 0x000fe400000116c8 */
[----:B------:R-:W-:Y:S02]  /*c9f0*/  F2FP.SATFINITE.E4M3.F32.PACK_AB_MERGE_C R240, R241, R240, RZ ;  /* 0x000000f0f1f0723e */ /* 0x000fe400048070ff */
[----:B------:R-:W-:Y:S02]  /*ca00*/  F2FP.SATFINITE.E4M3.F32.PACK_AB_MERGE_C R208, R209, R208, RZ ;  /* 0x000000d0d1d0723e */ /* 0x000fe400048070ff */
[----:B------:R-:W-:Y:S02]  /*ca10*/  F2FP.SATFINITE.E4M3.F32.PACK_AB_MERGE_C R176, R177, R176, RZ ;  /* 0x000000b0b1b0723e */ /* 0x000fe400048070ff */
        /* <DEDUP_REMOVED lines=9> */
[----:B------:R-:W-:Y:S02]  /*cab0*/  PRMT R25, R218, 0x3340, R29 ;  /* 0x00003340da197816 */ /* 0x000fe4000000001d */
[--C-:B------:R-:W-:Y:S02]  /*cac0*/  PRMT R152, R104, 0x3340, R1.reuse ;  /* 0x0000334068987816 */ /* 0x100fe40000000001 */
[--C-:B------:R-:W-:Y:S02]  /*cad0*/  PRMT R154, R106, 0x3340, R1.reuse ;  /* 0x000033406a9a7816 */ /* 0x100fe40000000001 */
[----:B------:R-:W-:-:S02]  /*cae0*/  PRMT R156, R140, 0x3340, R1 ;  /* 0x000033408c9c7816 */ /* 0x000fc40000000001 */
[----:B------:R-:W-:Y:S02]  /*caf0*/  PRMT R61, R232, 0x3340, R93 ;  /* 0x00003340e83d7816 */ /* 0x000fe4000000005d */
[----:B------:R-:W-:Y:S02]  /*cb00*/  PRMT R63, R234, 0x3340, R95 ;  /* 0x00003340ea3f7816 */ /* 0x000fe4000000005f */
        /* <DEDUP_REMOVED lines=20> */
[----:B------:R-:W-:Y:S02]  /*cc50*/  F2FP.SATFINITE.E4M3.F32.PACK_AB_MERGE_C R238, R239, R238, RZ ;  /* 0x000000eeefee723e */ /* 0x000fe400048070ff */
[----:B------:R-:W-:-:S02]  /*cc60*/  F2FP.SATFINITE.E4M3.F32.PACK_AB_MERGE_C R210, R211, R210, RZ ;  /* 0x000000d2d3d2723e */ /* 0x000fc400048070ff */
[----:B------:R-:W-:Y:S02]  /*cc70*/  F2FP.SATFINITE.E4M3.F32.PACK_AB_MERGE_C R174, R175, R174, RZ ;  /* 0x000000aeafae723e */ /* 0x000fe400048070ff */
[----:B------:R-:W-:Y:S02]  /*cc80*/  F2FP.SATFINITE.E4M3.F32.PACK_AB_MERGE_C R146, R147, R146, RZ ;  /* 0x000000929392723e */ /* 0x000fe400048070ff */
[----:B------:R-:W-:Y:S02]  /*cc90*/  F2FP.SATFINITE.E4M3.F32.PACK_AB_MERGE_C R112, R113, R112, RZ ;  /* 0x000000707170723e */ /* 0x000fe400048070ff */
[----:B------:R-:W-:Y:S02]  /*cca0*/  LOP3.LUT R99, R13, 0xffff, RZ, 0xc0, !PT ;  /* 0x0000ffff0d637812 */ /* 0x000fe400078ec0ff */
[----:B------:R-:W-:Y:S02]  /*ccb0*/  LOP3.LUT R208, R208, 0xffff, RZ, 0xc0, !PT ;  /* 0x0000ffffd0d07812 */ /* 0x000fe400078ec0ff */
[----:B------:R-:W-:-:S02]  /*ccc0*/  LOP3.LUT R144, R144, 0xffff, RZ, 0xc0, !PT ;  /* 0x0000ffff90907812 */ /* 0x000fc400078ec0ff */
[----:B------:R-:W-:Y:S02]  /*ccd0*/  LOP3.LUT R240, R240, 0xffff, RZ, 0xc0, !PT ;  /* 0x0000fffff0f07812 */ /* 0x000fe400078ec0ff */
[----:B------:R-:W-:Y:S02]  /*cce0*/  LOP3.LUT R109, R176, 0xffff, RZ, 0xc0, !PT ;  /* 0x0000ffffb06d7812 */ /* 0x000fe400078ec0ff */
[----:B------:R-:W-:Y:S02]  /*ccf0*/  SHF.R.U32.HI R196, RZ, 0x8, R196 ;  /* 0x00000008ffc47819 */ /* 0x000fe400000116c4 */
[----:B------:R-:W-:Y:S02]  /*cd00*/  SHF.R.U32.HI R91, RZ, 0x8, R91 ;  /* 0x00000008ff5b7819 */ /* 0x000fe4000001165b */
[----:B------:R-:W-:Y:S02]  /*cd10*/  SHF.R.U32.HI R204, RZ, 0x8, R204 ;  /* 0x00000008ffcc7819 */ /* 0x000fe400000116cc */
        /* <DEDUP_REMOVED lines=10> */
[----:B------:R-:W-:Y:S02]  /*cdc0*/  F2FP.SATFINITE.E4M3.F32.PACK_AB_MERGE_C R72, R73, R72, RZ ;  /* 0x000000484948723e */ /* 0x000fe400048070ff */
[--C-:B------:R-:W-:Y:S02]  /*cdd0*/  PRMT R12, R142, 0x3340, R1.reuse ;  /* 0x000033408e0c7816 */ /* 0x100fe40000000001 */
[----:B------:R-:W-:-:S02]  /*cde0*/  PRMT R152, R108, 0x3340, R1 ;  /* 0x000033406c987816 */ /* 0x000fc40000000001 */
[----:B------:R-:W-:Y:S02]  /*cdf0*/  PRMT R154, R110, 0x3340, R1 ;  /* 0x000033406e9a7816 */ /* 0x000fe40000000001 */
[----:B------:R-:W-:Y:S02]  /*ce00*/  PRMT R13, R97, 0x3340, R206 ;  /* 0x00003340610d7816 */ /* 0x000fe400000000ce */
[----:B------:R-:W-:Y:S02]  /*ce10*/  PRMT R69, R236, 0x3340, R101 ;  /* 0x00003340ec457816 */ /* 0x000fe40000000065 */
[----:B------:R-:W-:Y:S02]  /*ce20*/  LOP3.LUT R107, R15, 0xffff, RZ, 0xc0, !PT ;  /* 0x0000ffff0f6b7812 */ /* 0x000fe400078ec0ff */
[----:B------:R-:W-:Y:S02]  /*ce30*/  PRMT R53, R119, 0x3340, R192 ;  /* 0x0000334077357816 */ /* 0x000fe400000000c0 */
[----:B------:R-:W-:-:S02]  /*ce40*/  PRMT R87, R5, 0x3340, R200 ;  /* 0x0000334005577816 */ /* 0x000fc400000000c8 */
[----:B------:R-:W-:Y:S02]  /*ce50*/  LOP3.LUT R95, R95, 0xffff, RZ, 0xc0, !PT ;  /* 0x0000ffff5f5f7812 */ /* 0x000fe400078ec0ff */
[----:B------:R-:W-:Y:S02]  /*ce60*/  LOP3.LUT R234, R234, 0xffff, RZ, 0xc0, !PT ;  /* 0x0000ffffeaea7812 */ /* 0x000fe400078ec0ff */
[----:B------:R-:W-:Y:S02]  /*ce70*/  LOP3.LUT R238, R238, 0xffff, RZ, 0xc0, !PT ;  /* 0x0000ffffeeee7812 */ /* 0x000fe400078ec0ff */
        /* <DEDUP_REMOVED lines=8> */
[----:B------:R-:W-:-:S02]  /*cf00*/  LOP3.LUT R119, R196, 0xffff, RZ, 0xc0, !PT ;  /* 0x0000ffffc4777812 */ /* 0x000fc400078ec0ff */
[----:B------:R-:W-:Y:S02]  /*cf10*/  LOP3.LUT R204, R204, 0xffff, RZ, 0xc0, !PT ;  /* 0x0000ffffcccc7812 */ /* 0x000fe400078ec0ff */
[----:B------:R-:W-:Y:S02]  /*cf20*/  LOP3.LUT R5, R91, 0xffff, RZ, 0xc0, !PT ;  /* 0x0000ffff5b057812 */ /* 0x000fe400078ec0ff */
[----:B------:R-:W-:Y:S02]  /*cf30*/  SHF.R.U32.HI R110, RZ, 0x8, R110 ;  /* 0x00000008ff6e7819 */ /* 0x000fe4000001166e */
[----:B------:R-:W-:Y:S02]  /*cf40*/  F2FP.SATFINITE.E4M3.F32.PACK_AB_MERGE_C R114, R115, R114, RZ ;  /* 0x000000727372723e */ /* 0x000fe400048070ff */
        /* <DEDUP_REMOVED lines=14> */
[----:B------:R-:W-:Y:S02]  /*d030*/  F2FP.SATFINITE.E4M3.F32.PACK_AB_MERGE_C R76, R77, R76, RZ ;  /* 0x0000004c4d4c723e */ /* 0x000fe400048070ff */
[----:B------:R-:W-:Y:S02]  /*d040*/  PRMT R71, R238, 0x3340, R103 ;  /* 0x00003340ee477816 */ /* 0x000fe40000000067 */
[----:B------:R-:W-:Y:S02]  /*d050*/  PRMT R12, R73, 0x5410, R156 ;  /* 0x00005410490c7816 */ /* 0x000fe4000000009c */
[--C-:B------:R-:W-:Y:S02]  /*d060*/  PRMT R14, R146, 0x3340, R1.reuse ;  /* 0x00003340920e7816 */ /* 0x100fe40000000001 */
[----:B------:R-:W-:Y:S02]  /*d070*/  PRMT R152, R112, 0x3340, R1 ;  /* 0x0000334070987816 */ /* 0x000fe40000000001 */
[----:B------:R-:W-:-:S02]  /*d080*/  PRMT R75, R105, 0x3340, R210 ;  /* 0x00003340694b7816 */ /* 0x000fc400000000d2 */
[----:B------:R-:W-:Y:S02]  /*d090*/  PRMT R119, R4, 0x3340, R119 ;  /* 0x0000334004777816 */ /* 0x000fe40000000077 */
[----:B------:R-:W-:Y:S02]  /*d0a0*/  PRMT R95, R5, 0x3340, R204 ;  /* 0x00003340055f7816 */ /* 0x000fe400000000cc */
[----:B------:R-:W-:Y:S02]  /*d0b0*/  LOP3.LUT R110, R110, 0xffff, RZ, 0xc0, !PT ;  /* 0x0000ffff6e6e7812 */ /* 0x000fe400078ec0ff */
[----:B------:R-:W-:Y:S02]  /*d0c0*/  LOP3.LUT R114, R114, 0xffff, RZ, 0xc0, !PT ;  /* 0x0000ffff72727812 */ /* 0x000fe400078ec0ff */
[----:B------:R-:W-:Y:S02]  /*d0d0*/  PRMT R156, R148, 0x3340, R1 ;  /* 0x00003340949c7816 */ /* 0x000fe40000000001 */
[----:B------:R-:W-:-:S02]  /*d0e0*/  PRMT R73, R242, 0x3340, R111 ;  /* 0x00003340f2497816 */ /* 0x000fc4000000006f */
[----:B------:R-:W-:Y:S02]  /*d0f0*/  PRMT R77, R107, 0x3340, R212 ;  /* 0x000033406b4d7816 */ /* 0x000fe400000000d4 */
[----:B------:R-:W-:Y:S02]  /*d100*/  LOP3.LUT R4, R109, 0xffff, RZ, 0xc0, !PT ;  /* 0x0000ffff6d047812 */ /* 0x000fe400078ec0ff */
[----:B------:R-:W-:Y:S02]  /*d110*/  LOP3.LUT R5, R240, 0xffff, RZ, 0xc0, !PT ;  /* 0x0000fffff0057812 */ /* 0x000fe400078ec0ff */
[----:B------:R-:W-:Y:S02]  /*d120*/  SHF.R.U32.HI R112, RZ, 0x8, R112 ;  /* 0x00000008ff707819 */ /* 0x000fe40000011670 */
[----:B------:R-:W-:Y:S02]  /*d130*/  LOP3.LUT R16, R16, 0xffff, RZ, 0xc0, !PT ;  /* 0x0000ffff10107812 */ /* 0x000fe400078ec0ff */
[----:B------:R-:W-:-:S02]  /*d140*/  LOP3.LUT R244, R244, 0xffff, RZ, 0xc0, !PT ;  /* 0x0000fffff4f47812 */ /* 0x000fc400078ec0ff */
[----:B------:R-:W-:Y:S02]  /*d150*/  LOP3.LUT R113, R214, 0xffff, RZ, 0xc0, !PT ;  /* 0x0000ffffd6717812 */ /* 0x000fe400078ec0ff */
[----:B------:R-:W-:Y:S02]  /*d160*/  LOP3.LUT R115, R180, 0xffff, RZ, 0xc0, !PT ;  /* 0x0000ffffb4737812 */ /* 0x000fe400078ec0ff */
[----:B------:R-:W-:Y:S02]  /*d170*/  SHF.R.U32.HI R7, RZ, 0x8, R7 ;  /* 0x00000008ff077819 */ /* 0x000fe40000011607 */
[----:B------:R-:W-:Y:S02]  /*d180*/  SHF.R.U32.HI R198, RZ, 0x8, R198 ;  /* 0x00000008ffc67819 */ /* 0x000fe400000116c6 */
[----:B------:R-:W-:Y:S02]  /*d190*/  SHF.R.U32.HI R242, RZ, 0x8, R242 ;  /* 0x00000008fff27819 */ /* 0x000fe400000116f2 */
[----:B------:R-:W-:-:S02]  /*d1a0*/  SHF.R.U32.HI R111, RZ, 0x8, R111 ;  /* 0x00000008ff6f7819 */ /* 0x000fc4000001166f */
[----:B------:R-:W-:Y:S02]  /*d1b0*/  SHF.R.U32.HI R99, RZ, 0x8, R99 ;  /* 0x00000008ff637819 */ /* 0x000fe40000011663 */
[----:B------:R-:W-:Y:S02]  /*d1c0*/  SHF.R.U32.HI R208, RZ, 0x8, R208 ;  /* 0x00000008ffd07819 */ /* 0x000fe400000116d0 */
[----:B------:R-:W-:Y:S02]  /*d1d0*/  PRMT R71, R71, 0x5410, R154 ;  /* 0x0000541047477816 */ /* 0x000fe4000000009a */
[----:B------:R-:W-:Y:S02]  /*d1e0*/  PRMT R75, R75, 0x5410, R14 ;  /* 0x000054104b4b7816 */ /* 0x000fe4000000000e */
[----:B------:R-:W-:Y:S02]  /*d1f0*/  PRMT R123, R110, 0x3340, R1 ;  /* 0x000033406e7b7816 */ /* 0x000fe40000000001 */
[----:B------:R-:W-:-:S02]  /*d200*/  F2FP.SATFINITE.E4M3.F32.PACK_AB_MERGE_C R78, R79, R78, RZ ;  /* 0x0000004e4f4e723e */ /* 0x000fc400048070ff */
[----:B------:R-:W-:Y:S02]  /*d210*/  PRMT R154, R114, 0x3340, R1 ;  /* 0x00003340729a7816 */ /* 0x000fe40000000001 */
[----:B------:R-:W-:Y:S02]  /*d220*/  PRMT R14, R77, 0x5410, R156 ;  /* 0x000054104d0e7816 */ /* 0x000fe4000000009c */
[----:B------:R-:W-:Y:S02]  /*d230*/  SHF.R.U32.HI R85, RZ, 0x8, R85 ;  /* 0x00000008ff557819 */ /* 0x000fe40000011655 */
[----:B------:R-:W-:Y:S02]  /*d240*/  PRMT R110, R5, 0x3340, R4 ;  /* 0x00003340056e7816 */ /* 0x000fe40000000004 */
[----:B------:R-:W-:Y:S02]  /*d250*/  LOP3.LUT R112, R112, 0xffff, RZ, 0xc0, !PT ;  /* 0x0000ffff70707812 */ /* 0x000fe400078ec0ff */
        /* <DEDUP_REMOVED lines=13> */
[----:B------:R-:W-:Y:S02]  /*d330*/  LOP3.LUT R121, R85, 0xffff, RZ, 0xc0, !PT ;  /* 0x0000ffff55797812 */ /* 0x000fe400078ec0ff */
        /* <DEDUP_REMOVED lines=13> */
[----:B------:R-:W-:Y:S02]  /*d410*/  PRMT R127, R114, 0x3340, R1 ;  /* 0x00003340727f7816 */ /* 0x000fe40000000001 */
[----:B------:R-:W-:Y:S02]  /*d420*/  PRMT R16, R5, 0x3340, R4 ;  /* 0x0000334005107816 */ /* 0x000fe40000000004 */
[----:B------:R-:W-:Y:S02]  /*d430*/  PRMT R114, R7, 0x3340, R6 ;  /* 0x0000334007727816 */ /* 0x000fe40000000006 */
[----:B------:R-:W-:-:S02]  /*d440*/  PRMT R4, R19, 0x4210, R56 ;  /* 0x0000421013047816 */ /* 0x000fc40000000038 */
[----:B------:R-:W-:Y:S02]  /*d450*/  PRMT R5, R33, 0x4210, R58 ;  /* 0x0000421021057816 */ /* 0x000fe4000000003a */
[----:B------:R-:W-:Y:S02]  /*d460*/  PRMT R6, R31, 0x4210, R24 ;  /* 0x000042101f067816 */ /* 0x000fe40000000018 */
[----:B------:R-:W-:Y:S01]  /*d470*/  PRMT R7, R22, 0x4210, R99 ;  /* 0x0000421016077816 */ /* 0x000fe20000000063 */
[----:B------:R-:W-:Y:S01]  /*d480*/  BAR.SYNC.DEFER_BLOCKING 0x0 ;  /* 0x0000000000007b1d */ /* 0x000fe20000010000 */
[----:B------:R-:W-:Y:S02]  /*d490*/  SHF.R.U32.HI R120, RZ, 0x8, R120 ;  /* 0x00000008ff787819 */ /* 0x000fe40000011678 */
[----:B------:R-:W-:Y:S02]  /*d4a0*/  SHF.R.U32.HI R122, RZ, 0x8, R122 ;  /* 0x00000008ff7a7819 */ /* 0x000fe4000001167a */
[----:B------:R-:W-:-:S02]  /*d4b0*/  F2FP.SATFINITE.E4M3.F32.PACK_AB_MERGE_C R136, R137, R136, RZ ;  /* 0x000000888988723e */ /* 0x000fc400048070ff */
[----:B------:R-:W-:Y:S02]  /*d4c0*/  LOP3.LUT R120, R120, 0xffff, RZ, 0xc0, !PT ;  /* 0x0000ffff78787812 */ /* 0x000fe400078ec0ff */
[----:B------:R-:W-:Y:S02]  /*d4d0*/  F2FP.SATFINITE.E4M3.F32.PACK_AB_MERGE_C R116, R117, R116, RZ ;  /* 0x000000747574723e */ /* 0x000fe400048070ff */
[----:B------:R-:W-:Y:S02]  /*d4e0*/  LOP3.LUT R122, R122, 0xffff, RZ, 0xc0, !PT ;  /* 0x0000ffff7a7a7812 */ /* 0x000fe400078ec0ff */
[----:B------:R-:W-:Y:S02]  /*d4f0*/  F2FP.SATFINITE.E4M3.F32.PACK_AB_MERGE_C R150, R151, R150, RZ ;  /* 0x000000969796723e */ /* 0x000fe400048070ff */
[----:B------:R-:W-:Y:S02]  /*d500*/  SHF.R.U32.HI R124, RZ, 0x8, R124 ;  /* 0x00000008ff7c7819 */ /* 0x000fe4000001167c */
[----:B------:R-:W-:-:S02]  /*d510*/  SHF.R.U32.HI R102, RZ, 0x8, R102 ;  /* 0x00000008ff667819 */ /* 0x000fc40000011666 */
[----:B------:R-:W-:Y:S01]  /*d520*/  LOP3.LUT R136, R136, 0xffff, RZ, 0xc0, !PT ;  /* 0x0000ffff88887812 */ /* 0x000fe200078ec0ff */
[----:B------:R0:W-:Y:S01]  /*d530*/  STSM.16.M88.4 [R8], R4 ;  /* 0x0000000408007844 */ /* 0x0001e20000000200 */
[----:B------:R-:W-:Y:S02]  /*d540*/  SHF.R.U32.HI R126, RZ, 0x8, R126 ;  /* 0x00000008ff7e7819 */ /* 0x000fe4000001167e */
[--C-:B------:R-:W-:Y:S02]  /*d550*/  PRMT R23, R120, 0x3340, R1.reuse ;  /* 0x0000334078177816 */ /* 0x100fe40000000001 */
[----:B------:R-:W-:Y:S02]  /*d560*/  SHF.R.U32.HI R128, RZ, 0x8, R128 ;  /* 0x00000008ff807819 */ /* 0x000fe40000011680 */
[----:B------:R-:W-:Y:S02]  /*d570*/  LOP3.LUT R116, R116, 0xffff, RZ, 0xc0, !PT ;  /* 0x0000ffff74747812 */ /* 0x000fe400078ec0ff */
[----:B------:R-:W-:-:S02]  /*d580*/  PRMT R120, R122, 0x3340, R1 ;  /* 0x000033407a787816 */ /* 0x000fc40000000001 */
[----:B------:R-:W-:Y:S02]  /*d590*/  SHF.R.U32.HI R130, RZ, 0x8, R130 ;  /* 0x00000008ff827819 */ /* 0x000fe40000011682 */
[----:B------:R-:W-:Y:S02]  /*d5a0*/  SHF.R.U32.HI R107, RZ, 0x8, R107 ;  /* 0x00000008ff6b7819 */ /* 0x000fe4000001166b */
[----:B------:R-:W-:Y:S02]  /*d5b0*/  SHF.R.U32.HI R212, RZ, 0x8, R212 ;  /* 0x00000008ffd47819 */ /* 0x000fe400000116d4 */
[----:B------:R-:W-:Y:S02]  /*d5c0*/  LOP3.LUT R150, R150, 0xffff, RZ, 0xc0, !PT ;  /* 0x0000ffff96967812 */ /* 0x000fe400078ec0ff */
[----:B------:R-:W-:Y:S02]  /*d5d0*/  LOP3.LUT R122, R124, 0xffff, RZ, 0xc0, !PT ;  /* 0x0000ffff7c7a7812 */ /* 0x000fe400078ec0ff */
[----:B------:R-:W-:-:S02]  /*d5e0*/  SHF.R.U32.HI R132, RZ, 0x8, R132 ;  /* 0x00000008ff847819 */ /* 0x000fc40000011684 */
[----:B------:R-:W-:Y:S02]  /*d5f0*/  LOP3.LUT R102, R102, 0xffff, RZ, 0xc0, !PT ;  /* 0x0000ffff66667812 */ /* 0x000fe400078ec0ff */
[----:B------:R-:W-:Y:S02]  /*d600*/  PRMT R158, R136, 0x3340, R1 ;  /* 0x00003340889e7816 */ /* 0x000fe40000000001 */
[----:B------:R-:W-:Y:S02]  /*d610*/  LOP3.LUT R124, R126, 0xffff, RZ, 0xc0, !PT ;  /* 0x0000ffff7e7c7812 */ /* 0x000fe400078ec0ff */
[----:B------:R-:W-:Y:S02]  /*d620*/  SHF.R.U32.HI R134, RZ, 0x8, R134 ;  /* 0x00000008ff867819 */ /* 0x000fe40000011686 */
[----:B------:R-:W-:Y:S02]  /*d630*/  PRMT R73, R73, 0x5410, R154 ;  /* 0x0000541049497816 */ /* 0x000fe4000000009a */
[----:B------:R-:W-:-:S02]  /*d640*/  LOP3.LUT R126, R128, 0xffff, RZ, 0xc0, !PT ;  /* 0x0000ffff807e7812 */ /* 0x000fc400078ec0ff */
[----:B------:R-:W-:Y:S02]  /*d650*/  SHF.R.U32.HI R136, RZ, 0x8, R136 ;  /* 0x00000008ff887819 */ /* 0x000fe40000011688 */
[----:B------:R-:W-:Y:S02]  /*d660*/  PRMT R15, R15, 0x5410, R152 ;  /* 0x000054100f0f7816 */ /* 0x000fe40000000098 */
[----:B------:R-:W-:Y:S02]  /*d670*/  PRMT R154, R116, 0x3340, R1 ;  /* 0x00003340749a7816 */ /* 0x000fe40000000001 */
[----:B------:R-:W-:Y:S02]  /*d680*/  LOP3.LUT R128, R130, 0xffff, RZ, 0xc0, !PT ;  /* 0x0000ffff82807812 */ /* 0x000fe400078ec0ff */
[----:B------:R-:W-:Y:S02]  /*d690*/  SHF.R.U32.HI R138, RZ, 0x8, R138 ;  /* 0x00000008ff8a7819 */ /* 0x000fe4000001168a */
[----:B------:R-:W-:-:S02]  /*d6a0*/  LOP3.LUT R212, R212, 0xffff, RZ, 0xc0, !PT ;  /* 0x0000ffffd4d47812 */ /* 0x000fc400078ec0ff */
[----:B------:R-:W-:Y:S02]  /*d6b0*/  LOP3.LUT R107, R107, 0xffff, RZ, 0xc0, !PT ;  /* 0x0000ffff6b6b7812 */ /* 0x000fe400078ec0ff */
[--C-:B------:R-:W-:Y:S02]  /*d6c0*/  PRMT R152, R150, 0x3340, R1.reuse ;  /* 0x0000334096987816 */ /* 0x100fe40000000001 */
[----:B------:R-:W-:Y:S02]  /*d6d0*/  LOP3.LUT R130, R132, 0xffff, RZ, 0xc0, !PT ;  /* 0x0000ffff84827812 */ /* 0x000fe400078ec0ff */
[----:B------:R-:W-:Y:S02]  /*d6e0*/  PRMT R102, R102, 0x3340, R1 ;  /* 0x0000334066667816 */ /* 0x000fe40000000001 */
[----:B------:R-:W-:Y:S02]  /*d6f0*/  SHF.R.U32.HI R140, RZ, 0x8, R140 ;  /* 0x00000008ff8c7819 */ /* 0x000fe4000001168c */
[----:B------:R-:W-:-:S02]  /*d700*/  SHF.R.U32.HI R116, RZ, 0x8, R116 ;  /* 0x00000008ff747819 */ /* 0x000fc40000011674 */
[----:B------:R-:W-:Y:S02]  /*d710*/  LOP3.LUT R132, R134, 0xffff, RZ, 0xc0, !PT ;  /* 0x0000ffff86847812 */ /* 0x000fe400078ec0ff */
[----:B------:R-:W-:Y:S02]  /*d720*/  SHF.R.U32.HI R150, RZ, 0x8, R150 ;  /* 0x00000008ff967819 */ /* 0x000fe40000011696 */
[----:B------:R-:W-:Y:S02]  /*d730*/  LOP3.LUT R134, R136, 0xffff, RZ, 0xc0, !PT ;  /* 0x0000ffff88867812 */ /* 0x000fe400078ec0ff */
[----:B------:R-:W-:Y:S02]  /*d740*/  LOP3.LUT R136, R138, 0xffff, RZ, 0xc0, !PT ;  /* 0x0000ffff8a887812 */ /* 0x000fe400078ec0ff */
[----:B------:R-:W-:Y:S02]  /*d750*/  SHF.R.U32.HI R105, RZ, 0x8, R105 ;  /* 0x00000008ff697819 */ /* 0x000fe40000011669 */
[----:B------:R-:W-:-:S02]  /*d760*/  SHF.R.U32.HI R210, RZ, 0x8, R210 ;  /* 0x00000008ffd27819 */ /* 0x000fc400000116d2 */
[----:B------:R-:W-:Y:S02]  /*d770*/  PRMT R212, R107, 0x3340, R212 ;  /* 0x000033406bd47816 */ /* 0x000fe400000000d4 */
[----:B------:R-:W-:Y:S02]  /*d780*/  LOP3.LUT R138, R140, 0xffff, RZ, 0xc0, !PT ;  /* 0x0000ffff8c8a7812 */ /* 0x000fe400078ec0ff */
[----:B------:R-:W-:Y:S02]  /*d790*/  LOP3.LUT R116, R116, 0xffff, RZ, 0xc0, !PT ;  /* 0x0000ffff74747812 */ /* 0x000fe400078ec0ff */
[----:B------:R-:W-:Y:S02]  /*d7a0*/  PRMT R107, R83, 0x5410, R102 ;  /* 0x00005410536b7816 */ /* 0x000fe40000000066 */
[----:B------:R-:W-:Y:S02]  /*d7b0*/  LOP3.LUT R150, R150, 0xffff, RZ, 0xc0, !PT ;  /* 0x0000ffff96967812 */ /* 0x000fe400078ec0ff */
[----:B------:R-:W-:-:S02]  /*d7c0*/  LOP3.LUT R83, R17, 0x7f, RZ, 0xc0, !PT ;  /* 0x0000007f11537812 */ /* 0x000fc400078ec0ff */
[----:B------:R-:W-:Y:S02]  /*d7d0*/  LOP3.LUT R210, R210, 0xffff, RZ, 0xc0, !PT ;  /* 0x0000ffffd2d27812 */ /* 0x000fe400078ec0ff */
[----:B------:R-:W-:Y:S02]  /*d7e0*/  LOP3.LUT R105, R105, 0xffff, RZ, 0xc0, !PT ;  /* 0x0000ffff69697812 */ /* 0x000fe400078ec0ff */
[--C-:B------:R-:W-:Y:S02]  /*d7f0*/  PRMT R132, R132, 0x3340, R1.reuse ;  /* 0x0000334084847816 */ /* 0x100fe40000000001 */
[--C-:B------:R-:W-:Y:S02]  /*d800*/  PRMT R138, R138, 0x3340, R1.reuse ;  /* 0x000033408a8a7816 */ /* 0x100fe40000000001 */
[--C-:B------:R-:W-:Y:S02]  /*d810*/  PRMT R19, R116, 0x3340, R1.reuse ;  /* 0x0000334074137816 */ /* 0x100fe40000000001 */
[----:B------:R-:W-:-:S02]  /*d820*/  PRMT R115, R150, 0x3340, R1 ;  /* 0x0000334096737816 */ /* 0x000fc40000000001 */
[----:B------:R-:W-:Y:S01]  /*d830*/  LEA R83, R83, UR12, 0x4 ;  /* 0x0000000c53537c11 */ /* 0x000fe2000f8e20ff */
[----:B------:R-:W-:Y:S01]  /*d840*/  ULDC.64 UR12, c[0x0][0x228] ;  /* 0x00008a00000c7ab9 */ /* 0x000fe20000000a00 */
[----:B------:R-:W-:Y:S02]  /*d850*/  PRMT R210, R105, 0x3340, R210 ;  /* 0x0000334069d27816 */ /* 0x000fe400000000d2 */
[----:B------:R-:W-:Y:S02]  /*d860*/  PRMT R105, R85, 0x5410, R132 ;  /* 0x0000541055697816 */ /* 0x000fe40000000084 */
[----:B------:R-:W-:Y:S02]  /*d870*/  PRMT R138, R95, 0x5410, R138 ;  /* 0x000054105f8a7816 */ /* 0x000fe4000000008a */
[----:B------:R-:W-:Y:S02]  /*d880*/  PRMT R23, R18, 0x5410, R23 ;  /* 0x0000541012177816 */ /* 0x000fe40000000017 */
[----:B------:R-:W-:-:S02]  /*d890*/  PRMT R85, R16, 0x5410, R115 ;  /* 0x0000541010557816 */ /* 0x000fc40000000073 */
[----:B------:R-:W-:Y:S01]  /*d8a0*/  PRMT R95, R114, 0x5410, R19 ;  /* 0x00005410725f7816 */ /* 0x000fe20000000013 */
[----:B------:R-:W-:Y:S01]  /*d8b0*/  BAR.SYNC.DEFER_BLOCKING 0x0 ;  /* 0x0000000000007b1d */ /* 0x000fe20000010000 */
[----:B------:R-:W-:Y:S02]  /*d8c0*/  SHF.R.U32.HI R216, RZ, 0x8, R216 ;  /* 0x00000008ffd87819 */ /* 0x000fe400000116d8 */
[----:B------:R-:W-:Y:S02]  /*d8d0*/  SHF.R.U32.HI R27, RZ, 0x8, R27 ;  /* 0x00000008ff1b7819 */ /* 0x000fe4000001161b */
[----:B------:R-:W-:Y:S02]  /*d8e0*/  SHF.R.U32.HI R88, RZ, 0x8, R88 ;  /* 0x00000008ff587819 */ /* 0x000fe40000011658 */
[----:B------:R-:W-:Y:S02]  /*d8f0*/  SHF.R.U32.HI R90, RZ, 0x8, R90 ;  /* 0x00000008ff5a7819 */ /* 0x000fe4000001165a */
[----:B------:R-:W-:-:S02]  /*d900*/  LOP3.LUT R27, R27, 0xffff, RZ, 0xc0, !PT ;  /* 0x0000ffff1b1b7812 */ /* 0x000fc400078ec0ff */
[----:B------:R-:W-:Y:S02]  /*d910*/  LOP3.LUT R216, R216, 0xffff, RZ, 0xc0, !PT ;  /* 0x0000ffffd8d87812 */ /* 0x000fe400078ec0ff */
[----:B------:R-:W-:Y:S02]  /*d920*/  LOP3.LUT R88, R88, 0xffff, RZ, 0xc0, !PT ;  /* 0x0000ffff58587812 */ /* 0x000fe400078ec0ff */
[----:B------:R-:W-:Y:S01]  /*d930*/  LOP3.LUT R90, R90, 0xffff, RZ, 0xc0, !PT ;  /* 0x0000ffff5a5a7812 */ /* 0x000fe200078ec0ff */
[----:B------:R-:W1:Y:S01]  /*d940*/  LDS.128 R16, [R83] ;  /* 0x0000000053107984 */ /* 0x000e620000000c00 */
[----:B------:R-:W-:Y:S02]  /*d950*/  PRMT R27, R216, 0x3340, R27 ;  /* 0x00003340d81b7816 */ /* 0x000fe4000000001b */
[--C-:B------:R-:W-:Y:S02]  /*d960*/  PRMT R88, R88, 0x3340, R1.reuse ;  /* 0x0000334058587816 */ /* 0x100fe40000000001 */
[----:B------:R-:W-:-:S02]  /*d970*/  PRMT R90, R90, 0x3340, R1 ;  /* 0x000033405a5a7816 */ /* 0x000fc40000000001 */
[----:B------:R-:W-:Y:S02]  /*d980*/  PRMT R21, R21, 0x5410, R120 ;  /* 0x0000541015157816 */ /* 0x000fe40000000078 */
[----:B------:R-:W-:Y:S02]  /*d990*/  PRMT R27, R27, 0x5410, R88 ;  /* 0x000054101b1b7816 */ /* 0x000fe40000000058 */
[----:B------:R-:W-:Y:S02]  /*d9a0*/  PRMT R90, R25, 0x5410, R90 ;  /* 0x00005410195a7816 */ /* 0x000fe4000000005a */
[----:B0-----:R-:W-:Y:S02]  /*d9b0*/  PRMT R4, R23, 0x5210, R56 ;  /* 0x0000521017047816 */ /* 0x001fe40000000038 */
[----:B------:R-:W-:Y:S02]  /*d9c0*/  PRMT R5, R21, 0x5210, R58 ;  /* 0x0000521015057816 */ /* 0x000fe4000000003a */
[----:B------:R-:W-:-:S02]  /*d9d0*/  PRMT R6, R27, 0x5210, R24 ;  /* 0x000052101b067816 */ /* 0x000fc40000000018 */
[----:B------:R-:W-:Y:S01]  /*d9e0*/  PRMT R7, R90, 0x5210, R99 ;  /* 0x000052105a077816 */ /* 0x000fe20000000063 */
[----:B------:R-:W-:Y:S01]  /*d9f0*/  BAR.SYNC.DEFER_BLOCKING 0x0 ;  /* 0x0000000000007b1d */ /* 0x000fe20000010000 */
[----:B------:R-:W-:-:S04]  /*da00*/  PRMT R122, R122, 0x3340, R1 ;  /* 0x000033407a7a7816 */ /* 0x000fc80000000001 */
[----:B------:R-:W-:Y:S01]  /*da10*/  PRMT R122, R29, 0x5410, R122 ;  /* 0x000054101d7a7816 */ /* 0x000fe2000000007a */
[----:B------:R-:W-:Y:S02]  /*da20*/  STSM.16.M88.4 [R8], R4 ;  /* 0x0000000408007844 */ /* 0x000fe40000000200 */
[----:B------:R-:W-:Y:S01]  /*da30*/  BAR.SYNC.DEFER_BLOCKING 0x0 ;  /* 0x0000000000007b1d */ /* 0x000fe20000010000 */
[----:B------:R-:W-:-:S04]  /*da40*/  LOP3.LUT R29, R60, 0xffff, RZ, 0xc0, !PT ;  /* 0x0000ffff3c1d7812 */ /* 0x000fc800078ec0ff */
[----:B------:R-:W-:Y:S02]  /*da50*/  PRMT R24, R20, 0x4210, R29 ;  /* 0x0000421014187816 */ /* 0x000fe4000000001d */
[----:B------:R-:W-:Y:S01]  /*da60*/  LOP3.LUT R62, R62, 0xffff, RZ, 0xc0, !PT ;  /* 0x0000ffff3e3e7812 */ /* 0x000fe200078ec0ff */
[----:B------:R-:W0:Y:S01]  /*da70*/  LDS.128 R20, [R83] ;  /* 0x0000000053147984 */ /* 0x000e220000000c00 */
[----:B------:R-:W-:Y:S02]  /*da80*/  LOP3.LUT R56, R28, 0xffff, RZ, 0xc0, !PT ;  /* 0x0000ffff1c387812 */ /* 0x000fe400078ec0ff */
[----:B------:R-:W-:Y:S02]  /*da90*/  LOP3.LUT R58, R30, 0xffff, RZ, 0xc0, !PT ;  /* 0x0000ffff1e3a7812 */ /* 0x000fe400078ec0ff */
[----:B------:R-:W-:Y:S02]  /*daa0*/  PRMT R25, R43, 0x4210, R62 ;  /* 0x000042102b197816 */ /* 0x000fe4000000003e */
[----:B------:R-:W-:-:S02]  /*dab0*/  PRMT R26, R41, 0x4210, R56 ;  /* 0x00004210291a7816 */ /* 0x000fc40000000038 */
[----:B------:R-:W-:Y:S01]  /*dac0*/  PRMT R27, R39, 0x4210, R58 ;  /* 0x00004210271b7816 */ /* 0x000fe2000000003a */
[----:B------:R-:W-:Y:S06]  /*dad0*/  BAR.SYNC.DEFER_BLOCKING 0x0 ;  /* 0x0000000000007b1d */ /* 0x000fec0000010000 */
[----:B------:R-:W-:Y:S02]  /*dae0*/  STSM.16.M88.4 [R8], R24 ;  /* 0x0000001808007844 */ /* 0x000fe40000000200 */
[----:B------:R-:W-:Y:S01]  /*daf0*/  BAR.SYNC.DEFER_BLOCKING 0x0 ;  /* 0x0000000000007b1d */ /* 0x000fe20000010000 */
[----:B------:R-:W-:-:S02]  /*db00*/  SHF.R.U32.HI R35, RZ, 0x8, R35 ;  /* 0x00000008ff237819 */ /* 0x000fc40000011623 */
[----:B------:R-:W-:Y:S02]  /*db10*/  SHF.R.U32.HI R190, RZ, 0x8, R190 ;  /* 0x00000008ffbe7819 */ /* 0x000fe400000116be */
[----:B------:R-:W-:Y:S02]  /*db20*/  SHF.R.U32.HI R220, RZ, 0x8, R220 ;  /* 0x00000008ffdc7819 */ /* 0x000fe400000116dc */
[----:B------:R-:W-:Y:S02]  /*db30*/  SHF.R.U32.HI R45, RZ, 0x8, R45 ;  /* 0x00000008ff2d7819 */ /* 0x000fe4000001162d */
[----:B------:R-:W-:Y:S02]  /*db40*/  SHF.R.U32.HI R92, RZ, 0x8, R92 ;  /* 0x00000008ff5c7819 */ /* 0x000fe4000001165c */
[----:B------:R-:W-:Y:S02]  /*db50*/  SHF.R.U32.HI R94, RZ, 0x8, R94 ;  /* 0x00000008ff5e7819 */ /* 0x000fe4000001165e */
[----:B------:R-:W-:-:S02]  /*db60*/  LOP3.LUT R190, R190, 0xffff, RZ, 0xc0, !PT ;  /* 0x0000ffffbebe7812 */ /* 0x000fc400078ec0ff */
[----:B------:R-:W-:Y:S01]  /*db70*/  LOP3.LUT R35, R35, 0xffff, RZ, 0xc0, !PT ;  /* 0x0000ffff23237812 */ /* 0x000fe200078ec0ff */
[----:B------:R-:W2:Y:S01]  /*db80*/  LDS.128 R4, [R83] ;  /* 0x0000000053047984 */ /* 0x000ea20000000c00 */
[----:B------:R-:W-:Y:S02]  /*db90*/  LOP3.LUT R45, R45, 0xffff, RZ, 0xc0, !PT ;  /* 0x0000ffff2d2d7812 */ /* 0x000fe400078ec0ff */
[----:B------:R-:W-:Y:S02]  /*dba0*/  LOP3.LUT R220, R220, 0xffff, RZ, 0xc0, !PT ;  /* 0x0000ffffdcdc7812 */ /* 0x000fe400078ec0ff */
[----:B------:R-:W-:Y:S02]  /*dbb0*/  LOP3.LUT R92, R92, 0xffff, RZ, 0xc0, !PT ;  /* 0x0000ffff5c5c7812 */ /* 0x000fe400078ec0ff */
[----:B------:R-:W-:Y:S02]  /*dbc0*/  LOP3.LUT R94, R94, 0xffff, RZ, 0xc0, !PT ;  /* 0x0000ffff5e5e7812 */ /* 0x000fe400078ec0ff */
[----:B------:R-:W-:-:S02]  /*dbd0*/  PRMT R35, R35, 0x3340, R190 ;  /* 0x0000334023237816 */ /* 0x000fc400000000be */
[----:B------:R-:W-:Y:S02]  /*dbe0*/  PRMT R124, R124, 0x3340, R1 ;  /* 0x000033407c7c7816 */ /* 0x000fe40000000001 */
[----:B------:R-:W-:Y:S02]  /*dbf0*/  PRMT R45, R220, 0x3340, R45 ;  /* 0x00003340dc2d7816 */ /* 0x000fe4000000002d */
[--C-:B------:R-:W-:Y:S02]  /*dc00*/  PRMT R92, R92, 0x3340, R1.reuse ;  /* 0x000033405c5c7816 */ /* 0x100fe40000000001 */
[----:B------:R-:W-:Y:S02]  /*dc10*/  PRMT R94, R94, 0x3340, R1 ;  /* 0x000033405e5e7816 */ /* 0x000fe40000000001 */
[----:B------:R-:W-:Y:S02]  /*dc20*/  PRMT R35, R35, 0x5410, R124 ;  /* 0x0000541023237816 */ /* 0x000fe4000000007c */
[----:B------:R-:W-:-:S02]  /*dc30*/  PRMT R45, R45, 0x5410, R92 ;  /* 0x000054102d2d7816 */ /* 0x000fc4000000005c */
[----:B------:R-:W-:Y:S02]  /*dc40*/  PRMT R31, R37, 0x5410, R94 ;  /* 0x00005410251f7816 */ /* 0x000fe4000000005e */
[----:B------:R-:W-:Y:S02]  /*dc50*/  PRMT R28, R122, 0x5210, R29 ;  /* 0x000052107a1c7816 */ /* 0x000fe4000000001d */
[----:B------:R-:W-:Y:S02]  /*dc60*/  PRMT R29, R35, 0x5210, R62 ;  /* 0x00005210231d7816 */ /* 0x000fe4000000003e */
[----:B------:R-:W-:Y:S02]  /*dc70*/  PRMT R30, R45, 0x5210, R56 ;  /* 0x000052102d1e7816 */ /* 0x000fe40000000038 */
[----:B------:R-:W-:Y:S01]  /*dc80*/  PRMT R31, R31, 0x5210, R58 ;  /* 0x000052101f1f7816 */ /* 0x000fe2000000003a */
[----:B------:R-:W-:Y:S06]  /*dc90*/  BAR.SYNC.DEFER_BLOCKING 0x0 ;  /* 0x0000000000007b1d */ /* 0x000fec0000010000 */
[----:B------:R-:W-:Y:S02]  /*dca0*/  STSM.16.M88.4 [R8], R28 ;  /* 0x0000001c08007844 */ /* 0x000fe40000000200 */
[----:B------:R-:W-:Y:S01]  /*dcb0*/  BAR.SYNC.DEFER_BLOCKING 0x0 ;  /* 0x0000000000007b1d */ /* 0x000fe20000010000 */
[----:B------:R-:W-:-:S02]  /*dcc0*/  LOP3.LUT R37, R64, 0xffff, RZ, 0xc0, !PT ;  /* 0x0000ffff40257812 */ /* 0x000fc400078ec0ff */
[----:B------:R-:W-:Y:S02]  /*dcd0*/  LOP3.LUT R66, R66, 0xffff, RZ, 0xc0, !PT ;  /* 0x0000ffff42427812 */ /* 0x000fe400078ec0ff */
[----:B------:R-:W-:Y:S02]  /*dce0*/  LOP3.LUT R56, R32, 0xffff, RZ, 0xc0, !PT ;  /* 0x0000ffff20387812 */ /* 0x000fe400078ec0ff */
[----:B------:R-:W-:Y:S01]  /*dcf0*/  LOP3.LUT R58, R34, 0xffff, RZ, 0xc0, !PT ;  /* 0x0000ffff223a7812 */ /* 0x000fe200078ec0ff */
[----:B------:R-:W3:Y:S01]  /*dd00*/  LDS.128 R24, [R83] ;  /* 0x0000000053187984 */ /* 0x000ee20000000c00 */
[----:B------:R-:W-:Y:S02]  /*dd10*/  PRMT R32, R0, 0x4210, R37 ;  /* 0x0000421000207816 */ /* 0x000fe40000000025 */
        /* <DEDUP_REMOVED lines=12> */
[----:B------:R-:W-:-:S02]  /*dde0*/  SHF.R.U32.HI R67, RZ, 0x8, R67 ;  /* 0x00000008ff437819 */ /* 0x000fc40000011643 */
[----:B------:R-:W-:Y:S02]  /*ddf0*/  SHF.R.U32.HI R98, RZ, 0x8, R98 ;  /* 0x00000008ff627819 */ /* 0x000fe40000011662 */
[----:B------:R-:W-:Y:S01]  /*de00*/  LOP3.LUT R194, R194, 0xffff, RZ, 0xc0, !PT ;  /* 0x0000ffffc2c27812 */ /* 0x000fe200078ec0ff */
[----:B------:R-:W4:Y:S01]  /*de10*/  LDS.128 R28, [R83] ;  /* 0x00000000531c7984 */ /* 0x000f220000000c00 */
[----:B------:R-:W-:Y:S02]  /*de20*/  LOP3.LUT R59, R59, 0xffff, RZ, 0xc0, !PT ;  /* 0x0000ffff3b3b7812 */ /* 0x000fe400078ec0ff */
[----:B------:R-:W-:Y:S02]  /*de30*/  SHF.R.U32.HI R238, RZ, 0x8, R238 ;  /* 0x00000008ffee7819 */ /* 0x000fe400000116ee */
[----:B------:R-:W-:Y:S02]  /*de40*/  SHF.R.U32.HI R103, RZ, 0x8, R103 ;  /* 0x00000008ff677819 */ /* 0x000fe40000011667 */
[----:B------:R-:W-:-:S02]  /*de50*/  LOP3.LUT R65, R65, 0xffff, RZ, 0xc0, !PT ;  /* 0x0000ffff41417812 */ /* 0x000fc400078ec0ff */
[----:B------:R-:W-:Y:S02]  /*de60*/  LOP3.LUT R224, R224, 0xffff, RZ, 0xc0, !PT ;  /* 0x0000ffffe0e07812 */ /* 0x000fe400078ec0ff */
[----:B------:R-:W-:Y:S02]  /*de70*/  LOP3.LUT R96, R96, 0xffff, RZ, 0xc0, !PT ;  /* 0x0000ffff60607812 */ /* 0x000fe400078ec0ff */
[----:B------:R-:W-:Y:S02]  /*de80*/  LOP3.LUT R67, R67, 0xffff, RZ, 0xc0, !PT ;  /* 0x0000ffff43437812 */ /* 0x000fe400078ec0ff */
[----:B------:R-:W-:Y:S02]  /*de90*/  LOP3.LUT R226, R226, 0xffff, RZ, 0xc0, !PT ;  /* 0x0000ffffe2e27812 */ /* 0x000fe400078ec0ff */
[----:B------:R-:W-:Y:S02]  /*dea0*/  LOP3.LUT R98, R98, 0xffff, RZ, 0xc0, !PT ;  /* 0x0000ffff62627812 */ /* 0x000fe400078ec0ff */
[----:B------:R-:W-:-:S02]  /*deb0*/  PRMT R59, R59, 0x3340, R194 ;  /* 0x000033403b3b7816 */ /* 0x000fc400000000c2 */
[--C-:B------:R-:W-:Y:S02]  /*dec0*/  PRMT R128, R128, 0x3340, R1.reuse ;  /* 0x0000334080807816 */ /* 0x100fe40000000001 */
[----:B------:R-:W-:Y:S02]  /*ded0*/  LOP3.LUT R103, R103, 0xffff, RZ, 0xc0, !PT ;  /* 0x0000ffff67677812 */ /* 0x000fe400078ec0ff */
[----:B------:R-:W-:Y:S02]  /*dee0*/  LOP3.LUT R238, R238, 0xffff, RZ, 0xc0, !PT ;  /* 0x0000ffffeeee7812 */ /* 0x000fe400078ec0ff */
[----:B------:R-:W-:Y:S02]  /*def0*/  PRMT R126, R126, 0x3340, R1 ;  /* 0x000033407e7e7816 */ /* 0x000fe40000000001 */
[----:B------:R-:W-:Y:S02]  /*df00*/  PRMT R65, R224, 0x3340, R65 ;  /* 0x00003340e0417816 */ /* 0x000fe40000000041 */
[----:B------:R-:W-:-:S02]  /*df10*/  PRMT R96, R96, 0x3340, R1 ;  /* 0x0000334060607816 */ /* 0x000fc40000000001 */
[----:B------:R-:W-:Y:S02]  /*df20*/  PRMT R67, R226, 0x3340, R67 ;  /* 0x00003340e2437816 */ /* 0x000fe40000000043 */
[----:B------:R-:W-:Y:S02]  /*df30*/  PRMT R98, R98, 0x3340, R1 ;  /* 0x0000334062627816 */ /* 0x000fe40000000001 */
[----:B------:R-:W-:Y:S02]  /*df40*/  PRMT R238, R238, 0x3340, R103 ;  /* 0x00003340eeee7816 */ /* 0x000fe40000000067 */
        /* <DEDUP_REMOVED lines=9> */
[----:B------:R5:W-:Y:S02]  /*dfe0*/  STSM.16.M88.4 [R8], R64 ;  /* 0x0000004008007844 */ /* 0x000be40000000200 */
[----:B------:R-:W-:Y:S01]  /*dff0*/  BAR.SYNC.DEFER_BLOCKING 0x0 ;  /* 0x0000000000007b1d */ /* 0x000fe20000010000 */
[----:B------:R-:W-:-:S02]  /*e000*/  LOP3.LUT R41, R68, 0xffff, RZ, 0xc0, !PT ;  /* 0x0000ffff44297812 */ /* 0x000fc400078ec0ff */
[----:B------:R-:W-:Y:S02]  /*e010*/  LOP3.LUT R70, R70, 0xffff, RZ, 0xc0, !PT ;  /* 0x0000ffff46467812 */ /* 0x000fe400078ec0ff */
[----:B------:R-:W-:Y:S02]  /*e020*/  LOP3.LUT R58, R36, 0xffff, RZ, 0xc0, !PT ;  /* 0x0000ffff243a7812 */ /* 0x000fe400078ec0ff */
[----:B------:R-:W-:Y:S01]  /*e030*/  LOP3.LUT R0, R38, 0xffff, RZ, 0xc0, !PT ;  /* 0x0000ffff26007812 */ /* 0x000fe200078ec0ff */
[----:B------:R-:W4:Y:S01]  /*e040*/  LDS.128 R32, [R83] ;  /* 0x0000000053207984 */ /* 0x000f220000000c00 */
        /* <DEDUP_REMOVED lines=9> */
[----:B------:R-:W-:Y:S02]  /*e0e0*/  LOP3.LUT R228, R228, 0xffff, RZ, 0xc0, !PT ;  /* 0x0000ffffe4e47812 */ /* 0x000fe400078ec0ff */
[----:B------:R-:W-:Y:S02]  /*e0f0*/  LOP3.LUT R100, R100, 0xffff, RZ, 0xc0, !PT ;  /* 0x0000ffff64647812 */ /* 0x000fe400078ec0ff */
[----:B------:R-:W-:Y:S02]  /*e100*/  PRMT R130, R130, 0x3340, R1 ;  /* 0x0000334082827816 */ /* 0x000fe40000000001 */
[----:B------:R-:W-:Y:S01]  /*e110*/  PRMT R121, R228, 0x3340, R121 ;  /* 0x00003340e4797816 */ /* 0x000fe20000000079 */
[----:B------:R-:W4:Y:S01]  /*e120*/  LDS.128 R36, [R83] ;  /* 0x0000000053247984 */ /* 0x000f220000000c00 */
[----:B------:R-:W-:-:S02]  /*e130*/  PRMT R100, R100, 0x3340, R1 ;  /* 0x0000334064647816 */ /* 0x000fc40000000001 */
[----:B------:R-:W-:Y:S02]  /*e140*/  PRMT R130, R119, 0x5410, R130 ;  /* 0x0000541077827816 */ /* 0x000fe40000000082 */
        /* <DEDUP_REMOVED lines=10> */
[----:B------:R-:W-:Y:S02]  /*e1f0*/  PRMT R3, R3, 0x5410, R158 ;  /* 0x0000541003037816 */ /* 0x000fe4000000009e */
[----:B------:R-:W-:Y:S01]  /*e200*/  LOP3.LUT R72, R72, 0xffff, RZ, 0xc0, !PT ;  /* 0x0000ffff48487812 */ /* 0x000fe200078ec0ff */
[----:B------:R-:W4:Y:S01]  /*e210*/  LDS.128 R40, [R83] ;  /* 0x0000000053287984 */ /* 0x000f220000000c00 */
[----:B------:R-:W-:Y:S02]  /*e220*/  LOP3.LUT R74, R74, 0xffff, RZ, 0xc0, !PT ;  /* 0x0000ffff4a4a7812 */ /* 0x000fe400078ec0ff */
[----:B-----5:R-:W-:Y:S02]  /*e230*/  PRMT R64, R3, 0x4210, R72 ;  /* 0x0000421003407816 */ /* 0x020fe40000000048 */
[----:B------:R-:W-:-:S02]  /*e240*/  PRMT R65, R11, 0x4210, R74 ;  /* 0x000042100b417816 */ /* 0x000fc4000000004a */
[----:B------:R-:W-:Y:S01]  /*e250*/  PRMT R66, R61, 0x4210, R62 ;  /* 0x000042103d427816 */ /* 0x000fe2000000003e */
[----:B------:R-:W5:Y:S01]  /*e260*/  LDC R11, c[0x0][0x244] ;  /* 0x00009100ff0b7b82 */ /* 0x000f620000000800 */
[----:B------:R-:W-:-:S07]  /*e270*/  PRMT R67, R63, 0x4210, R0 ;  /* 0x000042103f437816 */ /* 0x000fce0000000000 */
[----:B------:R-:W-:Y:S01]  /*e280*/  BAR.SYNC.DEFER_BLOCKING 0x0 ;  /* 0x0000000000007b1d */ /* 0x000fe20000010000 */
[----:B------:R-:W-:-:S04]  /*e290*/  SHF.R.U32.HI R106, RZ, 0x8, R106 ;  /* 0x00000008ff6a7819 */ /* 0x000fc8000001166a */
[----:B------:R-:W-:-:S04]  /*e2a0*/  LOP3.LUT R106, R106, 0xffff, RZ, 0xc0, !PT ;  /* 0x0000ffff6a6a7812 */ /* 0x000fc800078ec0ff */
[----:B------:R-:W-:Y:S01]  /*e2b0*/  PRMT R106, R106, 0x3340, R1 ;  /* 0x000033406a6a7816 */ /* 0x000fe20000000001 */
[----:B------:R1:W-:Y:S03]  /*e2c0*/  STSM.16.M88.4 [R8], R64 ;  /* 0x0000004008007844 */ /* 0x0003e60000000200 */
[----:B------:R-:W-:Y:S02]  /*e2d0*/  PRMT R91, R91, 0x5410, R106 ;  /* 0x000054105b5b7816 */ /* 0x000fe4000000006a */
[----:B------:R-:W-:Y:S02]  /*e2e0*/  LOP3.LUT R2, R46, 0xffff, RZ, 0xc0, !PT ;  /* 0x0000ffff2e027812 */ /* 0x000fe400078ec0ff */
[----:B------:R-:W-:Y:S02]  /*e2f0*/  PRMT R63, R91, 0x5210, R0 ;  /* 0x000052105b3f7816 */ /* 0x000fe40000000000 */
[----:B------:R-:W-:Y:S01]  /*e300*/  LOP3.LUT R0, R44, 0xffff, RZ, 0xc0, !PT ;  /* 0x0000ffff2c007812 */ /* 0x000fe200078ec0ff */
[----:B------:R-:W-:Y:S01]  /*e310*/  BAR.SYNC.DEFER_BLOCKING 0x0 ;  /* 0x0000000000007b1d */ /* 0x000fe20000010000 */
[----:B------:R-:W-:-:S02]  /*e320*/  SHF.R.U32.HI R89, RZ, 0x8, R89 ;  /* 0x00000008ff597819 */ /* 0x000fc40000011659 */
[----:B------:R-:W-:Y:S02]  /*e330*/  SHF.R.U32.HI R202, RZ, 0x8, R202 ;  /* 0x00000008ffca7819 */ /* 0x000fe400000116ca */
[----:B------:R-:W-:Y:S02]  /*e340*/  SHF.R.U32.HI R232, RZ, 0x8, R232 ;  /* 0x00000008ffe87819 */ /* 0x000fe400000116e8 */
[----:B------:R-:W-:Y:S02]  /*e350*/  SHF.R.U32.HI R93, RZ, 0x8, R93 ;  /* 0x00000008ff5d7819 */ /* 0x000fe4000001165d */
[----:B------:R-:W-:Y:S02]  /*e360*/  SHF.R.U32.HI R104, RZ, 0x8, R104 ;  /* 0x00000008ff687819 */ /* 0x000fe40000011668 */
[----:B------:R-:W-:Y:S02]  /*e370*/  LOP3.LUT R202, R202, 0xffff, RZ, 0xc0, !PT ;  /* 0x0000ffffcaca7812 */ /* 0x000fe400078ec0ff */
[----:B------:R-:W-:-:S02]  /*e380*/  LOP3.LUT R89, R89, 0xffff, RZ, 0xc0, !PT ;  /* 0x0000ffff59597812 */ /* 0x000fc400078ec0ff */
[----:B------:R-:W-:Y:S01]  /*e390*/  LOP3.LUT R93, R93, 0xffff, RZ, 0xc0, !PT ;  /* 0x0000ffff5d5d7812 */ /* 0x000fe200078ec0ff */
[----:B------:R-:W4:Y:S01]  /*e3a0*/  LDS.128 R44, [R83] ;  /* 0x00000000532c7984 */ /* 0x000f220000000c00 */
[----:B------:R-:W-:Y:S02]  /*e3b0*/  LOP3.LUT R232, R232, 0xffff, RZ, 0xc0, !PT ;  /* 0x0000ffffe8e87812 */ /* 0x000fe400078ec0ff */
        /* <DEDUP_REMOVED lines=11> */
[----:B------:R-:W-:Y:S01]  /*e470*/  PRMT R62, R93, 0x5210, R62 ;  /* 0x000052105d3e7816 */ /* 0x000fe2000000003e */
[----:B------:R-:W-:Y:S06]  /*e480*/  BAR.SYNC.DEFER_BLOCKING 0x0 ;  /* 0x0000000000007b1d */ /* 0x000fec0000010000 */
[----:B------:R-:W-:Y:S02]  /*e490*/  STSM.16.M88.4 [R8], R60 ;  /* 0x0000003c08007844 */ /* 0x000fe40000000200 */
[----:B------:R-:W-:Y:S01]  /*e4a0*/  BAR.SYNC.DEFER_BLOCKING 0x0 ;  /* 0x0000000000007b1d */ /* 0x000fe20000010000 */
[----:B------:R-:W-:-:S02]  /*e4b0*/  LOP3.LUT R3, R76, 0xffff, RZ, 0xc0, !PT ;  /* 0x0000ffff4c037812 */ /* 0x000fc400078ec0ff */
[----:B------:R-:W-:-:S03]  /*e4c0*/  LOP3.LUT R78, R78, 0xffff, RZ, 0xc0, !PT ;  /* 0x0000ffff4e4e7812 */ /* 0x000fc600078ec0ff */
[----:B------:R-:W4:Y:S01]  /*e4d0*/  LDS.128 R56, [R83] ;  /* 0x0000000053387984 */ /* 0x000f220000000c00 */
[----:B------:R-:W-:Y:S02]  /*e4e0*/  PRMT R88, R10, 0x4210, R3 ;  /* 0x000042100a587816 */ /* 0x000fe40000000003 */
[----:B------:R-:W-:Y:S01]  /*e4f0*/  PRMT R89, R13, 0x4210, R78 ;  /* 0x000042100d597816 */ /* 0x000fe2000000004e */
[----:B------:R-:W0:Y:S01]  /*e500*/  LDC R10, c[0x0][0x244] ;  /* 0x00009100ff0a7b82 */ /* 0x000e220000000800 */
[----:B------:R-:W-:Y:S02]  /*e510*/  PRMT R90, R69, 0x4210, R0 ;  /* 0x00004210455a7816 */ /* 0x000fe40000000000 */
[----:B------:R-:W-:-:S05]  /*e520*/  PRMT R91, R71, 0x4210, R2 ;  /* 0x00004210475b7816 */ /* 0x000fca0000000002 */
[----:B------:R-:W-:Y:S06]  /*e530*/  BAR.SYNC.DEFER_BLOCKING 0x0 ;  /* 0x0000000000007b1d */ /* 0x000fec0000010000 */
[----:B------:R-:W-:Y:S02]  /*e540*/  STSM.16.M88.4 [R8], R88 ;  /* 0x0000005808007844 */ /* 0x000fe40000000200 */
[----:B------:R-:W-:Y:S01]  /*e550*/  BAR.SYNC.DEFER_BLOCKING 0x0 ;  /* 0x0000000000007b1d */ /* 0x000fe20000010000 */
[----:B------:R-:W-:Y:S02]  /*e560*/  SHF.R.U32.HI R97, RZ, 0x8, R97 ;  /* 0x00000008ff617819 */ /* 0x000fe40000011661 */
[----:B------:R-:W-:-:S02]  /*e570*/  SHF.R.U32.HI R206, RZ, 0x8, R206 ;  /* 0x00000008ffce7819 */ /* 0x000fc400000116ce */
[----:B------:R-:W-:Y:S02]  /*e580*/  SHF.R.U32.HI R142, RZ, 0x8, R142 ;  /* 0x00000008ff8e7819 */ /* 0x000fe4000001168e */
[----:B------:R-:W-:Y:S02]  /*e590*/  SHF.R.U32.HI R236, RZ, 0x8, R236 ;  /* 0x00000008ffec7819 */ /* 0x000fe400000116ec */
[----:B------:R-:W-:Y:S02]  /*e5a0*/  SHF.R.U32.HI R101, RZ, 0x8, R101 ;  /* 0x00000008ff657819 */ /* 0x000fe40000011665 */
[----:B------:R-:W-:Y:S02]  /*e5b0*/  SHF.R.U32.HI R108, RZ, 0x8, R108 ;  /* 0x00000008ff6c7819 */ /* 0x000fe4000001166c */
[----:B------:R-:W-:Y:S02]  /*e5c0*/  LOP3.LUT R206, R206, 0xffff, RZ, 0xc0, !PT ;  /* 0x0000ffffcece7812 */ /* 0x000fe400078ec0ff */
[----:B------:R-:W-:Y:S01]  /*e5d0*/  LOP3.LUT R97, R97, 0xffff, RZ, 0xc0, !PT ;  /* 0x0000ffff61617812 */ /* 0x000fe200078ec0ff */
[----:B------:R-:W4:Y:S01]  /*e5e0*/  LDS.128 R60, [R83] ;  /* 0x00000000533c7984 */ /* 0x000f220000000c00 */
[----:B------:R-:W-:-:S02]  /*e5f0*/  LOP3.LUT R140, R142, 0xffff, RZ, 0xc0, !PT ;  /* 0x0000ffff8e8c7812 */ /* 0x000fc400078ec0ff */
[----:B------:R-:W-:Y:S02]  /*e600*/  LOP3.LUT R101, R101, 0xffff, RZ, 0xc0, !PT ;  /* 0x0000ffff65657812 */ /* 0x000fe400078ec0ff */
        /* <DEDUP_REMOVED lines=9> */
[----:B-1----:R-:W-:Y:S02]  /*e6a0*/  PRMT R64, R138, 0x5210, R3 ;  /* 0x000052108a407816 */ /* 0x002fe40000000003 */
[----:B------:R-:W-:-:S02]  /*e6b0*/  PRMT R65, R97, 0x5210, R78 ;  /* 0x0000521061417816 */ /* 0x000fc4000000004e */
[----:B------:R-:W-:Y:S02]  /*e6c0*/  PRMT R66, R101, 0x5210, R0 ;  /* 0x0000521065427816 */ /* 0x000fe40000000000 */
[----:B------:R-:W-:Y:S01]  /*e6d0*/  PRMT R67, R123, 0x5210, R2 ;  /* 0x000052107b437816 */ /* 0x000fe20000000002 */
[----:B------:R-:W-:Y:S06]  /*e6e0*/  BAR.SYNC.DEFER_BLOCKING 0x0 ;  /* 0x0000000000007b1d */ /* 0x000fec0000010000 */
[----:B------:R-:W-:Y:S02]  /*e6f0*/  STSM.16.M88.4 [R8], R64 ;  /* 0x0000004008007844 */ /* 0x000fe40000000200 */
[----:B------:R-:W-:Y:S01]  /*e700*/  BAR.SYNC.DEFER_BLOCKING 0x0 ;  /* 0x0000000000007b1d */ /* 0x000fe20000010000 */
[----:B------:R-:W-:-:S02]  /*e710*/  F2FP.SATFINITE.E4M3.F32.PACK_AB_MERGE_C R80, R81, R80, RZ ;  /* 0x000000505150723e */ /* 0x000fc400048070ff */
[----:B------:R-:W-:Y:S02]  /*e720*/  LOP3.LUT R82, R82, 0xffff, RZ, 0xc0, !PT ;  /* 0x0000ffff52527812 */ /* 0x000fe400078ec0ff */
[----:B------:R-:W-:Y:S02]  /*e730*/  LOP3.LUT R3, R80, 0xffff, RZ, 0xc0, !PT ;  /* 0x0000ffff50037812 */ /* 0x000fe400078ec0ff */
[----:B------:R-:W-:Y:S01]  /*e740*/  LOP3.LUT R48, R48, 0xffff, RZ, 0xc0, !PT ;  /* 0x0000ffff30307812 */ /* 0x000fe200078ec0ff */
[----:B------:R-:W1:Y:S01]  /*e750*/  LDS.128 R64, [R83] ;  /* 0x0000000053407984 */ /* 0x000e620000000c00 */
[----:B------:R-:W-:Y:S02]  /*e760*/  LOP3.LUT R50, R50, 0xffff, RZ, 0xc0, !PT ;  /* 0x0000ffff32327812 */ /* 0x000fe400078ec0ff */
[----:B------:R-:W-:Y:S02]  /*e770*/  PRMT R68, R12, 0x4210, R3 ;  /* 0x000042100c447816 */ /* 0x000fe40000000003 */
[----:B------:R-:W-:-:S02]  /*e780*/  PRMT R69, R75, 0x4210, R82 ;  /* 0x000042104b457816 */ /* 0x000fc40000000052 */
[----:B------:R-:W-:Y:S02]  /*e790*/  PRMT R70, R15, 0x4210, R48 ;  /* 0x000042100f467816 */ /* 0x000fe40000000030 */
[----:B------:R-:W-:Y:S01]  /*e7a0*/  PRMT R71, R73, 0x4210, R50 ;  /* 0x0000421049477816 */ /* 0x000fe20000000032 */
[----:B------:R-:W-:Y:S01]  /*e7b0*/  BAR.SYNC.DEFER_BLOCKING 0x0 ;  /* 0x0000000000007b1d */ /* 0x000fe20000010000 */
[----:B------:R-:W-:-:S04]  /*e7c0*/  SHF.R.U32.HI R146, RZ, 0x8, R146 ;  /* 0x00000008ff927819 */ /* 0x000fc80000011692 */
[----:B------:R-:W-:Y:S01]  /*e7d0*/  LOP3.LUT R146, R146, 0xffff, RZ, 0xc0, !PT ;  /* 0x0000ffff92927812 */ /* 0x000fe200078ec0ff */
[----:B------:R-:W-:Y:S03]  /*e7e0*/  STSM.16.M88.4 [R8], R68 ;  /* 0x0000004408007844 */ /* 0x000fe60000000200 */
[----:B------:R-:W-:Y:S02]  /*e7f0*/  PRMT R125, R146, 0x3340, R1 ;  /* 0x00003340927d7816 */ /* 0x000fe40000000001 */
[----:B------:R-:W-:Y:S02]  /*e800*/  PRMT R111, R110, 0x5410, R111 ;  /* 0x000054106e6f7816 */ /* 0x000fe4000000006f */
[----:B------:R-:W-:Y:S02]  /*e810*/  PRMT R127, R112, 0x5410, R127 ;  /* 0x00005410707f7816 */ /* 0x000fe4000000007f */
[----:B------:R-:W-:-:S02]  /*e820*/  PRMT R125, R210, 0x5410, R125 ;  /* 0x00005410d27d7816 */ /* 0x000fc4000000007d */
[----:B------:R-:W-:Y:S02]  /*e830*/  PRMT R210, R111, 0x5210, R48 ;  /* 0x000052106fd27816 */ /* 0x000fe40000000030 */
[----:B------:R-:W-:Y:S01]  /*e840*/  PRMT R211, R127, 0x5210, R50 ;  /* 0x000052107fd37816 */ /* 0x000fe20000000032 */
[----:B------:R-:W-:Y:S01]  /*e850*/  BAR.SYNC.DEFER_BLOCKING 0x0 ;  /* 0x0000000000007b1d */ /* 0x000fe20000010000 */
[----:B------:R-:W-:-:S04]  /*e860*/  SHF.R.U32.HI R144, RZ, 0x8, R144 ;  /* 0x00000008ff907819 */ /* 0x000fc80000011690 */
[----:B------:R-:W-:-:S04]  /*e870*/  LOP3.LUT R144, R144, 0xffff, RZ, 0xc0, !PT ;  /* 0x0000ffff90907812 */ /* 0x000fc800078ec0ff */
[----:B------:R-:W-:Y:S01]  /*e880*/  PRMT R109, R144, 0x3340, R1 ;  /* 0x00003340906d7816 */ /* 0x000fe20000000001 */
[----:B------:R-:W1:Y:S03]  /*e890*/  LDS.128 R48, [R83] ;  /* 0x0000000053307984 */ /* 0x000e660000000c00 */
[----:B------:R-:W-:Y:S02]  /*e8a0*/  PRMT R208, R208, 0x5410, R109 ;  /* 0x00005410d0d07816 */ /* 0x000fe4000000006d */
[----:B------:R-:W-:Y:S02]  /*e8b0*/  PRMT R209, R125, 0x5210, R82 ;  /* 0x000052107dd17816 */ /* 0x000fe40000000052 */
[----:B------:R-:W-:Y:S01]  /*e8c0*/  PRMT R208, R208, 0x5210, R3 ;  /* 0x00005210d0d07816 */ /* 0x000fe20000000003 */
[----:B------:R-:W-:Y:S01]  /*e8d0*/  BAR.SYNC.DEFER_BLOCKING 0x0 ;  /* 0x0000000000007b1d */ /* 0x000fe20000010000 */
[----:B------:R-:W-:-:S05]  /*e8e0*/  LOP3.LUT R3, R84, 0xffff, RZ, 0xc0, !PT ;  /* 0x0000ffff54037812 */ /* 0x000fca00078ec0ff */
[----:B------:R-:W-:Y:S01]  /*e8f0*/  STSM.16.M88.4 [R8], R208 ;  /* 0x000000d008007844 */ /* 0x000fe20000000200 */
[----:B------:R-:W-:Y:S01]  /*e900*/  PRMT R76, R14, 0x4210, R3 ;  /* 0x000042100e4c7816 */ /* 0x000fe20000000003 */
[----:B------:R-:W-:Y:S01]  /*e910*/  BAR.SYNC.DEFER_BLOCKING 0x0 ;  /* 0x0000000000007b1d */ /* 0x000fe20000010000 */
[----:B------:R-:W-:Y:S02]  /*e920*/  F2FP.SATFINITE.E4M3.F32.PACK_AB_MERGE_C R246, R247, R246, RZ ;  /* 0x000000f6f7f6723e */ /* 0x000fe400048070ff */
[----:B------:R-:W-:Y:S02]  /*e930*/  F2FP.SATFINITE.E4M3.F32.PACK_AB_MERGE_C R182, R183, R182, RZ ;  /* 0x000000b6b7b6723e */ /* 0x000fe400048070ff */
[----:B------:R-:W-:Y:S02]  /*e940*/  LOP3.LUT R246, R246, 0xffff, RZ, 0xc0, !PT ;  /* 0x0000fffff6f67812 */ /* 0x000fe400078ec0ff */
[----:B------:R-:W-:Y:S02]  /*e950*/  LOP3.LUT R117, R182, 0xffff, RZ, 0xc0, !PT ;  /* 0x0000ffffb6757812 */ /* 0x000fe400078ec0ff */
[----:B------:R-:W-:-:S02]  /*e960*/  LOP3.LUT R118, R118, 0xffff, RZ, 0xc0, !PT ;  /* 0x0000ffff76767812 */ /* 0x000fc400078ec0ff */
[----:B------:R-:W-:Y:S01]  /*e970*/  PRMT R81, R246, 0x3340, R117 ;  /* 0x00003340f6517816 */ /* 0x000fe20000000075 */
[----:B------:R-:W1:Y:S01]  /*e980*/  LDS.128 R12, [R83] ;  /* 0x00000000530c7984 */ /* 0x000e620000000c00 */
[----:B------:R-:W-:Y:S02]  /*e990*/  PRMT R156, R118, 0x3340, R1 ;  /* 0x00003340769c7816 */ /* 0x000fe40000000001 */
[----:B------:R-:W-:Y:S02]  /*e9a0*/  PRMT R79, R79, 0x5410, R154 ;  /* 0x000054104f4f7816 */ /* 0x000fe4000000009a */
[----:B------:R-:W-:Y:S02]  /*e9b0*/  LOP3.LUT R52, R52, 0xffff, RZ, 0xc0, !PT ;  /* 0x0000ffff34347812 */ /* 0x000fe400078ec0ff */
[----:B------:R-:W-:Y:S02]  /*e9c0*/  PRMT R77, R77, 0x5410, R152 ;  /* 0x000054104d4d7816 */ /* 0x000fe40000000098 */
[----:B------:R-:W-:-:S02]  /*e9d0*/  PRMT R81, R81, 0x5410, R156 ;  /* 0x0000541051517816 */ /* 0x000fc4000000009c */
[----:B------:R-:W-:Y:S02]  /*e9e0*/  LOP3.LUT R86, R86, 0xffff, RZ, 0xc0, !PT ;  /* 0x0000ffff56567812 */ /* 0x000fe400078ec0ff */
[----:B------:R-:W-:Y:S02]  /*e9f0*/  LOP3.LUT R54, R54, 0xffff, RZ, 0xc0, !PT ;  /* 0x0000ffff36367812 */ /* 0x000fe400078ec0ff */
[----:B------:R-:W-:Y:S02]  /*ea00*/  PRMT R78, R79, 0x4210, R52 ;  /* 0x000042104f4e7816 */ /* 0x000fe40000000034 */
[----:B------:R-:W-:Y:S02]  /*ea10*/  PRMT R77, R77, 0x4210, R86 ;  /* 0x000042104d4d7816 */ /* 0x000fe40000000056 */
[----:B------:R-:W-:Y:S01]  /*ea20*/  PRMT R79, R81, 0x4210, R54 ;  /* 0x00004210514f7816 */ /* 0x000fe20000000036 */
[----:B------:R-:W-:Y:S01]  /*ea30*/  BAR.SYNC.DEFER_BLOCKING 0x0 ;  /* 0x0000000000007b1d */ /* 0x000fe20000010000 */
[----:B------:R-:W-:-:S02]  /*ea40*/  SHF.R.U32.HI R117, RZ, 0x8, R117 ;  /* 0x00000008ff757819 */ /* 0x000fc40000011675 */
[----:B------:R-:W-:Y:S02]  /*ea50*/  SHF.R.U32.HI R246, RZ, 0x8, R246 ;  /* 0x00000008fff67819 */ /* 0x000fe400000116f6 */
[----:B------:R-:W-:Y:S02]  /*ea60*/  SHF.R.U32.HI R118, RZ, 0x8, R118 ;  /* 0x00000008ff767819 */ /* 0x000fe40000011676 */
[----:B------:R-:W-:Y:S02]  /*ea70*/  LOP3.LUT R117, R117, 0xffff, RZ, 0xc0, !PT ;  /* 0x0000ffff75757812 */ /* 0x000fe400078ec0ff */
[----:B------:R-:W-:Y:S02]  /*ea80*/  LOP3.LUT R246, R246, 0xffff, RZ, 0xc0, !PT ;  /* 0x0000fffff6f67812 */ /* 0x000fe400078ec0ff */
[----:B------:R-:W-:Y:S01]  /*ea90*/  LOP3.LUT R118, R118, 0xffff, RZ, 0xc0, !PT ;  /* 0x0000ffff76767812 */ /* 0x000fe200078ec0ff */
[----:B------:R2:W-:Y:S01]  /*eaa0*/  STSM.16.M88.4 [R8], R76 ;  /* 0x0000004c08007844 */ /* 0x0005e20000000200 */
[----:B------:R-:W-:-:S02]  /*eab0*/  PRMT R117, R246, 0x3340, R117 ;  /* 0x00003340f6757816 */ /* 0x000fc40000000075 */
[----:B------:R-:W-:-:S04]  /*eac0*/  PRMT R118, R118, 0x3340, R1 ;  /* 0x0000334076767816 */ /* 0x000fc80000000001 */
[----:B------:R-:W-:Y:S02]  /*ead0*/  PRMT R53, R117, 0x5410, R118 ;  /* 0x0000541075357816 */ /* 0x000fe40000000076 */
[----:B------:R-:W-:Y:S02]  /*eae0*/  PRMT R85, R85, 0x5210, R86 ;  /* 0x0000521055557816 */ /* 0x000fe40000000056 */
[----:B------:R-:W-:Y:S02]  /*eaf0*/  PRMT R86, R95, 0x5210, R52 ;  /* 0x000052105f567816 */ /* 0x000fe40000000034 */
[----:B------:R-:W-:Y:S01]  /*eb00*/  PRMT R87, R53, 0x5210, R54 ;  /* 0x0000521035577816 */ /* 0x000fe20000000036 */
[----:B------:R-:W-:Y:S01]  /*eb10*/  BAR.SYNC.DEFER_BLOCKING 0x0 ;  /* 0x0000000000007b1d */ /* 0x000fe20000010000 */
[----:B------:R-:W-:-:S04]  /*eb20*/  SHF.R.U32.HI R148, RZ, 0x8, R148 ;  /* 0x00000008ff947819 */ /* 0x000fc80000011694 */
[----:B------:R-:W-:Y:S01]  /*eb30*/  LOP3.LUT R148, R148, 0xffff, RZ, 0xc0, !PT ;  /* 0x0000ffff94947812 */ /* 0x000fe200078ec0ff */
[----:B------:R-:W-:Y:S02]  /*eb40*/  IMAD R2, R251, UR4, RZ ;  /* 0x00000004fb027c24 */ /* 0x000fe4000f8e02ff */
[----:B--2---:R-:W2:Y:S01]  /*eb50*/  LDC R76, c[0x0][0x244] ;  /* 0x00009100ff4c7b82 */ /* 0x004ea20000000800 */
[----:B------:R-:W-:Y:S01]  /*eb60*/  ULDC UR4, c[0x0][0x248] ;  /* 0x0000920000047ab9 */ /* 0x000fe20000000800 */
[----:B------:R-:W-:Y:S01]  /*eb70*/  PRMT R113, R148, 0x3340, R1 ;  /* 0x0000334094717816 */ /* 0x000fe20000000001 */
[----:B------:R-:W1:Y:S03]  /*eb80*/  LDS.128 R52, [R83] ;  /* 0x0000000053347984 */ /* 0x000e660000000c00 */
[----:B------:R-:W-:-:S04]  /*eb90*/  PRMT R212, R212, 0x5410, R113 ;  /* 0x00005410d4d47816 */ /* 0x000fc80000000071 */
[----:B------:R-:W-:Y:S01]  /*eba0*/  PRMT R84, R212, 0x5210, R3 ;  /* 0x00005210d4547816 */ /* 0x000fe20000000003 */
[----:B------:R-:W-:Y:S01]  /*ebb0*/  BAR.SYNC.DEFER_BLOCKING 0x0 ;  /* 0x0000000000007b1d */ /* 0x000fe20000010000 */
[----:B------:R-:W-:Y:S01]  /*ebc0*/  IADD3 R0, P1, R2, UR6, RZ ;  /* 0x0000000602007c10 */ /* 0x000fe2000ff3e0ff */
[----:B-----5:R-:W-:-:S03]  /*ebd0*/  IMAD R11, R11, 0x80, R2 ;  /* 0x000000800b0b7824 */ /* 0x020fc600078e0202 */
[----:B------:R-:W-:Y:S01]  /*ebe0*/  LEA.HI.X.SX32 R2, R2, UR7, 0x1, P1 ;  /* 0x0000000702027c11 */ /* 0x000fe200088f0eff */
[----:B------:R-:W-:Y:S01]  /*ebf0*/  ULDC.64 UR6, c[0x0][0x228] ;  /* 0x00008a0000067ab9 */ /* 0x000fe20000000a00 */
[----:B------:R-:W-:Y:S01]  /*ec00*/  IMAD R74, R252, UR4, RZ ;  /* 0x00000004fc4a7c24 */ /* 0x000fe2000f8e02ff */
[----:B------:R-:W-:Y:S01]  /*ec10*/  ISETP.GE.AND P1, PT, R251, UR6, PT ;  /* 0x00000006fb007c0c */ /* 0x000fe2000bf26270 */
[----:B0-----:R-:W-:Y:S01]  /*ec20*/  IMAD R73, R10, 0x80, R11 ;  /* 0x000000800a497824 */ /* 0x001fe200078e020b */
[----:B------:R-:W-:Y:S02]  /*ec30*/  ULDC.64 UR4, c[0x0][0x220] ;  /* 0x0000880000047ab9 */ /* 0x000fe40000000a00 */
[----:B------:R-:W-:Y:S01]  /*ec40*/  ISETP.LT.AND P1, PT, R252, UR29, !P1 ;  /* 0x0000001dfc007c0c */ /* 0x000fe2000cf21270 */
[----:B------:R0:W-:Y:S01]  /*ec50*/  STSM.16.M88.4 [R8], R84 ;  /* 0x0000005408007844 */ /* 0x0001e20000000200 */
[----:B------:R-:W-:Y:S01]  /*ec60*/  SHF.R.S32.HI R75, RZ, 0x1f, R74 ;  /* 0x0000001fff4b7819 */ /* 0x000fe2000001144a */
[----:B------:R-:W-:Y:S01]  /*ec70*/  BAR.SYNC.DEFER_BLOCKING 0x0 ;  /* 0x0000000000007b1d */ /* 0x000fe20000010000 */
[----:B------:R-:W-:-:S02]  /*ec80*/  IADD3 R68, P2, R74, R0, RZ ;  /* 0x000000004a447210 */ /* 0x000fc40007f5e0ff */
[----:B------:R-:W-:-:S03]  /*ec90*/  IADD3 R3, P3, R11, UR4, RZ ;  /* 0x000000040b037c10 */ /* 0x000fc6000ff7e0ff */
[----:B------:R-:W-:Y:S01]  /*eca0*/  IMAD.X R69, R75, 0x1, R2, P2 ;  /* 0x000000014b457824 */ /* 0x000fe200010e0602 */
[----:B------:R-:W-:Y:S01]  /*ecb0*/  ISETP.GE.AND P2, PT, R252, UR7, PT ;  /* 0x00000007fc007c0c */ /* 0x000fe2000bf46270 */
[----:B------:R-:W-:Y:S01]  /*ecc0*/  ULDC.64 UR6, c[0x0][0x228] ;  /* 0x00008a0000067ab9 */ /* 0x000fe20000000a00 */
[----:B------:R-:W-:Y:S02]  /*ecd0*/  PRMT R71, R16, 0x7770, RZ ;  /* 0x0000777010477816 */ /* 0x000fe400000000ff */
[----:B------:R-:W-:Y:S02]  /*ece0*/  IADD3 R10, P5, R73, UR8, RZ ;  /* 0x00000008490a7c10 */ /* 0x000fe4000ffbe0ff */
[----:B------:R-:W-:Y:S01]  /*ecf0*/  LEA.HI.X.SX32 R11, R11, UR5, 0x1, P3 ;  /* 0x000000050b0b7c11 */ /* 0x000fe200098f0eff */
[----:B------:R-:W-:Y:S01]  /*ed00*/  VIADD R9, R252, 0x1 ;  /* 0x00000001fc097836 */ /* 0x000fe20000000000 */
[----:B------:R-:W-:Y:S01]  /*ed10*/  ISETP.LT.AND P3, PT, R250, UR6, !P2 ;  /* 0x00000006fa007c0c */ /* 0x000fe2000d761270 */
[----:B------:R-:W-:Y:S01]  /*ed20*/  ULDC.64 UR4, c[0x0][0x228] ;  /* 0x00008a0000047ab9 */ /* 0x000fe20000000a00 */
[----:B0-----:R-:W-:Y:S01]  /*ed30*/  LEA.HI.X.SX32 R8, R73, UR9, 0x1, P5 ;  /* 0x0000000949087c11 */ /* 0x001fe2000a8f0eff */
[----:B------:R-:W-:Y:S01]  /*ed40*/  ULDC.64 UR8, c[0x0][0x220] ;  /* 0x0000880000087ab9 */ /* 0x000fe20000000a00 */
[C---:B------:R-:W-:Y:S01]  /*ed50*/  IADD3 R72, P5, R74.reuse, R10, RZ ;  /* 0x0000000a4a487210 */ /* 0x040fe20007fbe0ff */
[----:B------:R-:W-:Y:S01]  /*ed60*/  ULDC UR6, c[0x0][0x228] ;  /* 0x00008a0000067ab9 */ /* 0x000fe20000000800 */
[----:B------:R-:W-:Y:S01]  /*ed70*/  IADD3 R70, P6, R74, R3, RZ ;  /* 0x000000034a467210 */ /* 0x000fe20007fde0ff */
[----:B------:R2:W-:Y:S01]  /*ed80*/  @P1 STG.E.U8 desc[UR14][R68.64], R71 ;  /* 0x0000004744001986 */ /* 0x0005e2000c10110e */
[----:B------:R-:W-:Y:S01]  /*ed90*/  ISETP.LT.AND P4, PT, R249, UR4, !P2 ;  /* 0x00000004f9007c0c */ /* 0x000fe2000d781270 */
[----:B------:R-:W-:Y:S01]  /*eda0*/  ULDC UR4, c[0x0][0x248] ;  /* 0x0000920000047ab9 */ /* 0x000fe20000000800 */
[----:B------:R-:W-:Y:S01]  /*edb0*/  ISETP.GE.AND P1, PT, R9, UR10, PT ;  /* 0x0000000a09007c0c */ /* 0x000fe2000bf26270 */
[----:B------:R-:W-:Y:S01]  /*edc0*/  ULDC.64 UR10, c[0x0][0x228] ;  /* 0x00008a00000a7ab9 */ /* 0x000fe20000000a00 */
[----:B------:R-:W-:Y:S01]  /*edd0*/  PRMT R79, R16, 0x7771, RZ ;  /* 0x00007771104f7816 */ /* 0x000fe200000000ff */
[----:B--2---:R-:W-:-:S02]  /*ede0*/  IMAD R68, R76, 0x80, R73 ;  /* 0x000000804c447824 */ /* 0x004fc400078e0249 */
[C---:B------:R-:W-:Y:S02]  /*edf0*/  IMAD.X R73, R75.reuse, 0x1, R8, P5 ;  /* 0x000000014b497824 */ /* 0x040fe400028e0608 */
[----:B------:R-:W-:Y:S01]  /*ee00*/  IMAD.X R71, R75, 0x1, R11, P6 ;  /* 0x000000014b477824 */ /* 0x000fe200030e060b */
[----:B------:R-:W-:Y:S01]  /*ee10*/  IADD3 R9, P5, R68, UR8, RZ ;  /* 0x0000000844097c10 */ /* 0x000fe2000ffbe0ff */
[----:B------:R-:W-:Y:S01]  /*ee20*/  VIADD R78, R74, UR4 ;  /* 0x000000044a4e7c36 */ /* 0x000fe20008000000 */
[----:B------:R-:W-:Y:S01]  /*ee30*/  PRMT R77, R16, 0x7772, RZ ;  /* 0x00007772104d7816 */ /* 0x000fe200000000ff */
[----:B------:R-:W-:Y:S01]  /*ee40*/  VIADD R69, R252, 0x2 ;  /* 0x00000002fc457836 */ /* 0x000fe20000000000 */
[----:B------:R-:W-:Y:S01]  /*ee50*/  LEA.HI.X.SX32 R68, R68, UR9, 0x1, P5 ;  /* 0x0000000944447c11 */ /* 0x000fe2000a8f0eff */
[----:B------:R0:W-:Y:S01]  /*ee60*/  @P3 STG.E.U8 desc[UR14][R70.64], R79 ;  /* 0x0000004f46003986 */ /* 0x0001e2000c10110e */
[----:B------:R-:W-:Y:S01]  /*ee70*/  ULDC.64 UR8, c[0x0][0x228] ;  /* 0x00008a0000087ab9 */ /* 0x000fe20000000a00 */
[----:B------:R-:W-:Y:S01]  /*ee80*/  ISETP.LT.AND P3, PT, R248, UR10, !P2 ;  /* 0x0000000af8007c0c */ /* 0x000fe2000d761270 */
[----:B------:R-:W-:Y:S01]  /*ee90*/  ULDC UR4, c[0x0][0x22c] ;  /* 0x00008b0000047ab9 */ /* 0x000fe20000000800 */
[----:B------:R-:W-:Y:S01]  /*eea0*/  ISETP.LT.AND P5, PT, R251, UR8, !P1 ;  /* 0x00000008fb007c0c */ /* 0x000fe2000cfa1270 */
[----:B------:R2:W-:Y:S01]  /*eeb0*/  @P4 STG.E.U8 desc[UR14][R72.64], R77 ;  /* 0x0000004d48004986 */ /* 0x0005e2000c10110e */
[----:B------:R-:W-:Y:S01]  /*eec0*/  IADD3 R74, P2, R74, R9, RZ ;  /* 0x000000094a4a7210 */ /* 0x000fe20007f5e0ff */
[----:B------:R-:W-:Y:S01]  /*eed0*/  ULDC UR8, c[0x0][0x228] ;  /* 0x00008a0000087ab9 */ /* 0x000fe20000000800 */
[----:B------:R-:W-:Y:S01]  /*eee0*/  SHF.R.S32.HI R81, RZ, 0x1f, R78 ;  /* 0x0000001fff517819 */ /* 0x000fe2000001144e */
[----:B------:R-:W-:Y:S01]  /*eef0*/  ULDC UR10, c[0x0][0x228] ;  /* 0x00008a00000a7ab9 */ /* 0x000fe20000000800 */
[----:B0-----:R-:W-:Y:S01]  /*ef00*/  IADD3 R70, P4, R78, R0, RZ ;  /* 0x000000004e467210 */ /* 0x001fe20007f9e0ff */
[----:B------:R-:W-:Y:S01]  /*ef10*/  IMAD.X R75, R75, 0x1, R68, P2 ;  /* 0x000000014b4b7824 */ /* 0x000fe200010e0644 */
[----:B------:R-:W-:-:S02]  /*ef20*/  PRMT R79, R16, 0x7773, RZ ;  /* 0x00007773104f7816 */ /* 0x000fc400000000ff */
[----:B------:R-:W-:Y:S01]  /*ef30*/  ISETP.GE.AND P2, PT, R69, UR4, PT ;  /* 0x0000000445007c0c */ /* 0x000fe2000bf46270 */
[----:B------:R-:W-:Y:S01]  /*ef40*/  IMAD.X R71, R81, 0x1, R2, P4 ;  /* 0x0000000151477824 */ /* 0x000fe200020e0602 */
[----:B------:R-:W-:Y:S01]  /*ef50*/  PRMT R69, R20, 0x7770, RZ ;  /* 0x0000777014457816 */ /* 0x000fe200000000ff */
[----:B------:R0:W-:Y:S01]  /*ef60*/  @P3 STG.E.U8 desc[UR14][R74.64], R79 ;  /* 0x0000004f4a003986 */ /* 0x0001e2000c10110e */
[----:B------:R-:W-:Y:S02]  /*ef70*/  ISETP.LT.AND P4, PT, R249, UR20, !P1 ;  /* 0x00000014f9007c0c */ /* 0x000fe4000cf81270 */
[----:B------:R-:W-:Y:S01]  /*ef80*/  IADD3 R76, P6, R78, R10, RZ ;  /* 0x0000000a4e4c7210 */ /* 0x000fe20007fde0ff */
[----:B------:R5:W-:Y:S01]  /*ef90*/  @P5 STG.E.U8 desc[UR14][R70.64], R69 ;  /* 0x0000004546005986 */ /* 0x000be2000c10110e */
[----:B------:R-:W-:Y:S01]  /*efa0*/  ISETP.LT.AND P5, PT, R250, UR22, !P1 ;  /* 0x00000016fa007c0c */ /* 0x000fe2000cfa1270 */
[----:B------:R-:W-:Y:S01]  /*efb0*/  VIADD R16, R252, 0x3 ;  /* 0x00000003fc107836 */ /* 0x000fe20000000000 */
[----:B--2---:R-:W-:Y:S01]  /*efc0*/  IADD3 R72, P3, R78, R3, RZ ;  /* 0x000000034e487210 */ /* 0x004fe20007f7e0ff */
[----:B------:R-:W-:Y:S01]  /*efd0*/  IMAD.X R77, R81, 0x1, R8, P6 ;  /* 0x00000001514d7824 */ /* 0x000fe200030e0608 */
[----:B------:R-:W-:-:S03]  /*efe0*/  ULDC UR4, c[0x0][0x22c] ;  /* 0x00008b0000047ab9 */ /* 0x000fc60000000800 */
[----:B------:R-:W-:Y:S01]  /*eff0*/  IMAD.X R73, R81, 0x1, R11, P3 ;  /* 0x0000000151497824 */ /* 0x000fe200018e060b */
[C---:B0-----:R-:W-:Y:S02]  /*f000*/  PRMT R75, R20.reuse, 0x7771, RZ ;  /* 0x00007771144b7816 */ /* 0x041fe400000000ff */
[----:B-----5:R-:W-:Y:S02]  /*f010*/  PRMT R69, R20, 0x7772, RZ ;  /* 0x0000777214457816 */ /* 0x020fe400000000ff */
[----:B------:R-:W-:Y:S01]  /*f020*/  ISETP.LT.AND P1, PT, R248, UR18, !P1 ;  /* 0x00000012f8007c0c */ /* 0x000fe2000cf21270 */
[----:B------:R0:W-:Y:S01]  /*f030*/  @P5 STG.E.U8 desc[UR14][R72.64], R75 ;  /* 0x0000004b48005986 */ /* 0x0001e2000c10110e */
[----:B------:R-:W-:Y:S01]  /*f040*/  ISETP.GE.AND P3, PT, R16, UR4, PT ;  /* 0x0000000410007c0c */ /* 0x000fe2000bf66270 */
[----:B------:R-:W-:Y:S02]  /*f050*/  ULDC UR4, c[0x0][0x248] ;  /* 0x0000920000047ab9 */ /* 0x000fe40000000800 */
[----:B------:R2:W-:Y:S01]  /*f060*/  @P4 STG.E.U8 desc[UR14][R76.64], R69 ;  /* 0x000000454c004986 */ /* 0x0005e2000c10110e */
[C---:B------:R-:W-:Y:S01]  /*f070*/  IADD3 R70, P4, R78.reuse, R9, RZ ;  /* 0x000000094e467210 */ /* 0x040fe20007f9e0ff */
[----:B------:R-:W-:Y:S01]  /*f080*/  VIADD R78, R78, UR4 ;  /* 0x000000044e4e7c36 */ /* 0x000fe20008000000 */
[----:B------:R-:W-:Y:S01]  /*f090*/  ISETP.LT.AND P5, PT, R251, UR16, !P2 ;  /* 0x00000010fb007c0c */ /* 0x000fe2000d7a1270 */
[----:B------:R-:W-:Y:S01]  /*f0a0*/  ULDC UR4, c[0x0][0x248] ;  /* 0x0000920000047ab9 */ /* 0x000fe20000000800 */
[----:B------:R-:W-:Y:S01]  /*f0b0*/  PRMT R79, R20, 0x7773, RZ ;  /* 0x00007773144f7816 */ /* 0x000fe200000000ff */
[----:B------:R-:W-:Y:S01]  /*f0c0*/  IMAD.X R71, R81, 0x1, R68, P4 ;  /* 0x0000000151477824 */ /* 0x000fe200020e0644 */
[----:B------:R-:W-:-:S02]  /*f0d0*/  SHF.R.S32.HI R85, RZ, 0x1f, R78 ;  /* 0x0000001fff557819 */ /* 0x000fc4000001144e */
[----:B0-----:R-:W-:Y:S02]  /*f0e0*/  IADD3 R72, P6, R78, R0, RZ ;  /* 0x000000004e487210 */ /* 0x001fe40007fde0ff */
[----:B------:R-:W-:Y:S01]  /*f0f0*/  ISETP.LT.AND P4, PT, R250, UR12, !P2 ;  /* 0x0000000cfa007c0c */ /* 0x000fe2000d781270 */
[----:B------:R0:W-:Y:S01]  /*f100*/  @P1 STG.E.U8 desc[UR14][R70.64], R79 ;  /* 0x0000004f46001986 */ /* 0x0001e2000c10110e */
[----:B------:R-:W-:Y:S01]  /*f110*/  IADD3 R74, P1, R78, R3, RZ ;  /* 0x000000034e4a7210 */ /* 0x000fe20007f3e0ff */
[----:B------:R-:W-:Y:S01]  /*f120*/  IMAD.X R73, R85, 0x1, R2, P6 ;  /* 0x0000000155497824 */ /* 0x000fe200030e0602 */
[C---:B------:R-:W-:Y:S02]  /*f130*/  PRMT R81, R17.reuse, 0x7770, RZ ;  /* 0x0000777011517816 */ /* 0x040fe400000000ff */
[----:B--2---:R-:W-:Y:S01]  /*f140*/  PRMT R69, R17, 0x7771, RZ ;  /* 0x0000777111457816 */ /* 0x004fe200000000ff */
[----:B------:R-:W-:Y:S01]  /*f150*/  IMAD.X R75, R85, 0x1, R11, P1 ;  /* 0x00000001554b7824 */ /* 0x000fe200008e060b */
[----:B------:R-:W-:Y:S01]  /*f160*/  ULDC UR12, c[0x0][0x228] ;  /* 0x00008a00000c7ab9 */ /* 0x000fe20000000800 */
[----:B------:R2:W-:Y:S01]  /*f170*/  @P5 STG.E.U8 desc[UR14][R72.64], R81 ;  /* 0x0000005148005986 */ /* 0x0005e2000c10110e */
[----:B------:R-:W-:-:S02]  /*f180*/  ISETP.LT.AND P1, PT, R249, UR24, !P2 ;  /* 0x00000018f9007c0c */ /* 0x000fc4000d721270 */
[C---:B0-----:R-:W-:Y:S01]  /*f190*/  IADD3 R70, P5, R78.reuse, R10, RZ ;  /* 0x0000000a4e467210 */ /* 0x041fe20007fbe0ff */
[----:B------:R-:W-:Y:S01]  /*f1a0*/  VIADD R79, R78, UR4 ;  /* 0x000000044e4f7c36 */ /* 0x000fe20008000000 */
[----:B------:R0:W-:Y:S01]  /*f1b0*/  @P4 STG.E.U8 desc[UR14][R74.64], R69 ;  /* 0x000000454a004986 */ /* 0x0001e2000c10110e */
[----:B------:R-:W-:Y:S01]  /*f1c0*/  ISETP.LT.AND P2, PT, R248, UR26, !P2 ;  /* 0x0000001af8007c0c */ /* 0x000fe2000d741270 */
[----:B------:R-:W-:Y:S01]  /*f1d0*/  ULDC UR4, c[0x0][0x228] ;  /* 0x00008a0000047ab9 */ /* 0x000fe20000000800 */
[----:B------:R-:W-:Y:S01]  /*f1e0*/  ISETP.LT.AND P4, PT, R251, UR28, !P3 ;  /* 0x0000001cfb007c0c */ /* 0x000fe2000df81270 */
[----:B------:R-:W-:Y:S01]  /*f1f0*/  IMAD.X R71, R85, 0x1, R8, P5 ;  /* 0x0000000155477824 */ /* 0x000fe200028e0608 */
[----:B------:R-:W-:Y:S02]  /*f200*/  IADD3 R76, P5, R78, R9, RZ ;  /* 0x000000094e4c7210 */ /* 0x000fe40007fbe0ff */
[----:B------:R-:W-:Y:S02]  /*f210*/  SHF.R.S32.HI R87, RZ, 0x1f, R79 ;  /* 0x0000001fff577819 */ /* 0x000fe4000001144f */
[----:B------:R-:W-:Y:S01]  /*f220*/  IADD3 R16, P6, R79, R0, RZ ;  /* 0x000000004f107210 */ /* 0x000fe20007fde0ff */
[----:B------:R-:W-:Y:S01]  /*f230*/  IMAD.X R77, R85, 0x1, R68, P5 ;  /* 0x00000001554d7824 */ /* 0x000fe200028e0644 */
[----:B--2---:R-:W-:-:S02]  /*f240*/  PRMT R73, R17, 0x7772, RZ ;  /* 0x0000777211497816 */ /* 0x004fc400000000ff */
[----:B0-----:R-:W-:Y:S01]  /*f250*/  PRMT R69, R17, 0x7773, RZ ;  /* 0x0000777311457816 */ /* 0x001fe200000000ff */
[----:B------:R-:W-:Y:S01]  /*f260*/  IMAD.X R17, R87, 0x1, R2, P6 ;  /* 0x0000000157117824 */ /* 0x000fe200030e0602 */
[----:B------:R-:W-:Y:S01]  /*f270*/  PRMT R75, R21, 0x7770, RZ ;  /* 0x00007770154b7816 */ /* 0x000fe200000000ff */
[----:B------:R0:W-:Y:S01]  /*f280*/  @P1 STG.E.U8 desc[UR14][R70.64], R73 ;  /* 0x0000004946001986 */ /* 0x0001e2000c10110e */
[----:B------:R-:W-:Y:S02]  /*f290*/  IADD3 R72, P5, R79, R10, RZ ;  /* 0x0000000a4f487210 */ /* 0x000fe40007fbe0ff */
[----:B------:R-:W-:Y:S01]  /*f2a0*/  ISETP.LT.AND P1, PT, R250, UR4, !P3 ;  /* 0x00000004fa007c0c */ /* 0x000fe2000df21270 */
[----:B------:R-:W-:Y:S01]  /*f2b0*/  @P2 STG.E.U8 desc[UR14][R76.64], R69 ;  /* 0x000000454c002986 */ /* 0x000fe2000c10110e */
[----:B------:R-:W-:Y:S01]  /*f2c0*/  VIADD R20, R252, 0x4 ;  /* 0x00000004fc147836 */ /* 0x000fe20000000000 */
[----:B------:R-:W-:Y:S02]  /*f2d0*/  ULDC UR4, c[0x0][0x22c] ;  /* 0x00008b0000047ab9 */ /* 0x000fe40000000800 */
[----:B------:R2:W-:Y:S01]  /*f2e0*/  @P4 STG.E.U8 desc[UR14][R16.64], R75 ;  /* 0x0000004b10004986 */ /* 0x0005e2000c10110e */
[----:B------:R-:W-:Y:S01]  /*f2f0*/  ISETP.LT.AND P4, PT, R249, UR6, !P3 ;  /* 0x00000006f9007c0c */ /* 0x000fe2000df81270 */
[----:B------:R-:W-:Y:S01]  /*f300*/  ULDC UR6, c[0x0][0x228] ;  /* 0x00008a0000067ab9 */ /* 0x000fe20000000800 */
[----:B------:R-:W-:Y:S01]  /*f310*/  ISETP.LT.AND P3, PT, R248, UR8, !P3 ;  /* 0x00000008f8007c0c */ /* 0x000fe2000df61270 */
[----:B0-----:R-:W-:Y:S01]  /*f320*/  IMAD.X R73, R87, 0x1, R8, P5 ;  /* 0x0000000157497824 */ /* 0x001fe200028e0608 */
[----:B------:R-:W-:Y:S01]  /*f330*/  IADD3 R70, P2, R79, R3, RZ ;  /* 0x000000034f467210 */ /* 0x000fe20007f5e0ff */
[----:B------:R-:W-:Y:S01]  /*f340*/  ULDC UR8, c[0x0][0x228] ;  /* 0x00008a0000087ab9 */ /* 0x000fe20000000800 */
[----:B------:R-:W-:-:S02]  /*f350*/  PRMT R81, R21, 0x7771, RZ ;  /* 0x0000777115517816 */ /* 0x000fc400000000ff */
[----:B--2---:R-:W-:Y:S01]  /*f360*/  IADD3 R16, P5, R79, R9, RZ ;  /* 0x000000094f107210 */ /* 0x004fe20007fbe0ff */
[----:B------:R-:W-:Y:S01]  /*f370*/  IMAD.X R71, R87, 0x1, R11, P2 ;  /* 0x0000000157477824 */ /* 0x000fe200010e060b */
[----:B------:R-:W-:Y:S01]  /*f380*/  ISETP.GE.AND P2, PT, R20, UR4, PT ;  /* 0x0000000414007c0c */ /* 0x000fe2000bf46270 */
[----:B------:R-:W-:Y:S01]  /*f390*/  ULDC UR4, c[0x0][0x248] ;  /* 0x0000920000047ab9 */ /* 0x000fe20000000800 */
[----:B------:R-:W-:Y:S01]  /*f3a0*/  PRMT R77, R21, 0x7772, RZ ;  /* 0x00007772154d7816 */ /* 0x000fe200000000ff */
[----:B------:R-:W-:Y:S01]  /*f3b0*/  IMAD.X R17, R87, 0x1, R68, P5 ;  /* 0x0000000157117824 */ /* 0x000fe200028e0644 */
[----:B------:R-:W-:Y:S01]  /*f3c0*/  PRMT R75, R21, 0x7773, RZ ;  /* 0x00007773154b7816 */ /* 0x000fe200000000ff */
[----:B------:R-:W-:Y:S01]  /*f3d0*/  VIADD R79, R79, UR4 ;  /* 0x000000044f4f7c36 */ /* 0x000fe20008000000 */
[----:B------:R0:W-:Y:S01]  /*f3e0*/  @P1 STG.E.U8 desc[UR14][R70.64], R81 ;  /* 0x0000005146001986 */ /* 0x0001e2000c10110e */
[----:B------:R-:W-:Y:S01]  /*f3f0*/  VIADD R69, R252, 0x5 ;  /* 0x00000005fc457836 */ /* 0x000fe20000000000 */
[----:B------:R-:W-:Y:S01]  /*f400*/  ISETP.LT.AND P5, PT, R249, UR10, !P2 ;  /* 0x0000000af9007c0c */ /* 0x000fe2000d7a1270 */
[----:B------:R-:W-:Y:S01]  /*f410*/  ULDC UR4, c[0x0][0x22c] ;  /* 0x00008b0000047ab9 */ /* 0x000fe20000000800 */
[----:B------:R-:W-:Y:S01]  /*f420*/  @P4 STG.E.U8 desc[UR14][R72.64], R77 ;  /* 0x0000004d48004986 */ /* 0x000fe2000c10110e */
[----:B------:R-:W-:Y:S01]  /*f430*/  ISETP.LT.AND P4, PT, R251, UR6, !P2 ;  /* 0x00000006fb007c0c */ /* 0x000fe2000d781270 */
[----:B------:R-:W-:Y:S01]  /*f440*/  ULDC UR10, c[0x0][0x228] ;  /* 0x00008a00000a7ab9 */ /* 0x000fe20000000800 */
[----:B------:R-:W-:Y:S01]  /*f450*/  IADD3 R20, P6, R79, R0, RZ ;  /* 0x000000004f147210 */ /* 0x000fe20007fde0ff */
[----:B------:R2:W-:Y:S01]  /*f460*/  @P3 STG.E.U8 desc[UR14][R16.64], R75 ;  /* 0x0000004b10003986 */ /* 0x0005e2000c10110e */
[----:B------:R-:W-:Y:S01]  /*f470*/  ISETP.LT.AND P3, PT, R250, UR8, !P2 ;  /* 0x00000008fa007c0c */ /* 0x000fe2000d761270 */
[----:B------:R-:W-:Y:S01]  /*f480*/  ULDC UR8, c[0x0][0x228] ;  /* 0x00008a0000087ab9 */ /* 0x000fe20000000800 */
[----:B------:R-:W-:Y:S01]  /*f490*/  ULDC UR6, c[0x0][0x22c] ;  /* 0x00008b0000067ab9 */ /* 0x000fe20000000800 */
[----:B0-----:R-:W-:-:S02]  /*f4a0*/  SHF.R.S32.HI R81, RZ, 0x1f, R79 ;  /* 0x0000001fff517819 */ /* 0x001fc4000001144f */
[----:B--2---:R-:W-:-:S03]  /*f4b0*/  IADD3 R16, P1, R79, R3, RZ ;  /* 0x000000034f107210 */ /* 0x004fc60007f3e0ff */
[----:B------:R-:W-:Y:S01]  /*f4c0*/  IMAD.X R21, R81, 0x1, R2, P6 ;  /* 0x0000000151157824 */ /* 0x000fe200030e0602 */
[----:B------:R-:W-:Y:S02]  /*f4d0*/  IADD3 R70, P6, R79, R10, RZ ;  /* 0x0000000a4f467210 */ /* 0x000fe40007fde0ff */
[C---:B------:R-:W-:Y:S01]  /*f4e0*/  PRMT R77, R18.reuse, 0x7770, RZ ;  /* 0x00007770124d7816 */ /* 0x040fe200000000ff */
[----:B------:R-:W-:Y:S01]  /*f4f0*/  IMAD.X R17, R81, 0x1, R11, P1 ;  /* 0x0000000151117824 */ /* 0x000fe200008e060b */
[----:B------:R-:W-:Y:S01]  /*f500*/  ISETP.GE.AND P1, PT, R69, UR4, PT ;  /* 0x0000000445007c0c */ /* 0x000fe2000bf26270 */
[----:B------:R-:W-:Y:S01]  /*f510*/  ULDC UR4, c[0x0][0x248] ;  /* 0x0000920000047ab9 */ /* 0x000fe20000000800 */
[C---:B------:R-:W-:Y:S01]  /*f520*/  PRMT R75, R18.reuse, 0x7771, RZ ;  /* 0x00007771124b7816 */ /* 0x040fe200000000ff */
[----:B------:R-:W-:Y:S01]  /*f530*/  VIADD R72, R79, UR4 ;  /* 0x000000044f487c36 */ /* 0x000fe20008000000 */
[----:B------:R-:W-:Y:S01]  /*f540*/  PRMT R73, R18, 0x7772, RZ ;  /* 0x0000777212497816 */ /* 0x000fe200000000ff */
[----:B------:R-:W-:Y:S01]  /*f550*/  IMAD.X R71, R81, 0x1, R8, P6 ;  /* 0x0000000151477824 */ /* 0x000fe200030e0608 */
[----:B------:R0:W-:Y:S01]  /*f560*/  @P4 STG.E.U8 desc[UR14][R20.64], R77 ;  /* 0x0000004d14004986 */ /* 0x0001e2000c10110e */
[----:B------:R-:W-:Y:S01]  /*f570*/  ISETP.LT.AND P4, PT, R251, UR10, !P1 ;  /* 0x0000000afb007c0c */ /* 0x000fe2000cf81270 */
[----:B------:R-:W-:Y:S01]  /*f580*/  VIADD R69, R252, 0x6 ;  /* 0x00000006fc457836 */ /* 0x000fe20000000000 */
[----:B------:R-:W-:Y:S01]  /*f590*/  ULDC UR4, c[0x0][0x248] ;  /* 0x0000920000047ab9 */ /* 0x000fe20000000800 */
[----:B------:R2:W-:Y:S01]  /*f5a0*/  @P3 STG.E.U8 desc[UR14][R16.64], R75 ;  /* 0x0000004b10003986 */ /* 0x0005e2000c10110e */
[----:B------:R-:W-:Y:S01]  /*f5b0*/  ISETP.LT.AND P3, PT, R248, UR8, !P2 ;  /* 0x00000008f8007c0c */ /* 0x000fe2000d761270 */
[----:B------:R-:W-:Y:S01]  /*f5c0*/  ULDC UR8, c[0x0][0x228] ;  /* 0x00008a0000087ab9 */ /* 0x000fe20000000800 */
[----:B------:R-:W-:Y:S01]  /*f5d0*/  ULDC UR10, c[0x0][0x228] ;  /* 0x00008a00000a7ab9 */ /* 0x000fe20000000800 */
[----:B------:R5:W-:Y:S01]  /*f5e0*/  @P5 STG.E.U8 desc[UR14][R70.64], R73 ;  /* 0x0000004946005986 */ /* 0x000be2000c10110e */
[----:B------:R-:W-:Y:S01]  /*f5f0*/  ISETP.LT.AND P5, PT, R250, UR12, !P1 ;  /* 0x0000000cfa007c0c */ /* 0x000fe2000cfa1270 */
[----:B------:R-:W-:Y:S01]  /*f600*/  ULDC UR12, c[0x0][0x228] ;  /* 0x00008a00000c7ab9 */ /* 0x000fe20000000800 */
[----:B0-----:R-:W-:-:S02]  /*f610*/  SHF.R.S32.HI R77, RZ, 0x1f, R72 ;  /* 0x0000001fff4d7819 */ /* 0x001fc40000011448 */
[----:B------:R-:W-:Y:S02]  /*f620*/  IADD3 R20, P2, R72, R0, RZ ;  /* 0x0000000048147210 */ /* 0x000fe40007f5e0ff */
[----:B--2---:R-:W-:-:S03]  /*f630*/  IADD3 R16, P6, R79, R9, RZ ;  /* 0x000000094f107210 */ /* 0x004fc60007fde0ff */
[----:B------:R-:W-:Y:S01]  /*f640*/  IMAD.X R21, R77, 0x1, R2, P2 ;  /* 0x000000014d157824 */ /* 0x000fe200010e0602 */
[----:B------:R-:W-:Y:S01]  /*f650*/  ISETP.GE.AND P2, PT, R69, UR6, PT ;  /* 0x0000000645007c0c */ /* 0x000fe2000bf46270 */
[----:B------:R-:W-:Y:S01]  /*f660*/  IMAD.X R17, R81, 0x1, R68, P6 ;  /* 0x0000000151117824 */ /* 0x000fe200030e0644 */
[----:B-----5:R-:W-:Y:S01]  /*f670*/  IADD3 R70, P6, R72, R3, RZ ;  /* 0x0000000348467210 */ /* 0x020fe20007fde0ff */
[----:B------:R-:W-:Y:S01]  /*f680*/  ULDC UR6, c[0x0][0x22c] ;  /* 0x00008b0000067ab9 */ /* 0x000fe20000000800 */
[----:B------:R-:W-:Y:S02]  /*f690*/  PRMT R69, R18, 0x7773, RZ ;  /* 0x0000777312457816 */ /* 0x000fe400000000ff */
[C---:B------:R-:W-:Y:S01]  /*f6a0*/  PRMT R75, R22.reuse, 0x7770, RZ ;  /* 0x00007770164b7816 */ /* 0x040fe200000000ff */
[----:B------:R-:W-:Y:S01]  /*f6b0*/  IMAD.X R71, R77, 0x1, R11, P6 ;  /* 0x000000014d477824 */ /* 0x000fe200030e060b */
[----:B------:R-:W-:Y:S01]  /*f6c0*/  PRMT R73, R22, 0x7771, RZ ;  /* 0x0000777116497816 */ /* 0x000fe200000000ff */
[----:B------:R0:W-:Y:S01]  /*f6d0*/  @P3 STG.E.U8 desc[UR14][R16.64], R69 ;  /* 0x0000004510003986 */ /* 0x0001e2000c10110e */
[----:B------:R-:W-:Y:S01]  /*f6e0*/  ISETP.LT.AND P3, PT, R248, UR10, !P1 ;  /* 0x0000000af8007c0c */ /* 0x000fe2000cf61270 */
[----:B------:R-:W-:Y:S01]  /*f6f0*/  VIADD R18, R252, 0x7 ;  /* 0x00000007fc127836 */ /* 0x000fe20000000000 */
[C---:B------:R-:W-:Y:S01]  /*f700*/  PRMT R81, R22.reuse, 0x7772, RZ ;  /* 0x0000777216517816 */ /* 0x040fe200000000ff */
[----:B------:R2:W-:Y:S01]  /*f710*/  @P4 STG.E.U8 desc[UR14][R20.64], R75 ;  /* 0x0000004b14004986 */ /* 0x0005e2000c10110e */
[----:B------:R-:W-:Y:S01]  /*f720*/  ISETP.LT.AND P4, PT, R249, UR8, !P1 ;  /* 0x00000008f9007c0c */ /* 0x000fe2000cf81270 */
[----:B------:R-:W-:Y:S01]  /*f730*/  ULDC UR8, c[0x0][0x228] ;  /* 0x00008a0000087ab9 */ /* 0x000fe20000000800 */
[----:B------:R-:W-:Y:S01]  /*f740*/  PRMT R79, R22, 0x7773, RZ ;  /* 0x00007773164f7816 */ /* 0x000fe200000000ff */
[----:B------:R5:W-:Y:S01]  /*f750*/  @P5 STG.E.U8 desc[UR14][R70.64], R73 ;  /* 0x0000004946005986 */ /* 0x000be2000c10110e */
[----:B------:R-:W-:Y:S01]  /*f760*/  ISETP.LT.AND P5, PT, R251, UR12, !P2 ;  /* 0x0000000cfb007c0c */ /* 0x000fe2000d7a1270 */
[----:B------:R-:W-:Y:S01]  /*f770*/  ULDC UR10, c[0x0][0x228] ;  /* 0x00008a00000a7ab9 */ /* 0x000fe20000000800 */
[----:B------:R-:W-:Y:S01]  /*f780*/  ULDC UR12, c[0x0][0x228] ;  /* 0x00008a00000c7ab9 */ /* 0x000fe20000000800 */
[C---:B0-----:R-:W-:Y:S01]  /*f790*/  VIADD R69, R72.reuse, UR4 ;  /* 0x0000000448457c36 */ /* 0x041fe20008000000 */
[C---:B--2---:R-:W-:Y:S01]  /*f7a0*/  IADD3 R20, P6, R72.reuse, R9, RZ ;  /* 0x0000000948147210 */ /* 0x044fe20007fde0ff */
[----:B------:R-:W-:Y:S01]  /*f7b0*/  ULDC UR4, c[0x0][0x228] ;  /* 0x00008a0000047ab9 */ /* 0x000fe20000000800 */
[----:B------:R-:W-:-:S02]  /*f7c0*/  IADD3 R16, P1, R72, R10, RZ ;  /* 0x0000000a48107210 */ /* 0x000fc40007f3e0ff */
[----:B------:R-:W-:Y:S01]  /*f7d0*/  SHF.R.S32.HI R85, RZ, 0x1f, R69 ;  /* 0x0000001fff557819 */ /* 0x000fe20000011445 */
[----:B------:R-:W-:Y:S01]  /*f7e0*/  IMAD.X R21, R77, 0x1, R68, P6 ;  /* 0x000000014d157824 */ /* 0x000fe200030e0644 */
[----:B-----5:R-:W-:Y:S01]  /*f7f0*/  IADD3 R70, P6, R69, R0, RZ ;  /* 0x0000000045467210 */ /* 0x020fe20007fde0ff */
[----:B------:R-:W-:Y:S01]  /*f800*/  IMAD.X R17, R77, 0x1, R8, P1 ;  /* 0x000000014d117824 */ /* 0x000fe200008e0608 */
[----:B------:R-:W-:-:S03]  /*f810*/  PRMT R77, R19, 0x7770, RZ ;  /* 0x00007770134d7816 */ /* 0x000fc600000000ff */
[----:B------:R-:W-:Y:S01]  /*f820*/  IMAD.X R71, R85, 0x1, R2, P6 ;  /* 0x0000000155477824 */ /* 0x000fe200030e0602 */
[----:B------:R-:W-:Y:S01]  /*f830*/  ISETP.GE.AND P1, PT, R18, UR6, PT ;  /* 0x0000000612007c0c */ /* 0x000fe2000bf26270 */
[----:B------:R0:W-:Y:S01]  /*f840*/  @P4 STG.E.U8 desc[UR14][R16.64], R81 ;  /* 0x0000005110004986 */ /* 0x0001e2000c10110e */
[----:B------:R-:W-:Y:S01]  /*f850*/  ULDC UR6, c[0x0][0x228] ;  /* 0x00008a0000067ab9 */ /* 0x000fe20000000800 */
[----:B------:R-:W-:Y:S01]  /*f860*/  ISETP.LT.AND P4, PT, R250, UR4, !P2 ;  /* 0x00000004fa007c0c */ /* 0x000fe2000d781270 */
[----:B------:R-:W-:Y:S01]  /*f870*/  ULDC UR4, c[0x0][0x228] ;  /* 0x00008a0000047ab9 */ /* 0x000fe20000000800 */
[----:B------:R-:W-:Y:S01]  /*f880*/  @P3 STG.E.U8 desc[UR14][R20.64], R79 ;  /* 0x0000004f14003986 */ /* 0x000fe2000c10110e */
[----:B------:R-:W-:Y:S01]  /*f890*/  ISETP.LT.AND P3, PT, R249, UR6, !P2 ;  /* 0x00000006f9007c0c */ /* 0x000fe2000d761270 */
[----:B------:R-:W-:Y:S02]  /*f8a0*/  ULDC UR6, c[0x0][0x228] ;  /* 0x00008a0000067ab9 */ /* 0x000fe40000000800 */
[----:B------:R2:W-:Y:S01]  /*f8b0*/  @P5 STG.E.U8 desc[UR14][R70.64], R77 ;  /* 0x0000004d46005986 */ /* 0x0005e2000c10110e */
[----:B------:R-:W-:-:S02]  /*f8c0*/  IADD3 R72, P5, R69, R3, RZ ;  /* 0x0000000345487210 */ /* 0x000fc40007fbe0ff */
[----:B------:R-:W-:Y:S01]  /*f8d0*/  ISETP.LT.AND P2, PT, R248, UR4, !P2 ;  /* 0x00000004f8007c0c */ /* 0x000fe2000d741270 */
[----:B------:R-:W-:Y:S01]  /*f8e0*/  ULDC UR4, c[0x0][0x248] ;  /* 0x0000920000047ab9 */ /* 0x000fe20000000800 */
[----:B0-----:R-:W-:Y:S01]  /*f8f0*/  IADD3 R16, P6, R69, R10, RZ ;  /* 0x0000000a45107210 */ /* 0x001fe20007fde0ff */
[----:B------:R-:W-:Y:S01]  /*f900*/  IMAD.X R73, R85, 0x1, R11, P5 ;  /* 0x0000000155497824 */ /* 0x000fe200028e060b */
[----:B------:R-:W-:Y:S02]  /*f910*/  IADD3 R18, P5, R69, R9, RZ ;  /* 0x0000000945127210 */ /* 0x000fe40007fbe0ff */
[----:B------:R-:W-:Y:S01]  /*f920*/  PRMT R75, R19, 0x7773, RZ ;  /* 0x00007773134b7816 */ /* 0x000fe200000000ff */
[----:B------:R-:W-:Y:S01]  /*f930*/  IMAD.X R17, R85, 0x1, R8, P6 ;  /* 0x0000000155117824 */ /* 0x000fe200030e0608 */
[----:B------:R-:W0:Y:S01]  /*f940*/  LDS.128 R80, [R83] ;  /* 0x0000000053507984 */ /* 0x000e220000000c00 */
[C---:B--2---:R-:W-:Y:S02]  /*f950*/  PRMT R77, R19.reuse, 0x7771, RZ ;  /* 0x00007771134d7816 */ /* 0x044fe400000000ff */
[----:B------:R-:W-:Y:S01]  /*f960*/  PRMT R71, R19, 0x7772, RZ ;  /* 0x0000777213477816 */ /* 0x000fe200000000ff */
[----:B------:R-:W-:-:S02]  /*f970*/  IMAD.X R19, R85, 0x1, R68, P5 ;  /* 0x0000000155137824 */ /* 0x000fc400028e0644 */
[----:B------:R-:W-:Y:S01]  /*f980*/  VIADD R69, R69, UR4 ;  /* 0x0000000445457c36 */ /* 0x000fe20008000000 */
[----:B------:R2:W-:Y:S01]  /*f990*/  @P4 STG.E.U8 desc[UR14][R72.64], R77 ;  /* 0x0000004d48004986 */ /* 0x0005e2000c10110e */
[----:B------:R-:W-:Y:S01]  /*f9a0*/  ISETP.LT.AND P4, PT, R251, UR6, !P1 ;  /* 0x00000006fb007c0c */ /* 0x000fe2000cf81270 */
[----:B------:R-:W-:Y:S01]  /*f9b0*/  VIADD R21, R252, 0x8 ;  /* 0x00000008fc157836 */ /* 0x000fe20000000000 */
[----:B------:R-:W-:Y:S01]  /*f9c0*/  ISETP.LT.AND P5, PT, R249, UR10, !P1 ;  /* 0x0000000af9007c0c */ /* 0x000fe2000cfa1270 */
[----:B------:R5:W-:Y:S01]  /*f9d0*/  @P3 STG.E.U8 desc[UR14][R16.64], R71 ;  /* 0x0000004710003986 */ /* 0x000be2000c10110e */
[----:B------:R-:W-:Y:S01]  /*f9e0*/  ISETP.LT.AND P3, PT, R250, UR8, !P1 ;  /* 0x00000008fa007c0c */ /* 0x000fe2000cf61270 */
[----:B------:R-:W-:Y:S01]  /*f9f0*/  ULDC UR4, c[0x0][0x22c] ;  /* 0x00008b0000047ab9 */ /* 0x000fe20000000800 */
[----:B------:R-:W-:Y:S01]  /*fa00*/  ULDC UR8, c[0x0][0x228] ;  /* 0x00008a0000087ab9 */ /* 0x000fe20000000800 */
[----:B------:R3:W-:Y:S01]  /*fa10*/  @P2 STG.E.U8 desc[UR14][R18.64], R75 ;  /* 0x0000004b12002986 */ /* 0x0007e2000c10110e */
[----:B------:R-:W-:Y:S01]  /*fa20*/  ULDC UR10, c[0x0][0x228] ;  /* 0x00008a00000a7ab9 */ /* 0x000fe20000000800 */
[----:B------:R-:W-:Y:S01]  /*fa30*/  VIADD R22, R252, 0x9 ;  /* 0x00000009fc167836 */ /* 0x000fe20000000000 */
[----:B------:R-:W-:Y:S01]  /*fa40*/  ULDC UR6, c[0x0][0x22c] ;  /* 0x00008b0000067ab9 */ /* 0x000fe20000000800 */
[----:B--2---:R-:W-:-:S02]  /*fa50*/  SHF.R.S32.HI R77, RZ, 0x1f, R69 ;  /* 0x0000001fff4d7819 */ /* 0x004fc40000011445 */
[C---:B-----5:R-:W-:Y:S02]  /*fa60*/  IADD3 R16, P6, R69.reuse, R0, RZ ;  /* 0x0000000045107210 */ /* 0x060fe40007fde0ff */
[----:B---3--:R-:W-:-:S03]  /*fa70*/  IADD3 R18, P2, R69, R3, RZ ;  /* 0x0000000345127210 */ /* 0x008fc60007f5e0ff */
[----:B------:R-:W-:Y:S01]  /*fa80*/  IMAD.X R17, R77, 0x1, R2, P6 ;  /* 0x000000014d117824 */ /* 0x000fe200030e0602 */
[C---:B------:R-:W-:Y:S02]  /*fa90*/  PRMT R75, R23.reuse, 0x7770, RZ ;  /* 0x00007770174b7816 */ /* 0x040fe400000000ff */
[----:B------:R-:W-:Y:S01]  /*faa0*/  PRMT R73, R23, 0x7771, RZ ;  /* 0x0000777117497816 */ /* 0x000fe200000000ff */
[----:B------:R-:W-:Y:S01]  /*fab0*/  IMAD.X R19, R77, 0x1, R11, P2 ;  /* 0x000000014d137824 */ /* 0x000fe200010e060b */
[----:B------:R-:W-:Y:S01]  /*fac0*/  IADD3 R20, P6, R69, R10, RZ ;  /* 0x0000000a45147210 */ /* 0x000fe20007fde0ff */
[----:B------:R2:W-:Y:S01]  /*fad0*/  @P4 STG.E.U8 desc[UR14][R16.64], R75 ;  /* 0x0000004b10004986 */ /* 0x0005e2000c10110e */
[----:B------:R-:W-:Y:S01]  /*fae0*/  ISETP.GE.AND P2, PT, R21, UR4, PT ;  /* 0x0000000415007c0c */ /* 0x000fe2000bf46270 */
[----:B------:R-:W-:Y:S01]  /*faf0*/  ULDC UR4, c[0x0][0x248] ;  /* 0x0000920000047ab9 */ /* 0x000fe20000000800 */
[----:B------:R-:W-:Y:S01]  /*fb00*/  PRMT R71, R23, 0x7772, RZ ;  /* 0x0000777217477816 */ /* 0x000fe200000000ff */
[----:B------:R3:W-:Y:S01]  /*fb10*/  @P3 STG.E.U8 desc[UR14][R18.64], R73 ;  /* 0x0000004912003986 */ /* 0x0007e2000c10110e */
[----:B------:R-:W-:Y:S01]  /*fb20*/  IMAD.X R21, R77, 0x1, R8, P6 ;  /* 0x000000014d157824 */ /* 0x000fe200030e0608 */
[----:B------:R-:W-:Y:S01]  /*fb30*/  ISETP.LT.AND P3, PT, R248, UR8, !P1 ;  /* 0x00000008f8007c0c */ /* 0x000fe2000cf61270 */
[----:B------:R-:W-:Y:S01]  /*fb40*/  VIADD R70, R69, UR4 ;  /* 0x0000000445467c36 */ /* 0x000fe20008000000 */
[----:B------:R-:W-:Y:S01]  /*fb50*/  ISETP.LT.AND P4, PT, R251, UR10, !P2 ;  /* 0x0000000afb007c0c */ /* 0x000fe2000d781270 */
[----:B------:R-:W-:Y:S01]  /*fb60*/  ULDC UR4, c[0x0][0x248] ;  /* 0x0000920000047ab9 */ /* 0x000fe20000000800 */
[----:B------:R5:W-:Y:S01]  /*fb70*/  @P5 STG.E.U8 desc[UR14][R20.64], R71 ;  /* 0x0000004714005986 */ /* 0x000be2000c10110e */
[----:B--2---:R-:W-:Y:S01]  /*fb80*/  IADD3 R16, P6, R69, R9, RZ ;  /* 0x0000000945107210 */ /* 0x004fe20007fde0ff */
[----:B------:R-:W-:Y:S01]  /*fb90*/  ULDC UR8, c[0x0][0x228] ;  /* 0x00008a0000087ab9 */ /* 0x000fe20000000800 */
[----:B------:R-:W-:Y:S01]  /*fba0*/  SHF.R.S32.HI R79, RZ, 0x1f, R70 ;  /* 0x0000001fff4f7819 */ /* 0x000fe20000011446 */
[----:B------:R-:W-:Y:S01]  /*fbb0*/  ULDC UR10, c[0x0][0x228] ;  /* 0x00008a00000a7ab9 */ /* 0x000fe20000000800 */
[----:B---3--:R-:W-:-:S02]  /*fbc0*/  IADD3 R18, P1, R70, R0, RZ ;  /* 0x0000000046127210 */ /* 0x008fc40007f3e0ff */
[----:B------:R-:W-:Y:S01]  /*fbd0*/  ISETP.LT.AND P5, PT, R250, UR12, !P2 ;  /* 0x0000000cfa007c0c */ /* 0x000fe2000d7a1270 */
[----:B------:R-:W-:Y:S01]  /*fbe0*/  IMAD.X R17, R77, 0x1, R68, P6 ;  /* 0x000000014d117824 */ /* 0x000fe200030e0644 */
[----:B------:R-:W-:Y:S02]  /*fbf0*/  PRMT R75, R4, 0x7770, RZ ;  /* 0x00007770044b7816 */ /* 0x000fe400000000ff */
[----:B-----5:R-:W-:Y:S01]  /*fc00*/  PRMT R71, R23, 0x7773, RZ ;  /* 0x0000777317477816 */ /* 0x020fe200000000ff */
[C---:B------:R-:W-:Y:S01]  /*fc10*/  IMAD.X R19, R79.reuse, 0x1, R2, P1 ;  /* 0x000000014f137824 */ /* 0x040fe200008e0602 */
[----:B------:R-:W-:Y:S02]  /*fc20*/  IADD3 R20, P6, R70, R3, RZ ;  /* 0x0000000346147210 */ /* 0x000fe40007fde0ff */
[----:B------:R-:W-:Y:S01]  /*fc30*/  PRMT R73, R4, 0x7771, RZ ;  /* 0x0000777104497816 */ /* 0x000fe200000000ff */
[----:B------:R-:W-:Y:S01]  /*fc40*/  VIADD R69, R70, UR4 ;  /* 0x0000000446457c36 */ /* 0x000fe20008000000 */
[----:B------:R-:W-:Y:S01]  /*fc50*/  ISETP.GE.AND P1, PT, R22, UR6, PT ;  /* 0x0000000616007c0c */ /* 0x000fe2000bf26270 */
[----:B------:R-:W-:Y:S01]  /*fc60*/  ULDC UR6, c[0x0][0x228] ;  /* 0x00008a0000067ab9 */ /* 0x000fe20000000800 */
[----:B------:R2:W-:Y:S01]  /*fc70*/  @P3 STG.E.U8 desc[UR14][R16.64], R71 ;  /* 0x0000004710003986 */ /* 0x0005e2000c10110e */
[----:B------:R-:W-:Y:S01]  /*fc80*/  IMAD.X R21, R79, 0x1, R11, P6 ;  /* 0x000000014f157824 */ /* 0x000fe200030e060b */
[----:B------:R-:W-:Y:S01]  /*fc90*/  ISETP.LT.AND P3, PT, R249, UR6, !P2 ;  /* 0x00000006f9007c0c */ /* 0x000fe2000d761270 */
[----:B------:R-:W-:Y:S01]  /*fca0*/  ULDC UR6, c[0x0][0x228] ;  /* 0x00008a0000067ab9 */ /* 0x000fe20000000800 */
[----:B------:R-:W-:Y:S01]  /*fcb0*/  IADD3 R22, P6, R70, R10, RZ ;  /* 0x0000000a46167210 */ /* 0x000fe20007fde0ff */
[----:B------:R3:W-:Y:S01]  /*fcc0*/  @P4 STG.E.U8 desc[UR14][R18.64], R75 ;  /* 0x0000004b12004986 */ /* 0x0007e2000c10110e */
[----:B------:R-:W-:Y:S01]  /*fcd0*/  ISETP.LT.AND P2, PT, R248, UR6, !P2 ;  /* 0x00000006f8007c0c */ /* 0x000fe2000d741270 */
[----:B------:R-:W-:Y:S01]  /*fce0*/  ULDC UR4, c[0x0][0x228] ;  /* 0x00008a0000047ab9 */ /* 0x000fe20000000800 */
[----:B------:R-:W-:Y:S01]  /*fcf0*/  ISETP.LT.AND P4, PT, R251, UR8, !P1 ;  /* 0x00000008fb007c0c */ /* 0x000fe2000cf81270 */
[----:B------:R5:W-:Y:S01]  /*fd00*/  @P5 STG.E.U8 desc[UR14][R20.64], R73 ;  /* 0x0000004914005986 */ /* 0x000be2000c10110e */
[----:B------:R-:W-:Y:S01]  /*fd10*/  IMAD.X R23, R79, 0x1, R8, P6 ;  /* 0x000000014f177824 */ /* 0x000fe200030e0608 */
[----:B------:R-:W-:Y:S01]  /*fd20*/  ULDC UR6, c[0x0][0x228] ;  /* 0x00008a0000067ab9 */ /* 0x000fe20000000800 */
[----:B--2---:R-:W-:Y:S01]  /*fd30*/  IADD3 R16, P5, R70, R9, RZ ;  /* 0x0000000946107210 */ /* 0x004fe20007fbe0ff */
[----:B------:R-:W-:Y:S01]  /*fd40*/  ULDC UR8, c[0x0][0x228] ;  /* 0x00008a0000087ab9 */ /* 0x000fe20000000800 */
[----:B------:R-:W-:Y:S01]  /*fd50*/  ULDC UR12, c[0x0][0x228] ;  /* 0x00008a00000c7ab9 */ /* 0x000fe20000000800 */
[----:B---3--:R-:W-:-:S02]  /*fd60*/  SHF.R.S32.HI R75, RZ, 0x1f, R69 ;  /* 0x0000001fff4b7819 */ /* 0x008fc40000011445 */
[----:B------:R-:W-:Y:S01]  /*fd70*/  IADD3 R18, P6, R69, R0, RZ ;  /* 0x0000000045127210 */ /* 0x000fe20007fde0ff */
[----:B------:R-:W-:Y:S01]  /*fd80*/  IMAD.X R17, R79, 0x1, R68, P5 ;  /* 0x000000014f117824 */ /* 0x000fe200028e0644 */
[C---:B-----5:R-:W-:Y:S02]  /*fd90*/  PRMT R21, R4.reuse, 0x7772, RZ ;  /* 0x0000777204157816 */ /* 0x060fe400000000ff */
[----:B------:R-:W-:Y:S01]  /*fda0*/  PRMT R71, R4, 0x7773, RZ ;  /* 0x0000777304477816 */ /* 0x000fe200000000ff */
[----:B------:R-:W-:Y:S01]  /*fdb0*/  IMAD.X R19, R75, 0x1, R2, P6 ;  /* 0x000000014b137824 */ /* 0x000fe200030e0602 */
[----:B------:R-:W-:Y:S01]  /*fdc0*/  PRMT R73, R24, 0x7770, RZ ;  /* 0x0000777018497816 */ /* 0x000fe200000000ff */
[----:B------:R2:W-:Y:S01]  /*fdd0*/  @P3 STG.E.U8 desc[UR14][R22.64], R21 ;  /* 0x0000001516003986 */ /* 0x0005e2000c10110e */
[----:B------:R-:W-:Y:S01]  /*fde0*/  ISETP.LT.AND P3, PT, R250, UR4, !P1 ;  /* 0x00000004fa007c0c */ /* 0x000fe2000cf61270 */
[----:B------:R-:W-:Y:S01]  /*fdf0*/  VIADD R4, R252, 0xa ;  /* 0x0000000afc047836 */ /* 0x000fe20000000000 */
[----:B------:R-:W-:Y:S01]  /*fe00*/  ULDC UR4, c[0x0][0x22c] ;  /* 0x00008b0000047ab9 */ /* 0x000fe20000000800 */
[----:B------:R3:W-:Y:S01]  /*fe10*/  @P2 STG.E.U8 desc[UR14][R16.64], R71 ;  /* 0x0000004710002986 */ /* 0x0007e2000c10110e */
[----:B------:R-:W-:-:S03]  /*fe20*/  IADD3 R20, P2, R69, R3, RZ ;  /* 0x0000000345147210 */ /* 0x000fc60007f5e0ff */
[----:B------:R5:W-:Y:S01]  /*fe30*/  @P4 STG.E.U8 desc[UR14][R18.64], R73 ;  /* 0x0000004912004986 */ /* 0x000be2000c10110e */
[----:B------:R-:W-:Y:S01]  /*fe40*/  ISETP.LT.AND P4, PT, R249, UR6, !P1 ;  /* 0x00000006f9007c0c */ /* 0x000fe2000cf81270 */
[----:B------:R-:W-:Y:S01]  /*fe50*/  ULDC UR6, c[0x0][0x228] ;  /* 0x00008a0000067ab9 */ /* 0x000fe20000000800 */
[----:B------:R-:W-:Y:S01]  /*fe60*/  ISETP.LT.AND P1, PT, R248, UR8, !P1 ;  /* 0x00000008f8007c0c */ /* 0x000fe2000cf21270 */
[----:B--2---:R-:W-:Y:S01]  /*fe70*/  IMAD.X R21, R75, 0x1, R11, P2 ;  /* 0x000000014b157824 */ /* 0x004fe200010e060b */
[C---:B------:R-:W-:Y:S01]  /*fe80*/  IADD3 R22, P6, R69.reuse, R9, RZ ;  /* 0x0000000945167210 */ /* 0x040fe20007fde0ff */
[----:B------:R-:W-:Y:S01]  /*fe90*/  ULDC UR8, c[0x0][0x228] ;  /* 0x00008a0000087ab9 */ /* 0x000fe20000000800 */
[----:B---3--:R-:W-:Y:S02]  /*fea0*/  IADD3 R16, P5, R69, R10, RZ ;  /* 0x0000000a45107210 */ /* 0x008fe40007fbe0ff */
[----:B------:R-:W-:Y:S01]  /*feb0*/  ISETP.GE.AND P2, PT, R4, UR4, PT ;  /* 0x0000000404007c0c */ /* 0x000fe2000bf46270 */
[----:B------:R-:W-:Y:S01]  /*fec0*/  ULDC UR4, c[0x0][0x248] ;  /* 0x0000920000047ab9 */ /* 0x000fe20000000800 */
[C---:B-----5:R-:W-:Y:S01]  /*fed0*/  PRMT R73, R24.reuse, 0x7771, RZ ;  /* 0x0000777118497816 */ /* 0x060fe200000000ff */
[----:B------:R-:W-:Y:S01]  /*fee0*/  IMAD.X R17, R75, 0x1, R8, P5 ;  /* 0x000000014b117824 */ /* 0x000fe200028e0608 */
[C---:B------:R-:W-:Y:S01]  /*fef0*/  PRMT R71, R24.reuse, 0x7772, RZ ;  /* 0x0000777218477816 */ /* 0x040fe200000000ff */
[----:B------:R-:W-:Y:S01]  /*ff00*/  VIADD R69, R69, UR4 ;  /* 0x0000000445457c36 */ /* 0x000fe20008000000 */
[----:B------:R-:W-:Y:S01]  /*ff10*/  PRMT R19, R24, 0x7773, RZ ;  /* 0x0000777318137816 */ /* 0x000fe200000000ff */
[----:B------:R-:W-:Y:S01]  /*ff20*/  IMAD.X R23, R75, 0x1, R68, P6 ;  /* 0x000000014b177824 */ /* 0x000fe200030e0644 */
[----:B------:R-:W-:Y:S01]  /*ff30*/  @P3 STG.E.U8 desc[UR14][R20.64], R73 ;  /* 0x0000004914003986 */ /* 0x000fe2000c10110e */
[----:B------:R-:W-:Y:S01]  /*ff40*/  VIADD R4, R252, 0xb ;  /* 0x0000000bfc047836 */ /* 0x000fe20000000000 */
[----:B------:R-:W-:Y:S01]  /*ff50*/  SHF.R.S32.HI R77, RZ, 0x1f, R69 ;  /* 0x0000001fff4d7819 */ /* 0x000fe20000011445 */
[----:B------:R-:W-:Y:S01]  /*ff60*/  ULDC UR4, c[0x0][0x22c] ;  /* 0x00008b0000047ab9 */ /* 0x000fe20000000800 */
[----:B------:R2:W-:Y:S01]  /*ff70*/  @P4 STG.E.U8 desc[UR14][R16.64], R71 ;  /* 0x0000004710004986 */ /* 0x0005e2000c10110e */
[----:B------:R-:W-:Y:S01]  /*ff80*/  ISETP.LT.AND P4, PT, R251, UR6, !P2 ;  /* 0x00000006fb007c0c */ /* 0x000fe2000d781270 */
[----:B------:R-:W-:Y:S01]  /*ff90*/  ULDC UR6, c[0x0][0x22c] ;  /* 0x00008b0000067ab9 */ /* 0x000fe20000000800 */
[----:B------:R-:W-:Y:S01]  /*ffa0*/  IADD3 R18, P3, R69, R3, RZ ;  /* 0x0000000345127210 */ /* 0x000fe20007f7e0ff */
[----:B------:R3:W-:Y:S01]  /*ffb0*/  @P1 STG.E.U8 desc[UR14][R22.64], R19 ;  /* 0x0000001316001986 */ /* 0x0007e2000c10110e */
[----:B------:R-:W-:Y:S01]  /*ffc0*/  ISETP.LT.AND P1, PT, R250, UR8, !P2 ;  /* 0x00000008fa007c0c */ /* 0x000fe2000d721270 */
[----:B------:R-:W-:Y:S01]  /*ffd0*/  ULDC UR8, c[0x0][0x228] ;  /* 0x00008a0000087ab9 */ /* 0x000fe20000000800 */
[----:B------:R-:W-:Y:S01]  /*ffe0*/  ISETP.LT.AND P5, PT, R249, UR10, !P2 ;  /* 0x0000000af9007c0c */ /* 0x000fe2000d7a1270 */
[----:B------:R-:W-:Y:S01]  /*fff0*/  ULDC UR10, c[0x0][0x228] ;  /* 0x00008a00000a7ab9 */ /* 0x000fe20000000800 */
[----:B--2---:R-:W-:-:S02]  /*10000*/  IADD3 R16, P6, R69, R0, RZ ;  /* 0x0000000045107210 */ /* 0x004fc40007fde0ff */
[----:B------:R-:W-:-:S03]  /*10010*/  PRMT R75, R5, 0x7770, RZ ;  /* 0x00007770054b7816 */ /* 0x000fc600000000ff */
[----:B------:R-:W-:Y:S01]  /*10020*/  IMAD.X R17, R77, 0x1, R2, P6 ;  /* 0x000000014d117824 */ /* 0x000fe200030e0602 */
[----:B------:R-:W-:Y:S01]  /*10030*/  IADD3 R20, P6, R69, R10, RZ ;  /* 0x0000000a45147210 */ /* 0x000fe20007fde0ff */
[----:B---3--:R-:W-:Y:S01]  /*10040*/  IMAD.X R19, R77, 0x1, R11, P3 ;  /* 0x000000014d137824 */ /* 0x008fe200018e060b */
[----:B------:R-:W-:Y:S01]  /*10050*/  ISETP.GE.AND P3, PT, R4, UR4, PT ;  /* 0x0000000404007c0c */ /* 0x000fe2000bf66270 */
[----:B------:R-:W-:Y:S01]  /*10060*/  ULDC UR4, c[0x0][0x248] ;  /* 0x0000920000047ab9 */ /* 0x000fe20000000800 */
[----:B------:R-:W-:Y:S01]  /*10070*/  PRMT R73, R5, 0x7771, RZ ;  /* 0x0000777105497816 */ /* 0x000fe200000000ff */
[----:B------:R-:W-:Y:S01]  /*10080*/  IMAD.X R21, R77, 0x1, R8, P6 ;  /* 0x000000014d157824 */ /* 0x000fe200030e0608 */
[----:B------:R-:W-:Y:S01]  /*10090*/  PRMT R71, R5, 0x7772, RZ ;  /* 0x0000777205477816 */ /* 0x000fe200000000ff */
[----:B------:R-:W-:Y:S01]  /*100a0*/  VIADD R23, R69, UR4 ;  /* 0x0000000445177c36 */ /* 0x000fe20008000000 */
[----:B------:R-:W-:Y:S01]  /*100b0*/  ISETP.LT.AND P2, PT, R248, UR8, !P2 ;  /* 0x00000008f8007c0c */ /* 0x000fe2000d741270 */
[----:B------:R2:W-:Y:S01]  /*100c0*/  @P4 STG.E.U8 desc[UR14][R16.64], R75 ;  /* 0x0000004b10004986 */ /* 0x0005e2000c10110e */
[----:B------:R-:W-:Y:S01]  /*100d0*/  ISETP.LT.AND P4, PT, R251, UR10, !P3 ;  /* 0x0000000afb007c0c */ /* 0x000fe2000df81270 */
[----:B------:R-:W-:Y:S01]  /*100e0*/  VIADD R22, R252, 0xc ;  /* 0x0000000cfc167836 */ /* 0x000fe20000000000 */
[----:B------:R-:W-:Y:S01]  /*100f0*/  ULDC UR4, c[0x0][0x248] ;  /* 0x0000920000047ab9 */ /* 0x000fe20000000800 */
[----:B------:R3:W-:Y:S01]  /*10100*/  @P1 STG.E.U8 desc[UR14][R18.64], R73 ;  /* 0x0000004912001986 */ /* 0x0007e2000c10110e */
[----:B------:R-:W-:Y:S01]  /*10110*/  ULDC UR8, c[0x0][0x228] ;  /* 0x00008a0000087ab9 */ /* 0x000fe20000000800 */
[----:B------:R-:W-:-:S02]  /*10120*/  ULDC UR10, c[0x0][0x228] ;  /* 0x00008a00000a7ab9 */ /* 0x000fc40000000800 */
[----:B------:R5:W-:Y:S01]  /*10130*/  @P5 STG.E.U8 desc[UR14][R20.64], R71 ;  /* 0x0000004714005986 */ /* 0x000be2000c10110e */
[----:B------:R-:W-:Y:S02]  /*10140*/  ISETP.LT.AND P5, PT, R250, UR12, !P3 ;  /* 0x0000000cfa007c0c */ /* 0x000fe4000dfa1270 */
[----:B--2---:R-:W-:Y:S02]  /*10150*/  IADD3 R16, P6, R69, R9, RZ ;  /* 0x0000000945107210 */ /* 0x004fe40007fde0ff */
[----:B------:R-:W-:Y:S01]  /*10160*/  SHF.R.S32.HI R75, RZ, 0x1f, R23 ;  /* 0x0000001fff4b7819 */ /* 0x000fe20000011417 */
[C---:B------:R-:W-:Y:S01]  /*10170*/  VIADD R24, R23.reuse, UR4 ;  /* 0x0000000417187c36 */ /* 0x040fe20008000000 */
[----:B---3--:R-:W-:Y:S01]  /*10180*/  IADD3 R18, P1, R23, R0, RZ ;  /* 0x0000000017127210 */ /* 0x008fe20007f3e0ff */
[----:B------:R-:W-:Y:S01]  /*10190*/  IMAD.X R17, R77, 0x1, R68, P6 ;  /* 0x000000014d117824 */ /* 0x000fe200030e0644 */
[----:B------:R-:W-:Y:S01]  /*101a0*/  PRMT R69, R5, 0x7773, RZ ;  /* 0x0000777305457816 */ /* 0x000fe200000000ff */
[----:B------:R-:W-:Y:S01]  /*101b0*/  ULDC UR4, c[0x0][0x22c] ;  /* 0x00008b0000047ab9 */ /* 0x000fe20000000800 */
[----:B------:R-:W-:Y:S01]  /*101c0*/  IADD3 R4, P6, R23, R3, RZ ;  /* 0x0000000317047210 */ /* 0x000fe20007fde0ff */
[----:B------:R-:W-:Y:S01]  /*101d0*/  IMAD.X R19, R75, 0x1, R2, P1 ;  /* 0x000000014b137824 */ /* 0x000fe200008e0602 */
[----:B------:R-:W-:Y:S01]  /*101e0*/  ISETP.GE.AND P1, PT, R22, UR6, PT ;  /* 0x0000000616007c0c */ /* 0x000fe2000bf26270 */
[----:B------:R-:W-:Y:S01]  /*101f0*/  ULDC UR6, c[0x0][0x228] ;  /* 0x00008a0000067ab9 */ /* 0x000fe20000000800 */
[----:B------:R-:W-:Y:S01]  /*10200*/  PRMT R73, R25, 0x7770, RZ ;  /* 0x0000777019497816 */ /* 0x000fe200000000ff */
[----:B------:R2:W-:Y:S01]  /*10210*/  @P2 STG.E.U8 desc[UR14][R16.64], R69 ;  /* 0x0000004510002986 */ /* 0x0005e2000c10110e */
[----:B------:R-:W-:Y:S01]  /*10220*/  IMAD.X R5, R75, 0x1, R11, P6 ;  /* 0x000000014b057824 */ /* 0x000fe200030e060b */
[----:B-----5:R-:W-:Y:S01]  /*10230*/  PRMT R71, R25, 0x7771, RZ ;  /* 0x0000777119477816 */ /* 0x020fe200000000ff */
[----:B------:R-:W-:Y:S01]  /*10240*/  ULDC UR12, c[0x0][0x228] ;  /* 0x00008a00000c7ab9 */ /* 0x000fe20000000800 */
        /* <DEDUP_REMOVED lines=8> */
[----:B--2---:R-:W-:Y:S01]  /*102d0*/  IADD3 R16, P5, R23, R9, RZ ;  /* 0x0000000917107210 */ /* 0x004fe20007fbe0ff */
[C---:B------:R-:W-:Y:S01]  /*102e0*/  IMAD.X R21, R75.reuse, 0x1, R8, P6 ;  /* 0x000000014b157824 */ /* 0x040fe200030e0608 */
[----:B------:R-:W-:Y:S01]  /*102f0*/  SHF.R.S32.HI R69, RZ, 0x1f, R24 ;  /* 0x0000001fff457819 */ /* 0x000fe20000011418 */
[----:B------:R-:W-:Y:S01]  /*10300*/  ULDC UR8, c[0x0][0x228] ;  /* 0x00008a0000087ab9 */ /* 0x000fe20000000800 */
[----:B------:R-:W-:Y:S01]  /*10310*/  PRMT R23, R6, 0x7770, RZ ;  /* 0x0000777006177816 */ /* 0x000fe200000000ff */
[----:B------:R-:W-:Y:S01]  /*10320*/  IMAD.X R17, R75, 0x1, R68, P5 ;  /* 0x000000014b117824 */ /* 0x000fe200028e0644 */
[----:B---3--:R-:W-:-:S02]  /*10330*/  PRMT R19, R25, 0x7772, RZ ;  /* 0x0000777219137816 */ /* 0x008fc400000000ff */
[----:B-----5:R-:W-:Y:S02]  /*10340*/  IADD3 R4, P6, R24, R0, RZ ;  /* 0x0000000018047210 */ /* 0x020fe40007fde0ff */
[----:B------:R-:W-:-:S03]  /*10350*/  PRMT R25, R25, 0x7773, RZ ;  /* 0x0000777319197816 */ /* 0x000fc600000000ff */
[----:B------:R-:W-:Y:S01]  /*10360*/  IMAD.X R5, R69, 0x1, R2, P6 ;  /* 0x0000000145057824 */ /* 0x000fe200030e0602 */
[----:B------:R2:W-:Y:S01]  /*10370*/  @P2 STG.E.U8 desc[UR14][R20.64], R19 ;  /* 0x0000001314002986 */ /* 0x0005e2000c10110e */
[----:B------:R-:W-:Y:S01]  /*10380*/  IADD3 R18, P2, R24, R3, RZ ;  /* 0x0000000318127210 */ /* 0x000fe20007f5e0ff */
[----:B------:R-:W-:Y:S02]  /*10390*/  VIADD R22, R252, 0xd ;  /* 0x0000000dfc167836 */ /* 0x000fe40000000000 */
[----:B------:R3:W-:Y:S01]  /*103a0*/  @P3 STG.E.U8 desc[UR14][R16.64], R25 ;  /* 0x0000001910003986 */ /* 0x0007e2000c10110e */
[----:B------:R-:W-:Y:S01]  /*103b0*/  ISETP.LT.AND P3, PT, R250, UR6, !P1 ;  /* 0x00000006fa007c0c */ /* 0x000fe2000cf61270 */
[----:B------:R-:W-:Y:S02]  /*103c0*/  ULDC UR6, c[0x0][0x228] ;  /* 0x00008a0000067ab9 */ /* 0x000fe40000000800 */
[----:B------:R5:W-:Y:S01]  /*103d0*/  @P4 STG.E.U8 desc[UR14][R4.64], R23 ;  /* 0x0000001704004986 */ /* 0x000be2000c10110e */
[----:B------:R-:W-:Y:S01]  /*103e0*/  ISETP.LT.AND P4, PT, R249, UR8, !P1 ;  /* 0x00000008f9007c0c */ /* 0x000fe2000cf81270 */
[----:B------:R-:W-:Y:S01]  /*103f0*/  ULDC UR8, c[0x0][0x228] ;  /* 0x00008a0000087ab9 */ /* 0x000fe20000000800 */
[----:B------:R-:W-:Y:S01]  /*10400*/  ISETP.LT.AND P1, PT, R248, UR10, !P1 ;  /* 0x0000000af8007c0c */ /* 0x000fe2000cf21270 */
[----:B--2---:R-:W-:Y:S01]  /*10410*/  IMAD.X R19, R69, 0x1, R11, P2 ;  /* 0x0000000145137824 */ /* 0x004fe200010e060b */
[C---:B------:R-:W-:Y:S01]  /*10420*/  IADD3 R20, P6, R24.reuse, R9, RZ ;  /* 0x0000000918147210 */ /* 0x040fe20007fde0ff */
[----:B------:R-:W-:Y:S01]  /*10430*/  ULDC UR10, c[0x0][0x228] ;  /* 0x00008a00000a7ab9 */ /* 0x000fe20000000800 */
[----:B---3--:R-:W-:-:S02]  /*10440*/  IADD3 R16, P5, R24, R10, RZ ;  /* 0x0000000a18107210 */ /* 0x008fc40007fbe0ff */
[----:B------:R-:W-:Y:S01]  /*10450*/  ISETP.GE.AND P2, PT, R22, UR4, PT ;  /* 0x0000000416007c0c */ /* 0x000fe2000bf46270 */
[----:B------:R-:W-:Y:S01]  /*10460*/  ULDC UR4, c[0x0][0x248] ;  /* 0x0000920000047ab9 */ /* 0x000fe20000000800 */
[C---:B------:R-:W-:Y:S01]  /*10470*/  PRMT R25, R6.reuse, 0x7771, RZ ;  /* 0x0000777106197816 */ /* 0x040fe200000000ff */
[C---:B------:R-:W-:Y:S01]  /*10480*/  IMAD.X R17, R69.reuse, 0x1, R8, P5 ;  /* 0x0000000145117824 */ /* 0x040fe200028e0608 */
[----:B-----5:R-:W-:Y:S01]  /*10490*/  PRMT R5, R6, 0x7772, RZ ;  /* 0x0000777206057816 */ /* 0x020fe200000000ff */
[----:B------:R-:W-:Y:S01]  /*104a0*/  VIADD R24, R24, UR4 ;  /* 0x0000000418187c36 */ /* 0x000fe20008000000 */
[----:B------:R-:W-:Y:S01]  /*104b0*/  PRMT R23, R6, 0x7773, RZ ;  /* 0x0000777306177816 */ /* 0x000fe200000000ff */
[----:B------:R-:W-:Y:S01]  /*104c0*/  IMAD.X R21, R69, 0x1, R68, P6 ;  /* 0x0000000145157824 */ /* 0x000fe200030e0644 */
[----:B------:R2:W-:Y:S01]  /*104d0*/  @P3 STG.E.U8 desc[UR14][R18.64], R25 ;  /* 0x0000001912003986 */ /* 0x0005e2000c10110e */
[----:B------:R-:W-:Y:S01]  /*104e0*/  ISETP.LT.AND P5, PT, R249, UR10, !P2 ;  /* 0x0000000af9007c0c */ /* 0x000fe2000d7a1270 */
[----:B------:R-:W-:Y:S01]  /*104f0*/  ULDC UR4, c[0x0][0x22c] ;  /* 0x00008b0000047ab9 */ /* 0x000fe20000000800 */
[----:B------:R-:W-:Y:S01]  /*10500*/  SHF.R.S32.HI R71, RZ, 0x1f, R24 ;  /* 0x0000001fff477819 */ /* 0x000fe20000011418 */
[----:B------:R3:W-:Y:S01]  /*10510*/  @P4 STG.E.U8 desc[UR14][R16.64], R5 ;  /* 0x0000000510004986 */ /* 0x0007e2000c10110e */
[----:B------:R-:W-:Y:S01]  /*10520*/  IADD3 R4, P6, R24, R0, RZ ;  /* 0x0000000018047210 */ /* 0x000fe20007fde0ff */
[----:B------:R-:W-:Y:S01]  /*10530*/  VIADD R6, R252, 0xe ;  /* 0x0000000efc067836 */ /* 0x000fe20000000000 */
[----:B------:R-:W-:Y:S01]  /*10540*/  ISETP.LT.AND P4, PT, R251, UR6, !P2 ;  /* 0x00000006fb007c0c */ /* 0x000fe2000d781270 */
[----:B------:R5:W-:Y:S01]  /*10550*/  @P1 STG.E.U8 desc[UR14][R20.64], R23 ;  /* 0x0000001714001986 */ /* 0x000be2000c10110e */
[----:B------:R-:W-:Y:S01]  /*10560*/  ISETP.LT.AND P3, PT, R250, UR8, !P2 ;  /* 0x00000008fa007c0c */ /* 0x000fe2000d761270 */
[----:B------:R-:W-:Y:S01]  /*10570*/  ULDC UR8, c[0x0][0x228] ;  /* 0x00008a0000087ab9 */ /* 0x000fe20000000800 */
[C---:B------:R-:W-:Y:S01]  /*10580*/  PRMT R69, R26.reuse, 0x7770, RZ ;  /* 0x000077701a457816 */ /* 0x040fe200000000ff */
[----:B------:R-:W-:Y:S01]  /*10590*/  ULDC UR10, c[0x0][0x228] ;  /* 0x00008a00000a7ab9 */ /* 0x000fe20000000800 */
[----:B--2---:R-:W-:Y:S01]  /*105a0*/  PRMT R25, R26, 0x7771, RZ ;  /* 0x000077711a197816 */ /* 0x004fe200000000ff */
[----:B------:R-:W-:Y:S01]  /*105b0*/  ULDC UR6, c[0x0][0x22c] ;  /* 0x00008b0000067ab9 */ /* 0x000fe20000000800 */
[C---:B---3--:R-:W-:Y:S01]  /*105c0*/  IADD3 R16, P1, R24.reuse, R3, RZ ;  /* 0x0000000318107210 */ /* 0x048fe20007f3e0ff */
[----:B------:R-:W-:Y:S01]  /*105d0*/  IMAD.X R5, R71, 0x1, R2, P6 ;  /* 0x0000000147057824 */ /* 0x000fe200030e0602 */
[----:B------:R-:W-:-:S03]  /*105e0*/  IADD3 R18, P6, R24, R10, RZ ;  /* 0x0000000a18127210 */ /* 0x000fc60007fde0ff */
[C---:B------:R-:W-:Y:S01]  /*105f0*/  IMAD.X R17, R71.reuse, 0x1, R11, P1 ;  /* 0x0000000147117824 */ /* 0x040fe200008e060b */
[----:B------:R-:W-:Y:S01]  /*10600*/  ISETP.GE.AND P1, PT, R6, UR4, PT ;  /* 0x0000000406007c0c */ /* 0x000fe2000bf26270 */
[----:B------:R-:W-:Y:S01]  /*10610*/  ULDC UR4, c[0x0][0x248] ;  /* 0x0000920000047ab9 */ /* 0x000fe20000000800 */
[----:B------:R-:W-:Y:S01]  /*10620*/  IMAD.X R19, R71, 0x1, R8, P6 ;  /* 0x0000000147137824 */ /* 0x000fe200030e0608 */
[----:B-----5:R-:W-:Y:S01]  /*10630*/  PRMT R23, R26, 0x7772, RZ ;  /* 0x000077721a177816 */ /* 0x020fe200000000ff */
[----:B------:R-:W-:Y:S01]  /*10640*/  VIADD R21, R24, UR4 ;  /* 0x0000000418157c36 */ /* 0x000fe20008000000 */
[----:B------:R2:W-:Y:S01]  /*10650*/  @P4 STG.E.U8 desc[UR14][R4.64], R69 ;  /* 0x0000004504004986 */ /* 0x0005e2000c10110e */
[----:B------:R-:W-:Y:S01]  /*10660*/  ISETP.LT.AND P6, PT, R250, UR12, !P1 ;  /* 0x0000000cfa007c0c */ /* 0x000fe2000cfc1270 */
[----:B------:R-:W-:Y:S01]  /*10670*/  VIADD R6, R252, 0xf ;  /* 0x0000000ffc067836 */ /* 0x000fe20000000000 */
[----:B------:R-:W-:Y:S01]  /*10680*/  ULDC UR4, c[0x0][0x248] ;  /* 0x0000920000047ab9 */ /* 0x000fe20000000800 */
[----:B------:R3:W-:Y:S01]  /*10690*/  @P3 STG.E.U8 desc[UR14][R16.64], R25 ;  /* 0x0000001910003986 */ /* 0x0007e2000c10110e */
[----:B------:R-:W-:Y:S01]  /*106a0*/  SHF.R.S32.HI R73, RZ, 0x1f, R21 ;  /* 0x0000001fff497819 */ /* 0x000fe20000011415 */
[----:B------:R-:W-:-:S02]  /*106b0*/  ULDC UR12, c[0x0][0x228] ;  /* 0x00008a00000c7ab9 */ /* 0x000fc40000000800 */
[----:B------:R5:W-:Y:S01]  /*106c0*/  @P5 STG.E.U8 desc[UR14][R18.64], R23 ;  /* 0x0000001712005986 */ /* 0x000be2000c10110e */
[----:B------:R-:W-:Y:S01]  /*106d0*/  ISETP.LT.AND P3, PT, R248, UR8, !P2 ;  /* 0x00000008f8007c0c */ /* 0x000fe2000d761270 */
[----:B------:R-:W-:Y:S01]  /*106e0*/  ULDC UR8, c[0x0][0x228] ;  /* 0x00008a0000087ab9 */ /* 0x000fe20000000800 */
[----:B------:R-:W-:Y:S02]  /*106f0*/  ISETP.LT.AND P4, PT, R251, UR10, !P1 ;  /* 0x0000000afb007c0c */ /* 0x000fe4000cf81270 */
[----:B--2---:R-:W-:Y:S01]  /*10700*/  PRMT R69, R26, 0x7773, RZ ;  /* 0x000077731a457816 */ /* 0x004fe200000000ff */
[C---:B------:R-:W-:Y:S01]  /*10710*/  VIADD R22, R21.reuse, UR4 ;  /* 0x0000000415167c36 */ /* 0x040fe20008000000 */
[----:B---3--:R-:W-:Y:S01]  /*10720*/  IADD3 R16, P5, R21, R0, RZ ;  /* 0x0000000015107210 */ /* 0x008fe20007fbe0ff */
[----:B------:R-:W-:Y:S01]  /*10730*/  ULDC UR10, c[0x0][0x228] ;  /* 0x00008a00000a7ab9 */ /* 0x000fe20000000800 */
[----:B------:R-:W-:Y:S01]  /*10740*/  IADD3 R4, P2, R24, R9, RZ ;  /* 0x0000000918047210 */ /* 0x000fe20007f5e0ff */
[----:B------:R-:W-:-:S02]  /*10750*/  ULDC UR4, c[0x0][0x22c] ;  /* 0x00008b0000047ab9 */ /* 0x000fc40000000800 */
[----:B------:R-:W-:Y:S01]  /*10760*/  IMAD.X R17, R73, 0x1, R2, P5 ;  /* 0x0000000149117824 */ /* 0x000fe200028e0602 */
[----:B-----5:R-:W-:Y:S01]  /*10770*/  IADD3 R18, P5, R21, R3, RZ ;  /* 0x0000000315127210 */ /* 0x020fe20007fbe0ff */
[----:B------:R-:W-:Y:S01]  /*10780*/  IMAD.X R5, R71, 0x1, R68, P2 ;  /* 0x0000000147057824 */ /* 0x000fe200010e0644 */
[C---:B------:R-:W-:Y:S02]  /*10790*/  PRMT R23, R7.reuse, 0x7770, RZ ;  /* 0x0000777007177816 */ /* 0x040fe400000000ff */
[----:B------:R-:W-:Y:S01]  /*107a0*/  PRMT R25, R7, 0x7771, RZ ;  /* 0x0000777107197816 */ /* 0x000fe200000000ff */
[----:B------:R-:W-:Y:S01]  /*107b0*/  IMAD.X R19, R73, 0x1, R11, P5 ;  /* 0x0000000149137824 */ /* 0x000fe200028e060b */
[----:B------:R-:W-:Y:S01]  /*107c0*/  ISETP.GE.AND P2, PT, R6, UR6, PT ;  /* 0x0000000606007c0c */ /* 0x000fe2000bf46270 */
[----:B------:R2:W-:Y:S01]  /*107d0*/  @P3 STG.E.U8 desc[UR14][R4.64], R69 ;  /* 0x0000004504003986 */ /* 0x0005e2000c10110e */
[----:B------:R-:W-:-:S03]  /*107e0*/  ULDC UR6, c[0x0][0x228] ;  /* 0x00008a0000067ab9 */ /* 0x000fc60000000800 */
[----:B------:R-:W-:Y:S01]  /*107f0*/  @P4 STG.E.U8 desc[UR14][R16.64], R23 ;  /* 0x0000001710004986 */ /* 0x000fe2000c10110e */
[----:B------:R-:W-:Y:S01]  /*10800*/  ISETP.LT.AND P3, PT, R249, UR6, !P1 ;  /* 0x00000006f9007c0c */ /* 0x000fe2000cf61270 */
[----:B------:R-:W-:Y:S02]  /*10810*/  ULDC UR6, c[0x0][0x228] ;  /* 0x00008a0000067ab9 */ /* 0x000fe40000000800 */
[----:B------:R3:W-:Y:S01]  /*10820*/  @P6 STG.E.U8 desc[UR14][R18.64], R25 ;  /* 0x0000001912006986 */ /* 0x0007e2000c10110e */
[----:B------:R-:W-:Y:S02]  /*10830*/  IADD3 R20, P6, R21, R10, RZ ;  /* 0x0000000a15147210 */ /* 0x000fe40007fde0ff */
[----:B------:R-:W-:Y:S01]  /*10840*/  ISETP.LT.AND P1, PT, R248, UR8, !P1 ;  /* 0x00000008f8007c0c */ /* 0x000fe2000cf21270 */
[----:B------:R-:W-:Y:S01]  /*10850*/  ULDC UR8, c[0x0][0x228] ;  /* 0x00008a0000087ab9 */ /* 0x000fe20000000800 */
[----:B------:R-:W-:Y:S01]  /*10860*/  ISETP.LT.AND P4, PT, R251, UR6, !P2 ;  /* 0x00000006fb007c0c */ /* 0x000fe2000d781270 */
[----:B------:R-:W-:Y:S01]  /*10870*/  ULDC UR6, c[0x0][0x228] ;  /* 0x00008a0000067ab9 */ /* 0x000fe20000000800 */
[----:B--2---:R-:W-:Y:S01]  /*10880*/  IADD3 R4, P5, R21, R9, RZ ;  /* 0x0000000915047210 */ /* 0x004fe20007fbe0ff */
[----:B------:R-:W-:Y:S01]  /*10890*/  IMAD.X R21, R73, 0x1, R8, P6 ;  /* 0x0000000149157824 */ /* 0x000fe200030e0608 */
[----:B------:R-:W-:-:S02]  /*108a0*/  SHF.R.S32.HI R69, RZ, 0x1f, R22 ;  /* 0x0000001fff457819 */ /* 0x000fc40000011416 */
[----:B------:R-:W-:Y:S01]  /*108b0*/  IADD3 R6, P6, R22, R0, RZ ;  /* 0x0000000016067210 */ /* 0x000fe20007fde0ff */
[----:B------:R-:W-:Y:S01]  /*108c0*/  IMAD.X R5, R73, 0x1, R68, P5 ;  /* 0x0000000149057824 */ /* 0x000fe200028e0644 */
[C---:B---3--:R-:W-:Y:S02]  /*108d0*/  PRMT R19, R7.reuse, 0x7772, RZ ;  /* 0x0000777207137816 */ /* 0x048fe400000000ff */
[----:B------:R-:W-:Y:S01]  /*108e0*/  PRMT R23, R7, 0x7773, RZ ;  /* 0x0000777307177816 */ /* 0x000fe200000000ff */
[----:B------:R-:W-:Y:S01]  /*108f0*/  IMAD.X R7, R69, 0x1, R2, P6 ;  /* 0x0000000145077824 */ /* 0x000fe200030e0602 */
[----:B------:R-:W-:Y:S01]  /*10900*/  PRMT R25, R27, 0x7770, RZ ;  /* 0x000077701b197816 */ /* 0x000fe200000000ff */
[----:B------:R-:W-:Y:S01]  /*10910*/  @P3 STG.E.U8 desc[UR14][R20.64], R19 ;  /* 0x0000001314003986 */ /* 0x000fe2000c10110e */
[----:B------:R-:W-:Y:S01]  /*10920*/  ISETP.LT.AND P5, PT, R250, UR6, !P2 ;  /* 0x00000006fa007c0c */ /* 0x000fe2000d7a1270 */
[----:B------:R-:W-:Y:S01]  /*10930*/  VIADD R17, R252, 0x10 ;  /* 0x00000010fc117836 */ /* 0x000fe20000000000 */
[----:B------:R-:W-:Y:S01]  /*10940*/  IADD3 R16, P3, R22, R3, RZ ;  /* 0x0000000316107210 */ /* 0x000fe20007f7e0ff */
[----:B------:R2:W-:Y:S01]  /*10950*/  @P1 STG.E.U8 desc[UR14][R4.64], R23 ;  /* 0x0000001704001986 */ /* 0x0005e2000c10110e */
[----:B------:R-:W-:-:S03]  /*10960*/  ULDC UR6, c[0x0][0x228] ;  /* 0x00008a0000067ab9 */ /* 0x000fc60000000800 */
[----:B------:R3:W-:Y:S01]  /*10970*/  @P4 STG.E.U8 desc[UR14][R6.64], R25 ;  /* 0x0000001906004986 */ /* 0x0007e2000c10110e */
[----:B------:R-:W-:Y:S01]  /*10980*/  ISETP.LT.AND P4, PT, R249, UR8, !P2 ;  /* 0x00000008f9007c0c */ /* 0x000fe2000d781270 */
[----:B------:R-:W-:Y:S01]  /*10990*/  ULDC UR8, c[0x0][0x228] ;  /* 0x00008a0000087ab9 */ /* 0x000fe20000000800 */
[----:B------:R-:W-:Y:S01]  /*109a0*/  ISETP.LT.AND P2, PT, R248, UR10, !P2 ;  /* 0x0000000af8007c0c */ /* 0x000fe2000d741270 */
[----:B------:R-:W-:Y:S01]  /*109b0*/  ULDC UR10, c[0x0][0x228] ;  /* 0x00008a00000a7ab9 */ /* 0x000fe20000000800 */
[----:B------:R-:W-:Y:S02]  /*109c0*/  ISETP.GE.AND P1, PT, R17, UR4, PT ;  /* 0x0000000411007c0c */ /* 0x000fe4000bf26270 */
[C---:B--2---:R-:W-:Y:S01]  /*109d0*/  IADD3 R4, P6, R22.reuse, R10, RZ ;  /* 0x0000000a16047210 */ /* 0x044fe20007fde0ff */
[----:B------:R-:W-:Y:S01]  /*109e0*/  IMAD.X R17, R69, 0x1, R11, P3 ;  /* 0x0000000145117824 */ /* 0x000fe200018e060b */
[----:B------:R-:W-:Y:S01]  /*109f0*/  PRMT R21, R27, 0x7771, RZ ;  /* 0x000077711b157816 */ /* 0x000fe200000000ff */
[----:B------:R-:W-:Y:S01]  /*10a00*/  ULDC UR4, c[0x0][0x248] ;  /* 0x0000920000047ab9 */ /* 0x000fe20000000800 */
[----:B---3--:R-:W-:Y:S01]  /*10a10*/  IADD3 R6, P3, R22, R9, RZ ;  /* 0x0000000916067210 */ /* 0x008fe20007f7e0ff */
[----:B------:R-:W-:Y:S01]  /*10a20*/  IMAD.X R5, R69, 0x1, R8, P6 ;  /* 0x0000000145057824 */ /* 0x000fe200030e0608 */
[----:B------:R-:W-:-:S02]  /*10a30*/  PRMT R19, R27, 0x7773, RZ ;  /* 0x000077731b137816 */ /* 0x000fc400000000ff */
[----:B------:R-:W-:Y:S01]  /*10a40*/  PRMT R27, R27, 0x7772, RZ ;  /* 0x000077721b1b7816 */ /* 0x000fe200000000ff */
[----:B------:R-:W-:Y:S01]  /*10a50*/  IMAD.X R7, R69, 0x1, R68, P3 ;  /* 0x0000000145077824 */ /* 0x000fe200018e0644 */
[----:B------:R-:W-:Y:S01]  /*10a60*/  @P5 STG.E.U8 desc[UR14][R16.64], R21 ;  /* 0x0000001510005986 */ /* 0x000fe2000c10110e */
[----:B------:R-:W-:Y:S01]  /*10a70*/  VIADD R22, R22, UR4 ;  /* 0x0000000416167c36 */ /* 0x000fe20008000000 */
[----:B------:R-:W-:Y:S01]  /*10a80*/  ISETP.LT.AND P3, PT, R250, UR8, !P1 ;  /* 0x00000008fa007c0c */ /* 0x000fe2000cf61270 */
[----:B------:R-:W-:Y:S01]  /*10a90*/  VIADD R18, R252, 0x11 ;  /* 0x00000011fc127836 */ /* 0x000fe20000000000 */
[----:B------:R2:W-:Y:S01]  /*10aa0*/  @P4 STG.E.U8 desc[UR14][R4.64], R27 ;  /* 0x0000001b04004986 */ /* 0x0005e2000c10110e */
[----:B------:R-:W-:Y:S01]  /*10ab0*/  ISETP.LT.AND P4, PT, R251, UR6, !P1 ;  /* 0x00000006fb007c0c */ /* 0x000fe2000cf81270 */
[----:B------:R-:W-:Y:S01]  /*10ac0*/  ULDC UR4, c[0x0][0x22c] ;  /* 0x00008b0000047ab9 */ /* 0x000fe20000000800 */
[----:B------:R-:W-:Y:S01]  /*10ad0*/  SHF.R.S32.HI R69, RZ, 0x1f, R22 ;  /* 0x0000001fff457819 */ /* 0x000fe20000011416 */
[----:B------:R3:W-:Y:S01]  /*10ae0*/  @P2 STG.E.U8 desc[UR14][R6.64], R19 ;  /* 0x0000001306002986 */ /* 0x0007e2000c10110e */
[----:B------:R-:W-:Y:S01]  /*10af0*/  ISETP.LT.AND P5, PT, R249, UR10, !P1 ;  /* 0x0000000af9007c0c */ /* 0x000fe2000cfa1270 */
[----:B------:R-:W-:Y:S01]  /*10b00*/  ULDC UR8, c[0x0][0x228] ;  /* 0x00008a0000087ab9 */ /* 0x000fe20000000800 */
[C---:B----4-:R-:W-:Y:S01]  /*10b10*/  PRMT R25, R28.reuse, 0x7770, RZ ;  /* 0x000077701c197816 */ /* 0x050fe200000000ff */
[----:B------:R-:W-:Y:S01]  /*10b20*/  ULDC UR10, c[0x0][0x228] ;  /* 0x00008a00000a7ab9 */ /* 0x000fe20000000800 */
[----:B------:R-:W-:Y:S01]  /*10b30*/  PRMT R23, R28, 0x7771, RZ ;  /* 0x000077711c177816 */ /* 0x000fe200000000ff */
[----:B------:R-:W-:Y:S01]  /*10b40*/  ULDC UR6, c[0x0][0x22c] ;  /* 0x00008b0000067ab9 */ /* 0x000fe20000000800 */
[----:B--2---:R-:W-:-:S02]  /*10b50*/  IADD3 R4, P6, R22, R0, RZ ;  /* 0x0000000016047210 */ /* 0x004fc40007fde0ff */
[----:B---3--:R-:W-:-:S03]  /*10b60*/  IADD3 R6, P2, R22, R3, RZ ;  /* 0x0000000316067210 */ /* 0x008fc60007f5e0ff */
[C---:B------:R-:W-:Y:S01]  /*10b70*/  IMAD.X R5, R69.reuse, 0x1, R2, P6 ;  /* 0x0000000145057824 */ /* 0x040fe200030e0602 */
[----:B------:R-:W-:Y:S01]  /*10b80*/  IADD3 R16, P6, R22, R10, RZ ;  /* 0x0000000a16107210 */ /* 0x000fe20007fde0ff */
[C---:B------:R-:W-:Y:S01]  /*10b90*/  IMAD.X R7, R69.reuse, 0x1, R11, P2 ;  /* 0x0000000145077824 */ /* 0x040fe200010e060b */
[----:B------:R-:W-:Y:S02]  /*10ba0*/  ISETP.GE.AND P2, PT, R18, UR4, PT ;  /* 0x0000000412007c0c */ /* 0x000fe4000bf46270 */
[----:B------:R2:W-:Y:S01]  /*10bb0*/  @P4 STG.E.U8 desc[UR14][R4.64], R25 ;  /* 0x0000001904004986 */ /* 0x0005e2000c10110e */
[----:B------:R-:W-:Y:S01]  /*10bc0*/  ULDC UR4, c[0x0][0x248] ;  /* 0x0000920000047ab9 */ /* 0x000fe20000000800 */
[----:B------:R-:W-:Y:S01]  /*10bd0*/  IMAD.X R17, R69, 0x1, R8, P6 ;  /* 0x0000000145117824 */ /* 0x000fe200030e0608 */
[----:B------:R-:W-:Y:S01]  /*10be0*/  PRMT R21, R28, 0x7772, RZ ;  /* 0x000077721c157816 */ /* 0x000fe200000000ff */
[----:B------:R3:W-:Y:S01]  /*10bf0*/  @P3 STG.E.U8 desc[UR14][R6.64], R23 ;  /* 0x0000001706003986 */ /* 0x0007e2000c10110e */
[----:B------:R-:W-:Y:S01]  /*10c00*/  VIADD R19, R22, UR4 ;  /* 0x0000000416137c36 */ /* 0x000fe20008000000 */
[----:B------:R-:W-:Y:S01]  /*10c10*/  ISETP.LT.AND P3, PT, R248, UR8, !P1 ;  /* 0x00000008f8007c0c */ /* 0x000fe2000cf61270 */
[----:B------:R-:W-:Y:S01]  /*10c20*/  VIADD R18, R252, 0x12 ;  /* 0x00000012fc127836 */ /* 0x000fe20000000000 */
[----:B------:R4:W-:Y:S01]  /*10c30*/  @P5 STG.E.U8 desc[UR14][R16.64], R21 ;  /* 0x0000001510005986 */ /* 0x0009e2000c10110e */
[----:B------:R-:W-:Y:S01]  /*10c40*/  ISETP.LT.AND P4, PT, R251, UR10, !P2 ;  /* 0x0000000afb007c0c */ /* 0x000fe2000d781270 */
[----:B------:R-:W-:Y:S01]  /*10c50*/  ULDC UR4, c[0x0][0x248] ;  /* 0x0000920000047ab9 */ /* 0x000fe20000000800 */
[----:B--2---:R-:W-:Y:S01]  /*10c60*/  IADD3 R4, P6, R22, R9, RZ ;  /* 0x0000000916047210 */ /* 0x004fe20007fde0ff */
[----:B------:R-:W-:Y:S01]  /*10c70*/  ULDC UR8, c[0x0][0x228] ;  /* 0x00008a0000087ab9 */ /* 0x000fe20000000800 */
[----:B------:R-:W-:Y:S01]  /*10c80*/  SHF.R.S32.HI R71, RZ, 0x1f, R19 ;  /* 0x0000001fff477819 */ /* 0x000fe20000011413 */
[----:B------:R-:W-:Y:S01]  /*10c90*/  VIADD R20, R252, 0x13 ;  /* 0x00000013fc147836 */ /* 0x000fe20000000000 */
[----:B---3--:R-:W-:-:S02]  /*10ca0*/  IADD3 R6, P1, R19, R0, RZ ;  /* 0x0000000013067210 */ /* 0x008fc40007f3e0ff */
[----:B------:R-:W-:Y:S01]  /*10cb0*/  ISETP.LT.AND P5, PT, R250, UR12, !P2 ;  /* 0x0000000cfa007c0c */ /* 0x000fe2000d7a1270 */
[----:B------:R-:W-:Y:S01]  /*10cc0*/  IMAD.X R5, R69, 0x1, R68, P6 ;  /* 0x0000000145057824 */ /* 0x000fe200030e0644 */
[----:B----4-:R-:W-:Y:S02]  /*10cd0*/  IADD3 R16, P6, R19, R3, RZ ;  /* 0x0000000313107210 */ /* 0x010fe40007fde0ff */
[----:B------:R-:W-:Y:S01]  /*10ce0*/  PRMT R23, R28, 0x7773, RZ ;  /* 0x000077731c177816 */ /* 0x000fe200000000ff */
[C---:B------:R-:W-:Y:S01]  /*10cf0*/  IMAD.X R7, R71.reuse, 0x1, R2, P1 ;  /* 0x0000000147077824 */ /* 0x040fe200008e0602 */
[----:B------:R-:W-:Y:S01]  /*10d00*/  ISETP.GE.AND P1, PT, R18, UR6, PT ;  /* 0x0000000612007c0c */ /* 0x000fe2000bf26270 */
[----:B------:R-:W-:Y:S01]  /*10d10*/  ULDC UR6, c[0x0][0x228] ;  /* 0x00008a0000067ab9 */ /* 0x000fe20000000800 */
[C---:B------:R-:W-:Y:S01]  /*10d20*/  PRMT R27, R32.reuse, 0x7770, RZ ;  /* 0x00007770201b7816 */ /* 0x040fe200000000ff */
[----:B------:R-:W-:Y:S01]  /*10d30*/  IMAD.X R17, R71, 0x1, R11, P6 ;  /* 0x0000000147117824 */ /* 0x000fe200030e060b */
[----:B------:R-:W-:Y:S01]  /*10d40*/  PRMT R25, R32, 0x7771, RZ ;  /* 0x0000777120197816 */ /* 0x000fe200000000ff */
[----:B------:R2:W-:Y:S01]  /*10d50*/  @P3 STG.E.U8 desc[UR14][R4.64], R23 ;  /* 0x0000001704003986 */ /* 0x0005e2000c10110e */
[----:B------:R-:W-:Y:S01]  /*10d60*/  ISETP.LT.AND P3, PT, R249, UR6, !P2 ;  /* 0x00000006f9007c0c */ /* 0x000fe2000d761270 */
[----:B------:R-:W-:Y:S01]  /*10d70*/  ULDC UR6, c[0x0][0x228] ;  /* 0x00008a0000067ab9 */ /* 0x000fe20000000800 */
[C---:B------:R-:W-:Y:S01]  /*10d80*/  IADD3 R18, P6, R19.reuse, R10, RZ ;  /* 0x0000000a13127210 */ /* 0x040fe20007fde0ff */
[----:B------:R-:W-:Y:S01]  /*10d90*/  VIADD R21, R19, UR4 ;  /* 0x0000000413157c36 */ /* 0x000fe20008000000 */
[----:B------:R3:W-:Y:S01]  /*10da0*/  @P4 STG.E.U8 desc[UR14][R6.64], R27 ;  /* 0x0000001b06004986 */ /* 0x0007e2000c10110e */
[----:B------:R-:W-:Y:S01]  /*10db0*/  ISETP.LT.AND P2, PT, R248, UR6, !P2 ;  /* 0x00000006f8007c0c */ /* 0x000fe2000d741270 */
[----:B------:R-:W-:Y:S01]  /*10dc0*/  ULDC UR4, c[0x0][0x228] ;  /* 0x00008a0000047ab9 */ /* 0x000fe20000000800 */
[----:B------:R-:W-:Y:S01]  /*10dd0*/  ISETP.LT.AND P4, PT, R251, UR8, !P1 ;  /* 0x00000008fb007c0c */ /* 0x000fe2000cf81270 */
[----:B------:R4:W-:Y:S01]  /*10de0*/  @P5 STG.E.U8 desc[UR14][R16.64], R25 ;  /* 0x0000001910005986 */ /* 0x0009e2000c10110e */
[----:B------:R-:W-:Y:S01]  /*10df0*/  ULDC UR6, c[0x0][0x228] ;  /* 0x00008a0000067ab9 */ /* 0x000fe20000000800 */
[----:B------:R-:W-:Y:S01]  /*10e00*/  ULDC UR8, c[0x0][0x228] ;  /* 0x00008a0000087ab9 */ /* 0x000fe20000000800 */
[----:B--2---:R-:W-:Y:S01]  /*10e10*/  IADD3 R4, P5, R19, R9, RZ ;  /* 0x0000000913047210 */ /* 0x004fe20007fbe0ff */
[----:B------:R-:W-:Y:S01]  /*10e20*/  IMAD.X R19, R71, 0x1, R8, P6 ;  /* 0x0000000147137824 */ /* 0x000fe200030e0608 */
[----:B------:R-:W-:Y:S01]  /*10e30*/  ULDC UR10, c[0x0][0x228] ;  /* 0x00008a00000a7ab9 */ /* 0x000fe20000000800 */
[----:B------:R-:W-:Y:S01]  /*10e40*/  ULDC UR12, c[0x0][0x228] ;  /* 0x00008a00000c7ab9 */ /* 0x000fe20000000800 */
[----:B---3--:R-:W-:-:S02]  /*10e50*/  SHF.R.S32.HI R27, RZ, 0x1f, R21 ;  /* 0x0000001fff1b7819 */ /* 0x008fc40000011415 */
[----:B------:R-:W-:Y:S01]  /*10e60*/  IADD3 R6, P6, R21, R0, RZ ;  /* 0x0000000015067210 */ /* 0x000fe20007fde0ff */
[----:B------:R-:W-:Y:S01]  /*10e70*/  IMAD.X R5, R71, 0x1, R68, P5 ;  /* 0x0000000147057824 */ /* 0x000fe200028e0644 */
[C---:B----4-:R-:W-:Y:S02]  /*10e80*/  PRMT R17, R32.reuse, 0x7772, RZ ;  /* 0x0000777220117816 */ /* 0x050fe400000000ff */
[----:B------:R-:W-:Y:S01]  /*10e90*/  PRMT R25, R32, 0x7773, RZ ;  /* 0x0000777320197816 */ /* 0x000fe200000000ff */
[----:B------:R-:W-:Y:S01]  /*10ea0*/  IMAD.X R7, R27, 0x1, R2, P6 ;  /* 0x000000011b077824 */ /* 0x000fe200030e0602 */
[----:B------:R-:W-:Y:S01]  /*10eb0*/  PRMT R23, R29, 0x7770, RZ ;  /* 0x000077701d177816 */ /* 0x000fe200000000ff */
[----:B------:R2:W-:Y:S01]  /*10ec0*/  @P3 STG.E.U8 desc[UR14][R18.64], R17 ;  /* 0x0000001112003986 */ /* 0x0005e2000c10110e */
[----:B------:R-:W-:Y:S01]  /*10ed0*/  ISETP.LT.AND P3, PT, R250, UR4, !P1 ;  /* 0x00000004fa007c0c */ /* 0x000fe2000cf61270 */
[----:B------:R-:W-:Y:S02]  /*10ee0*/  ULDC UR4, c[0x0][0x22c] ;  /* 0x00008b0000047ab9 */ /* 0x000fe40000000800 */
        /* <DEDUP_REMOVED lines=12> */
[----:B----4-:R-:W-:Y:S01]  /*10fb0*/  PRMT R23, R29, 0x7771, RZ ;  /* 0x000077711d177816 */ /* 0x010fe200000000ff */
[----:B------:R-:W-:Y:S01]  /*10fc0*/  IMAD.X R5, R27, 0x1, R8, P5 ;  /* 0x000000011b057824 */ /* 0x000fe200028e0608 */
[----:B------:R-:W-:Y:S01]  /*10fd0*/  PRMT R7, R29, 0x7772, RZ ;  /* 0x000077721d077816 */ /* 0x000fe200000000ff */
[----:B------:R-:W-:Y:S01]  /*10fe0*/  VIADD R21, R21, UR4 ;  /* 0x0000000415157c36 */ /* 0x000fe20008000000 */
[----:B------:R-:W-:Y:S01]  /*10ff0*/  PRMT R29, R29, 0x7773, RZ ;  /* 0x000077731d1d7816 */ /* 0x000fe200000000ff */
[----:B------:R-:W-:Y:S01]  /*11000*/  IMAD.X R19, R27, 0x1, R68, P6 ;  /* 0x000000011b137824 */ /* 0x000fe200030e0644 */
[----:B------:R-:W-:Y:S01]  /*11010*/  @P3 STG.E.U8 desc[UR14][R16.64], R23 ;  /* 0x0000001710003986 */ /* 0x000fe2000c10110e */
[----:B------:R-:W-:Y:S01]  /*11020*/  ISETP.LT.AND P5, PT, R249, UR10, !P2 ;  /* 0x0000000af9007c0c */ /* 0x000fe2000d7a1270 */
[----:B------:R-:W-:Y:S01]  /*11030*/  VIADD R20, R252, 0x14 ;  /* 0x00000014fc147836 */ /* 0x000fe20000000000 */
[----:B------:R-:W-:Y:S01]  /*11040*/  SHF.R.S32.HI R69, RZ, 0x1f, R21 ;  /* 0x0000001fff457819 */ /* 0x000fe20000011415 */
[----:B------:R2:W-:Y:S01]  /*11050*/  @P4 STG.E.U8 desc[UR14][R4.64], R7 ;  /* 0x0000000704004986 */ /* 0x0005e2000c10110e */
[----:B------:R-:W-:Y:S01]  /*11060*/  ISETP.LT.AND P4, PT, R251, UR6, !P2 ;  /* 0x00000006fb007c0c */ /* 0x000fe2000d781270 */
[----:B------:R-:W-:Y:S01]  /*11070*/  ULDC UR4, c[0x0][0x22c] ;  /* 0x00008b0000047ab9 */ /* 0x000fe20000000800 */
[----:B------:R-:W-:Y:S01]  /*11080*/  IADD3 R6, P3, R21, R3, RZ ;  /* 0x0000000315067210 */ /* 0x000fe20007f7e0ff */
[----:B------:R3:W-:Y:S01]  /*11090*/  @P1 STG.E.U8 desc[UR14][R18.64], R29 ;  /* 0x0000001d12001986 */ /* 0x0007e2000c10110e */
[----:B------:R-:W-:Y:S01]  /*110a0*/  ISETP.LT.AND P1, PT, R250, UR8, !P2 ;  /* 0x00000008fa007c0c */ /* 0x000fe2000d721270 */
[----:B------:R-:W-:Y:S01]  /*110b0*/  ULDC UR8, c[0x0][0x228] ;  /* 0x00008a0000087ab9 */ /* 0x000fe20000000800 */
[C---:B------:R-:W-:Y:S01]  /*110c0*/  PRMT R27, R33.reuse, 0x7770, RZ ;  /* 0x00007770211b7816 */ /* 0x040fe200000000ff */
[----:B------:R-:W-:Y:S01]  /*110d0*/  ULDC UR10, c[0x0][0x228] ;  /* 0x00008a00000a7ab9 */ /* 0x000fe20000000800 */
[----:B------:R-:W-:Y:S01]  /*110e0*/  PRMT R25, R33, 0x7771, RZ ;  /* 0x0000777121197816 */ /* 0x000fe200000000ff */
[----:B------:R-:W-:Y:S01]  /*110f0*/  ULDC UR6, c[0x0][0x22c] ;  /* 0x00008b0000067ab9 */ /* 0x000fe20000000800 */
[----:B--2---:R-:W-:Y:S01]  /*11100*/  IADD3 R4, P6, R21, R0, RZ ;  /* 0x0000000015047210 */ /* 0x004fe20007fde0ff */
[----:B------:R-:W-:-:S04]  /*11110*/  IMAD.X R7, R69, 0x1, R11, P3 ;  /* 0x0000000145077824 */ /* 0x000fc800018e060b */
[----:B------:R-:W-:Y:S01]  /*11120*/  IMAD.X R5, R69, 0x1, R2, P6 ;  /* 0x0000000145057824 */ /* 0x000fe200030e0602 */
[----:B------:R-:W-:Y:S02]  /*11130*/  IADD3 R16, P6, R21, R10, RZ ;  /* 0x0000000a15107210 */ /* 0x000fe40007fde0ff */
[----:B------:R-:W-:Y:S01]  /*11140*/  ISETP.GE.AND P3, PT, R20, UR4, PT ;  /* 0x0000000414007c0c */ /* 0x000fe2000bf66270 */
[----:B------:R-:W-:Y:S01]  /*11150*/  ULDC UR4, c[0x0][0x248] ;  /* 0x0000920000047ab9 */ /* 0x000fe20000000800 */
[----:B------:R-:W-:Y:S01]  /*11160*/  PRMT R23, R33, 0x7772, RZ ;  /* 0x0000777221177816 */ /* 0x000fe200000000ff */
[----:B------:R-:W-:Y:S01]  /*11170*/  IMAD.X R17, R69, 0x1, R8, P6 ;  /* 0x0000000145117824 */ /* 0x000fe200030e0608 */
[----:B------:R2:W-:Y:S01]  /*11180*/  @P4 STG.E.U8 desc[UR14][R4.64], R27 ;  /* 0x0000001b04004986 */ /* 0x0005e2000c10110e */
[----:B---3--:R-:W-:Y:S01]  /*11190*/  VIADD R19, R21, UR4 ;  /* 0x0000000415137c36 */ /* 0x008fe20008000000 */
[----:B------:R-:W-:Y:S01]  /*111a0*/  ISETP.LT.AND P2, PT, R248, UR8, !P2 ;  /* 0x00000008f8007c0c */ /* 0x000fe2000d741270 */
[----:B------:R-:W-:Y:S01]  /*111b0*/  VIADD R18, R252, 0x15 ;  /* 0x00000015fc127836 */ /* 0x000fe20000000000 */
[----:B------:R3:W-:Y:S01]  /*111c0*/  @P1 STG.E.U8 desc[UR14][R6.64], R25 ;  /* 0x0000001906001986 */ /* 0x0007e2000c10110e */
[----:B------:R-:W-:Y:S01]  /*111d0*/  ISETP.LT.AND P4, PT, R251, UR10, !P3 ;  /* 0x0000000afb007c0c */ /* 0x000fe2000df81270 */
[----:B------:R-:W-:Y:S01]  /*111e0*/  ULDC UR4, c[0x0][0x248] ;  /* 0x0000920000047ab9 */ /* 0x000fe20000000800 */
[----:B------:R-:W-:Y:S01]  /*111f0*/  PRMT R33, R33, 0x7773, RZ ;  /* 0x0000777321217816 */ /* 0x000fe200000000ff */
[----:B------:R4:W-:Y:S01]  /*11200*/  @P5 STG.E.U8 desc[UR14][R16.64], R23 ;  /* 0x0000001710005986 */ /* 0x0009e2000c10110e */
[----:B------:R-:W-:Y:S01]  /*11210*/  ISETP.LT.AND P5, PT, R250, UR12, !P3 ;  /* 0x0000000cfa007c0c */ /* 0x000fe2000dfa1270 */
[----:B------:R-:W-:Y:S01]  /*11220*/  ULDC UR8, c[0x0][0x228] ;  /* 0x00008a0000087ab9 */ /* 0x000fe20000000800 */
[----:B------:R-:W-:Y:S01]  /*11230*/  VIADD R20, R252, 0x16 ;  /* 0x00000016fc147836 */ /* 0x000fe20000000000 */
[----:B--2---:R-:W-:Y:S01]  /*11240*/  IADD3 R4, P6, R21, R9, RZ ;  /* 0x0000000915047210 */ /* 0x004fe20007fde0ff */
[----:B------:R-:W-:Y:S01]  /*11250*/  ULDC UR10, c[0x0][0x228] ;  /* 0x00008a00000a7ab9 */ /* 0x000fe20000000800 */
[----:B------:R-:W-:Y:S01]  /*11260*/  SHF.R.S32.HI R27, RZ, 0x1f, R19 ;  /* 0x0000001fff1b7819 */ /* 0x000fe20000011413 */
[----:B------:R-:W-:Y:S01]  /*11270*/  ULDC UR12, c[0x0][0x228] ;  /* 0x00008a00000c7ab9 */ /* 0x000fe20000000800 */
[----:B---3--:R-:W-:Y:S01]  /*11280*/  IADD3 R6, P1, R19, R0, RZ ;  /* 0x0000000013067210 */ /* 0x008fe20007f3e0ff */
[----:B------:R-:W-:Y:S01]  /*11290*/  IMAD.X R5, R69, 0x1, R68, P6 ;  /* 0x0000000145057824 */ /* 0x000fe200030e0644 */
[----:B----4-:R-:W-:-:S03]  /*112a0*/  IADD3 R16, P6, R19, R3, RZ ;  /* 0x0000000313107210 */ /* 0x010fc60007fde0ff */
        /* <DEDUP_REMOVED lines=16> */
[----:B------:R-:W-:Y:S01]  /*113b0*/  SHF.R.S32.HI R29, RZ, 0x1f, R21 ;  /* 0x0000001fff1d7819 */ /* 0x000fe20000011415 */
[----:B------:R-:W-:Y:S01]  /*113c0*/  ULDC UR6, c[0x0][0x228] ;  /* 0x00008a0000067ab9 */ /* 0x000fe20000000800 */
[----:B--2---:R-:W-:Y:S01]  /*113d0*/  IADD3 R4, P5, R19, R9, RZ ;  /* 0x0000000913047210 */ /* 0x004fe20007fbe0ff */
[----:B------:R-:W-:Y:S01]  /*113e0*/  IMAD.X R19, R27, 0x1, R8, P6 ;  /* 0x000000011b137824 */ /* 0x000fe200030e0608 */
[----:B------:R-:W-:Y:S01]  /*113f0*/  ULDC UR8, c[0x0][0x228] ;  /* 0x00008a0000087ab9 */ /* 0x000fe20000000800 */
[----:B---3--:R-:W-:-:S02]  /*11400*/  IADD3 R6, P6, R21, R0, RZ ;  /* 0x0000000015067210 */ /* 0x008fc40007fde0ff */
[----:B------:R-:W-:Y:S01]  /*11410*/  IMAD.X R5, R27, 0x1, R68, P5 ;  /* 0x000000011b057824 */ /* 0x000fe200028e0644 */
[----:B------:R-:W-:Y:S02]  /*11420*/  PRMT R25, R34, 0x7770, RZ ;  /* 0x0000777022197816 */ /* 0x000fe400000000ff */
[C---:B----4-:R-:W-:Y:S01]  /*11430*/  PRMT R17, R30.reuse, 0x7772, RZ ;  /* 0x000077721e117816 */ /* 0x050fe200000000ff */
[----:B------:R-:W-:Y:S01]  /*11440*/  IMAD.X R7, R29, 0x1, R2, P6 ;  /* 0x000000011d077824 */ /* 0x000fe200030e0602 */
[----:B------:R-:W-:-:S03]  /*11450*/  PRMT R23, R30, 0x7773, RZ ;  /* 0x000077731e177816 */ /* 0x000fc600000000ff */
[----:B------:R2:W-:Y:S01]  /*11460*/  @P2 STG.E.U8 desc[UR14][R18.64], R17 ;  /* 0x0000001112002986 */ /* 0x0005e2000c10110e */
[----:B------:R-:W-:-:S03]  /*11470*/  IADD3 R16, P2, R21, R3, RZ ;  /* 0x0000000315107210 */ /* 0x000fc60007f5e0ff */
        /* <DEDUP_REMOVED lines=14> */
[----:B------:R-:W-:Y:S01]  /*11560*/  IMAD.X R5, R29, 0x1, R8, P5 ;  /* 0x000000011d057824 */ /* 0x000fe200028e0608 */
[C---:B----4-:R-:W-:Y:S01]  /*11570*/  PRMT R25, R34.reuse, 0x7772, RZ ;  /* 0x0000777222197816 */ /* 0x050fe200000000ff */
        /* <DEDUP_REMOVED lines=8> */
[----:B------:R-:W-:-:S03]  /*11600*/  IADD3 R6, P5, R21, R3, RZ ;  /* 0x0000000315067210 */ /* 0x000fc60007fbe0ff */
[----:B------:R3:W-:Y:S01]  /*11610*/  @P1 STG.E.U8 desc[UR14][R18.64], R23 ;  /* 0x0000001712001986 */ /* 0x0007e2000c10110e */
[----:B------:R-:W-:Y:S01]  /*11620*/  ISETP.LT.AND P1, PT, R251, UR6, !P2 ;  /* 0x00000006fb007c0c */ /* 0x000fe2000d721270 */
[----:B------:R-:W-:Y:S01]  /*11630*/  ULDC UR6, c[0x0][0x22c] ;  /* 0x00008b0000067ab9 */ /* 0x000fe20000000800 */
[----:B------:R-:W-:Y:S01]  /*11640*/  ISETP.LT.AND P4, PT, R250, UR8, !P2 ;  /* 0x00000008fa007c0c */ /* 0x000fe2000d781270 */
[----:B------:R-:W-:Y:S01]  /*11650*/  ULDC UR8, c[0x0][0x228] ;  /* 0x00008a0000087ab9 */ /* 0x000fe20000000800 */
[----:B--2---:R-:W-:Y:S02]  /*11660*/  IADD3 R4, P3, R21, R0, RZ ;  /* 0x0000000015047210 */ /* 0x004fe40007f7e0ff */
[----:B------:R-:W-:Y:S01]  /*11670*/  ISETP.LT.AND P6, PT, R249, UR10, !P2 ;  /* 0x0000000af9007c0c */ /* 0x000fe2000d7c1270 */
[----:B------:R-:W-:Y:S02]  /*11680*/  ULDC UR10, c[0x0][0x228] ;  /* 0x00008a00000a7ab9 */ /* 0x000fe40000000800 */
[----:B------:R-:W-:Y:S01]  /*11690*/  IMAD.X R5, R29, 0x1, R2, P3 ;  /* 0x000000011d057824 */ /* 0x000fe200018e0602 */
[----:B------:R-:W-:Y:S01]  /*116a0*/  ISETP.GE.AND P3, PT, R7, UR4, PT ;  /* 0x0000000407007c0c */ /* 0x000fe2000bf66270 */
[----:B------:R-:W-:Y:S01]  /*116b0*/  IMAD.X R7, R29, 0x1, R11, P5 ;  /* 0x000000011d077824 */ /* 0x000fe200028e060b */
[----:B------:R-:W-:Y:S01]  /*116c0*/  IADD3 R16, P5, R21, R10, RZ ;  /* 0x0000000a15107210 */ /* 0x000fe20007fbe0ff */
[----:B------:R-:W-:Y:S01]  /*116d0*/  ULDC UR4, c[0x0][0x248] ;  /* 0x0000920000047ab9 */ /* 0x000fe20000000800 */
[----:B------:R-:W-:-:S02]  /*116e0*/  PRMT R27, R31, 0x7770, RZ ;  /* 0x000077701f1b7816 */ /* 0x000fc400000000ff */
[----:B------:R-:W-:Y:S01]  /*116f0*/  PRMT R25, R31, 0x7771, RZ ;  /* 0x000077711f197816 */ /* 0x000fe200000000ff */
[----:B------:R-:W-:Y:S01]  /*11700*/  IMAD.X R17, R29, 0x1, R8, P5 ;  /* 0x000000011d117824 */ /* 0x000fe200028e0608 */
[----:B---3--:R-:W-:Y:S01]  /*11710*/  PRMT R23, R31, 0x7772, RZ ;  /* 0x000077721f177816 */ /* 0x008fe200000000ff */
[----:B------:R2:W-:Y:S01]  /*11720*/  @P1 STG.E.U8 desc[UR14][R4.64], R27 ;  /* 0x0000001b04001986 */ /* 0x0005e2000c10110e */
[----:B------:R-:W-:Y:S01]  /*11730*/  VIADD R19, R21, UR4 ;  /* 0x0000000415137c36 */ /* 0x000fe20008000000 */
[----:B------:R-:W-:Y:S01]  /*11740*/  ISETP.LT.AND P2, PT, R248, UR8, !P2 ;  /* 0x00000008f8007c0c */ /* 0x000fe2000d741270 */
[----:B------:R-:W-:Y:S01]  /*11750*/  VIADD R18, R252, 0x18 ;  /* 0x00000018fc127836 */ /* 0x000fe20000000000 */
[----:B------:R3:W-:Y:S01]  /*11760*/  @P4 STG.E.U8 desc[UR14][R6.64], R25 ;  /* 0x0000001906004986 */ /* 0x0007e2000c10110e */
[----:B------:R-:W-:Y:S01]  /*11770*/  ISETP.LT.AND P4, PT, R251, UR10, !P3 ;  /* 0x0000000afb007c0c */ /* 0x000fe2000df81270 */
[----:B------:R-:W-:Y:S01]  /*11780*/  ULDC UR4, c[0x0][0x248] ;  /* 0x0000920000047ab9 */ /* 0x000fe20000000800 */
[----:B------:R-:W-:Y:S01]  /*11790*/  ISETP.LT.AND P5, PT, R250, UR12, !P3 ;  /* 0x0000000cfa007c0c */ /* 0x000fe2000dfa1270 */
[----:B------:R4:W-:Y:S01]  /*117a0*/  @P6 STG.E.U8 desc[UR14][R16.64], R23 ;  /* 0x0000001710006986 */ /* 0x0009e2000c10110e */
[----:B------:R-:W-:Y:S01]  /*117b0*/  PRMT R31, R31, 0x7773, RZ ;  /* 0x000077731f1f7816 */ /* 0x000fe200000000ff */
        /* <DEDUP_REMOVED lines=9> */
[----:B------:R-:W-:Y:S01]  /*11850*/  IMAD.X R7, R27, 0x1, R2, P1 ;  /* 0x000000011b077824 */ /* 0x000fe200008e0602 */
[----:B------:R-:W-:Y:S01]  /*11860*/  ISETP.GE.AND P1, PT, R18, UR6, PT ;  /* 0x0000000612007c0c */ /* 0x000fe2000bf26270 */
[----:B------:R-:W-:Y:S01]  /*11870*/  ULDC UR6, c[0x0][0x228] ;  /* 0x00008a0000067ab9 */ /* 0x000fe20000000800 */
[----:B------:R-:W-:Y:S01]  /*11880*/  PRMT R25, R35, 0x7770, RZ ;  /* 0x0000777023197816 */ /* 0x000fe200000000ff */
        /* <DEDUP_REMOVED lines=19> */
[C---:B----4-:R-:W-:Y:S02]  /*119c0*/  PRMT R23, R35.reuse, 0x7773, RZ ;  /* 0x0000777323177816 */ /* 0x050fe400000000ff */
[----:B------:R-:W-:Y:S01]  /*119d0*/  PRMT R35, R35, 0x7772, RZ ;  /* 0x0000777223237816 */ /* 0x000fe200000000ff */
        /* <DEDUP_REMOVED lines=9> */
[----:B------:R-:W-:Y:S01]  /*11a70*/  IMAD.X R17, R29, 0x1, R11, P2 ;  /* 0x000000011d117824 */ /* 0x000fe200010e060b */
[----:B------:R-:W-:Y:S01]  /*11a80*/  ISETP.LT.AND P1, PT, R248, UR8, !P1 ;  /* 0x00000008f8007c0c */ /* 0x000fe2000cf21270 */
[----:B------:R-:W-:Y:S01]  /*11a90*/  ULDC UR6, c[0x0][0x228] ;  /* 0x00008a0000067ab9 */ /* 0x000fe20000000800 */
[C---:B--2---:R-:W-:Y:S01]  /*11aa0*/  IADD3 R18, P6, R21.reuse, R9, RZ ;  /* 0x0000000915127210 */ /* 0x044fe20007fde0ff */
[----:B------:R-:W-:Y:S01]  /*11ab0*/  ULDC UR8, c[0x0][0x228] ;  /* 0x00008a0000087ab9 */ /* 0x000fe20000000800 */
[----:B---3--:R-:W-:-:S02]  /*11ac0*/  IADD3 R4, P5, R21, R10, RZ ;  /* 0x0000000a15047210 */ /* 0x008fc40007fbe0ff */
[----:B------:R-:W-:Y:S01]  /*11ad0*/  ISETP.GE.AND P2, PT, R20, UR4, PT ;  /* 0x0000000414007c0c */ /* 0x000fe2000bf46270 */
[----:B------:R-:W-:Y:S01]  /*11ae0*/  ULDC UR4, c[0x0][0x248] ;  /* 0x0000920000047ab9 */ /* 0x000fe20000000800 */
[C---:B----4-:R-:W-:Y:S01]  /*11af0*/  PRMT R25, R36.reuse, 0x7771, RZ ;  /* 0x0000777124197816 */ /* 0x050fe200000000ff */
[----:B------:R-:W-:Y:S01]  /*11b00*/  IMAD.X R5, R29, 0x1, R8, P5 ;  /* 0x000000011d057824 */ /* 0x000fe200028e0608 */
[C---:B------:R-:W-:Y:S01]  /*11b10*/  PRMT R23, R36.reuse, 0x7772, RZ ;  /* 0x0000777224177816 */ /* 0x040fe200000000ff */
        /* <DEDUP_REMOVED lines=10> */
[C---:B------:R-:W-:Y:S01]  /*11bc0*/  IADD3 R6, P3, R21.reuse, R3, RZ ;  /* 0x0000000315067210 */ /* 0x040fe20007f7e0ff */
[----:B------:R3:W-:Y:S01]  /*11bd0*/  @P1 STG.E.U8 desc[UR14][R18.64], R7 ;  /* 0x0000000712001986 */ /* 0x0007e2000c10110e */
[----:B------:R-:W-:Y:S01]  /*11be0*/  ISETP.LT.AND P1, PT, R250, UR8, !P2 ;  /* 0x00000008fa007c0c */ /* 0x000fe2000d721270 */
[----:B------:R-:W-:Y:S01]  /*11bf0*/  ULDC UR8, c[0x0][0x228] ;  /* 0x00008a0000087ab9 */ /* 0x000fe20000000800 */
[----:B------:R-:W-:Y:S01]  /*11c00*/  PRMT R27, R40, 0x7770, RZ ;  /* 0x00007770281b7816 */ /* 0x000fe200000000ff */
[----:B------:R-:W-:Y:S01]  /*11c10*/  ULDC UR10, c[0x0][0x228] ;  /* 0x00008a00000a7ab9 */ /* 0x000fe20000000800 */
[----:B--2---:R-:W-:Y:S01]  /*11c20*/  IADD3 R4, P6, R21, R0, RZ ;  /* 0x0000000015047210 */ /* 0x004fe20007fde0ff */
[----:B------:R-:W-:-:S04]  /*11c30*/  ULDC UR6, c[0x0][0x22c] ;  /* 0x00008b0000067ab9 */ /* 0x000fc80000000800 */
[----:B------:R-:W-:Y:S01]  /*11c40*/  IMAD.X R5, R29, 0x1, R2, P6 ;  /* 0x000000011d057824 */ /* 0x000fe200030e0602 */
[----:B------:R-:W-:Y:S01]  /*11c50*/  IADD3 R16, P6, R21, R10, RZ ;  /* 0x0000000a15107210 */ /* 0x000fe20007fde0ff */
[C---:B---3--:R-:W-:Y:S01]  /*11c60*/  IMAD.X R7, R29.reuse, 0x1, R11, P3 ;  /* 0x000000011d077824 */ /* 0x048fe200018e060b */
[----:B------:R-:W-:Y:S01]  /*11c70*/  ISETP.GE.AND P3, PT, R20, UR4, PT ;  /* 0x0000000414007c0c */ /* 0x000fe2000bf66270 */
[----:B------:R-:W-:Y:S01]  /*11c80*/  ULDC UR4, c[0x0][0x248] ;  /* 0x0000920000047ab9 */ /* 0x000fe20000000800 */
[C---:B------:R-:W-:Y:S01]  /*11c90*/  PRMT R25, R40.reuse, 0x7771, RZ ;  /* 0x0000777128197816 */ /* 0x040fe200000000ff */
[----:B------:R-:W-:Y:S01]  /*11ca0*/  IMAD.X R17, R29, 0x1, R8, P6 ;  /* 0x000000011d117824 */ /* 0x000fe200030e0608 */
[----:B------:R-:W-:Y:S01]  /*11cb0*/  PRMT R23, R40, 0x7772, RZ ;  /* 0x0000777228177816 */ /* 0x000fe200000000ff */
[----:B------:R-:W-:Y:S01]  /*11cc0*/  VIADD R19, R21, UR4 ;  /* 0x0000000415137c36 */ /* 0x000fe20008000000 */
[----:B------:R-:W-:Y:S01]  /*11cd0*/  ISETP.LT.AND P2, PT, R248, UR8, !P2 ;  /* 0x00000008f8007c0c */ /* 0x000fe2000d741270 */
[----:B------:R2:W-:Y:S01]  /*11ce0*/  @P4 STG.E.U8 desc[UR14][R4.64], R27 ;  /* 0x0000001b04004986 */ /* 0x0005e2000c10110e */
[----:B------:R-:W-:Y:S01]  /*11cf0*/  ISETP.LT.AND P4, PT, R251, UR10, !P3 ;  /* 0x0000000afb007c0c */ /* 0x000fe2000df81270 */
[C---:B------:R-:W-:Y:S01]  /*11d00*/  VIADD R18, R252.reuse, 0x1b ;  /* 0x0000001bfc127836 */ /* 0x040fe20000000000 */
[----:B------:R-:W-:Y:S01]  /*11d10*/  SHF.R.S32.HI R31, RZ, 0x1f, R19 ;  /* 0x0000001fff1f7819 */ /* 0x000fe20000011413 */
[----:B------:R3:W-:Y:S01]  /*11d20*/  @P1 STG.E.U8 desc[UR14][R6.64], R25 ;  /* 0x0000001906001986 */ /* 0x0007e2000c10110e */
[----:B------:R-:W-:Y:S01]  /*11d30*/  ULDC UR4, c[0x0][0x248] ;  /* 0x0000920000047ab9 */ /* 0x000fe20000000800 */
[----:B------:R-:W-:Y:S01]  /*11d40*/  ULDC UR8, c[0x0][0x228] ;  /* 0x00008a0000087ab9 */ /* 0x000fe20000000800 */
[----:B------:R-:W-:Y:S01]  /*11d50*/  VIADD R20, R252, 0x1c ;  /* 0x0000001cfc147836 */ /* 0x000fe20000000000 */
[----:B------:R4:W-:Y:S01]  /*11d60*/  @P5 STG.E.U8 desc[UR14][R16.64], R23 ;  /* 0x0000001710005986 */ /* 0x0009e2000c10110e */
[----:B------:R-:W-:Y:S01]  /*11d70*/  ISETP.LT.AND P5, PT, R250, UR12, !P3 ;  /* 0x0000000cfa007c0c */ /* 0x000fe2000dfa1270 */
[----:B------:R-:W-:Y:S01]  /*11d80*/  ULDC UR10, c[0x0][0x228] ;  /* 0x00008a00000a7ab9 */ /* 0x000fe20000000800 */
[----:B------:R-:W-:Y:S01]  /*11d90*/  ULDC UR12, c[0x0][0x228] ;  /* 0x00008a00000c7ab9 */ /* 0x000fe20000000800 */
[----:B--2---:R-:W-:-:S02]  /*11da0*/  IADD3 R4, P6, R21, R9, RZ ;  /* 0x0000000915047210 */ /* 0x004fc40007fde0ff */
[----:B---3--:R-:W-:-:S03]  /*11db0*/  IADD3 R6, P1, R19, R0, RZ ;  /* 0x0000000013067210 */ /* 0x008fc60007f3e0ff */
[----:B------:R-:W-:Y:S01]  /*11dc0*/  IMAD.X R5, R29, 0x1, R68, P6 ;  /* 0x000000011d057824 */ /* 0x000fe200030e0644 */
[----:B------:R-:W-:Y:S02]  /*11dd0*/  PRMT R27, R40, 0x7773, RZ ;  /* 0x00007773281b7816 */ /* 0x000fe400000000ff */
[----:B----4-:R-:W-:Y:S01]  /*11de0*/  IADD3 R16, P6, R19, R3, RZ ;  /* 0x0000000313107210 */ /* 0x010fe20007fde0ff */
        /* <DEDUP_REMOVED lines=20> */
[----:B---3--:R-:W-:-:S02]  /*11f30*/  SHF.R.S32.HI R25, RZ, 0x1f, R21 ;  /* 0x0000001fff197819 */ /* 0x008fc40000011415 */
[----:B------:R-:W-:Y:S01]  /*11f40*/  IADD3 R6, P6, R21, R0, RZ ;  /* 0x0000000015067210 */ /* 0x000fe20007fde0ff */
[----:B------:R-:W-:Y:S01]  /*11f50*/  IMAD.X R5, R31, 0x1, R68, P5 ;  /* 0x000000011f057824 */ /* 0x000fe200028e0644 */
[C---:B----4-:R-:W-:Y:S02]  /*11f60*/  PRMT R17, R37.reuse, 0x7772, RZ ;  /* 0x0000777225117816 */ /* 0x050fe400000000ff */
[----:B------:R-:W-:Y:S01]  /*11f70*/  PRMT R37, R37, 0x7773, RZ ;  /* 0x0000777325257816 */ /* 0x000fe200000000ff */
[----:B------:R-:W-:Y:S01]  /*11f80*/  IMAD.X R7, R25, 0x1, R2, P6 ;  /* 0x0000000119077824 */ /* 0x000fe200030e0602 */
[----:B------:R-:W-:Y:S01]  /*11f90*/  PRMT R23, R41, 0x7770, RZ ;  /* 0x0000777029177816 */ /* 0x000fe200000000ff */
[----:B------:R-:W-:Y:S04]  /*11fa0*/  @P2 STG.E.U8 desc[UR14][R18.64], R17 ;  /* 0x0000001112002986 */ /* 0x000fe8000c10110e */
[----:B------:R2:W-:Y:S01]  /*11fb0*/  @P3 STG.E.U8 desc[UR14][R4.64], R37 ;  /* 0x0000002504003986 */ /* 0x0005e2000c10110e */
[----:B------:R-:W-:Y:S01]  /*11fc0*/  ISETP.LT.AND P3, PT, R250, UR4, !P1 ;  /* 0x00000004fa007c0c */ /* 0x000fe2000cf61270 */
[----:B------:R-:W-:-:S02]  /*11fd0*/  ULDC UR4, c[0x0][0x22c] ;  /* 0x00008b0000047ab9 */ /* 0x000fc40000000800 */
[----:B------:R3:W-:Y:S01]  /*11fe0*/  @P4 STG.E.U8 desc[UR14][R6.64], R23 ;  /* 0x0000001706004986 */ /* 0x0007e2000c10110e */
[----:B------:R-:W-:Y:S01]  /*11ff0*/  ISETP.LT.AND P4, PT, R249, UR6, !P1 ;  /* 0x00000006f9007c0c */ /* 0x000fe2000cf81270 */
[----:B------:R-:W-:Y:S01]  /*12000*/  ULDC UR6, c[0x0][0x228] ;  /* 0x00008a0000067ab9 */ /* 0x000fe20000000800 */
[C---:B------:R-:W-:Y:S02]  /*12010*/  IADD3 R16, P2, R21.reuse, R3, RZ ;  /* 0x0000000315107210 */ /* 0x040fe40007f5e0ff */
[----:B------:R-:W-:Y:S01]  /*12020*/  ISETP.LT.AND P1, PT, R248, UR8, !P1 ;  /* 0x00000008f8007c0c */ /* 0x000fe2000cf21270 */
[----:B------:R-:W-:Y:S01]  /*12030*/  ULDC UR8, c[0x0][0x228] ;  /* 0x00008a0000087ab9 */ /* 0x000fe20000000800 */
[----:B--2---:R-:W-:Y:S01]  /*12040*/  IADD3 R4, P5, R21, R10, RZ ;  /* 0x0000000a15047210 */ /* 0x004fe20007fbe0ff */
[----:B------:R-:W-:Y:S01]  /*12050*/  IMAD.X R17, R25, 0x1, R11, P2 ;  /* 0x0000000119117824 */ /* 0x000fe200010e060b */
[----:B------:R-:W-:Y:S02]  /*12060*/  IADD3 R18, P6, R21, R9, RZ ;  /* 0x0000000915127210 */ /* 0x000fe40007fde0ff */
[----:B---3--:R-:W-:Y:S01]  /*12070*/  PRMT R23, R41, 0x7771, RZ ;  /* 0x0000777129177816 */ /* 0x008fe200000000ff */
[----:B------:R-:W-:Y:S01]  /*12080*/  IMAD.X R5, R25, 0x1, R8, P5 ;  /* 0x0000000119057824 */ /* 0x000fe200028e0608 */
[----:B------:R-:W-:Y:S01]  /*12090*/  ISETP.GE.AND P2, PT, R20, UR4, PT ;  /* 0x0000000414007c0c */ /* 0x000fe2000bf46270 */
[----:B------:R-:W-:Y:S01]  /*120a0*/  ULDC UR4, c[0x0][0x248] ;  /* 0x0000920000047ab9 */ /* 0x000fe20000000800 */
        /* <DEDUP_REMOVED lines=11> */
[----:B------:R-:W-:Y:S01]  /*12160*/  ISETP.LT.AND P5, PT, R249, UR10, !P2 ;  /* 0x0000000af9007c0c */ /* 0x000fe2000d7a1270 */
[----:B------:R3:W-:Y:S01]  /*12170*/  @P1 STG.E.U8 desc[UR14][R18.64], R41 ;  /* 0x0000002912001986 */ /* 0x0007e2000c10110e */
[C---:B------:R-:W-:Y:S01]  /*12180*/  IADD3 R6, P1, R21.reuse, R3, RZ ;  /* 0x0000000315067210 */ /* 0x040fe20007f3e0ff */
        /* <DEDUP_REMOVED lines=20> */
[----:B------:R-:W-:Y:S01]  /*122d0*/  ULDC UR4, c[0x0][0x248] ;  /* 0x0000920000047ab9 */ /* 0x000fe20000000800 */
[----:B------:R4:W-:Y:S01]  /*122e0*/  @P5 STG.E.U8 desc[UR14][R16.64], R23 ;  /* 0x0000001710005986 */ /* 0x0009e2000c10110e */
[----:B------:R-:W-:Y:S01]  /*122f0*/  ISETP.LT.AND P5, PT, R250, UR12, !P1 ;  /* 0x0000000cfa007c0c */ /* 0x000fe2000cfa1270 */
[----:B------:R-:W-:Y:S01]  /*12300*/  ULDC UR10, c[0x0][0x228] ;  /* 0x00008a00000a7ab9 */ /* 0x000fe20000000800 */
[----:B------:R-:W-:Y:S01]  /*12310*/  ULDC UR12, c[0x0][0x228] ;  /* 0x00008a00000c7ab9 */ /* 0x000fe20000000800 */
[----:B--2---:R-:W-:-:S02]  /*12320*/  IADD3 R4, P6, R21, R9, RZ ;  /* 0x0000000915047210 */ /* 0x004fc40007fde0ff */
[----:B------:R-:W-:Y:S02]  /*12330*/  SHF.R.S32.HI R27, RZ, 0x1f, R19 ;  /* 0x0000001fff1b7819 */ /* 0x000fe40000011413 */
[----:B---3--:R-:W-:Y:S01]  /*12340*/  IADD3 R6, P2, R19, R0, RZ ;  /* 0x0000000013067210 */ /* 0x008fe20007f5e0ff */
[----:B------:R-:W-:Y:S01]  /*12350*/  IMAD.X R5, R29, 0x1, R68, P6 ;  /* 0x000000011d057824 */ /* 0x000fe200030e0644 */
[----:B------:R-:W-:Y:S02]  /*12360*/  PRMT R21, R38, 0x7773, RZ ;  /* 0x0000777326157816 */ /* 0x000fe400000000ff */
[----:B----4-:R-:W-:Y:S01]  /*12370*/  IADD3 R16, P6, R19, R3, RZ ;  /* 0x0000000313107210 */ /* 0x010fe20007fde0ff */
[C---:B------:R-:W-:Y:S01]  /*12380*/  IMAD.X R7, R27.reuse, 0x1, R2, P2 ;  /* 0x000000011b077824 */ /* 0x040fe200010e0602 */
[C---:B------:R-:W-:Y:S01]  /*12390*/  PRMT R25, R42.reuse, 0x7770, RZ ;  /* 0x000077702a197816 */ /* 0x040fe200000000ff */
[----:B------:R2:W-:Y:S01]  /*123a0*/  @P3 STG.E.U8 desc[UR14][R4.64], R21 ;  /* 0x0000001504003986 */ /* 0x0005e2000c10110e */
[----:B------:R-:W-:Y:S01]  /*123b0*/  PRMT R23, R42, 0x7771, RZ ;  /* 0x000077712a177816 */ /* 0x000fe200000000ff */
[----:B------:R-:W-:Y:S01]  /*123c0*/  IMAD.X R17, R27, 0x1, R11, P6 ;  /* 0x000000011b117824 */ /* 0x000fe200030e060b */
[----:B------:R-:W-:Y:S01]  /*123d0*/  ISETP.GE.AND P2, PT, R18, UR6, PT ;  /* 0x0000000612007c0c */ /* 0x000fe2000bf46270 */
[----:B------:R3:W-:Y:S01]  /*123e0*/  @P4 STG.E.U8 desc[UR14][R6.64], R25 ;  /* 0x0000001906004986 */ /* 0x0007e2000c10110e */
[----:B------:R-:W-:Y:S01]  /*123f0*/  ISETP.LT.AND P4, PT, R249, UR8, !P1 ;  /* 0x00000008f9007c0c */ /* 0x000fe2000cf81270 */
[----:B------:R-:W-:Y:S01]  /*12400*/  VIADD R20, R19, UR4 ;  /* 0x0000000413147c36 */ /* 0x000fe20008000000 */
[----:B------:R-:W-:Y:S01]  /*12410*/  ISETP.LT.AND P3, PT, R248, UR10, !P1 ;  /* 0x0000000af8007c0c */ /* 0x000fe2000cf61270 */
[----:B------:R4:W-:Y:S01]  /*12420*/  @P5 STG.E.U8 desc[UR14][R16.64], R23 ;  /* 0x0000001710005986 */ /* 0x0009e2000c10110e */
[----:B------:R-:W-:Y:S01]  /*12430*/  ISETP.LT.AND P5, PT, R251, UR12, !P2 ;  /* 0x0000000cfb007c0c */ /* 0x000fe2000d7a1270 */
[----:B------:R-:W-:Y:S01]  /*12440*/  VIADD R18, R252, 0x1f ;  /* 0x0000001ffc127836 */ /* 0x000fe20000000000 */
[----:B------:R-:W-:Y:S01]  /*12450*/  ULDC UR6, c[0x0][0x22c] ;  /* 0x00008b0000067ab9 */ /* 0x000fe20000000800 */
[C---:B--2---:R-:W-:Y:S01]  /*12460*/  IADD3 R4, P1, R19.reuse, R10, RZ ;  /* 0x0000000a13047210 */ /* 0x044fe20007f3e0ff */
[----:B------:R-:W-:Y:S01]  /*12470*/  ULDC UR4, c[0x0][0x228] ;  /* 0x00008a0000047ab9 */ /* 0x000fe20000000800 */
[----:B---3--:R-:W-:Y:S01]  /*12480*/  IADD3 R6, P6, R19, R9, RZ ;  /* 0x0000000913067210 */ /* 0x008fe20007fde0ff */
[----:B------:R-:W-:Y:S01]  /*12490*/  ULDC UR8, c[0x0][0x228] ;  /* 0x00008a0000087ab9 */ /* 0x000fe20000000800 */
[----:B------:R-:W-:Y:S01]  /*124a0*/  SHF.R.S32.HI R29, RZ, 0x1f, R20 ;  /* 0x0000001fff1d7819 */ /* 0x000fe20000011414 */
[----:B------:R-:W-:Y:S01]  /*124b0*/  ULDC UR10, c[0x0][0x228] ;  /* 0x00008a00000a7ab9 */ /* 0x000fe20000000800 */
[----:B------:R-:W-:Y:S01]  /*124c0*/  PRMT R25, R42, 0x7773, RZ ;  /* 0x000077732a197816 */ /* 0x000fe200000000ff */
[C---:B------:R-:W-:Y:S01]  /*124d0*/  IMAD.X R7, R27.reuse, 0x1, R68, P6 ;  /* 0x000000011b077824 */ /* 0x040fe200030e0644 */
[----:B----4-:R-:W-:Y:S01]  /*124e0*/  IADD3 R16, P6, R20, R0, RZ ;  /* 0x0000000014107210 */ /* 0x010fe20007fde0ff */
[----:B------:R-:W-:Y:S01]  /*124f0*/  IMAD.X R5, R27, 0x1, R8, P1 ;  /* 0x000000011b057824 */ /* 0x000fe200008e0608 */
[----:B------:R-:W-:Y:S01]  /*12500*/  PRMT R27, R42, 0x7772, RZ ;  /* 0x000077722a1b7816 */ /* 0x000fe200000000ff */
[----:B------:R-:W-:Y:S01]  /*12510*/  ULDC UR12, c[0x0][0x228] ;  /* 0x00008a00000c7ab9 */ /* 0x000fe20000000800 */
[----:B------:R-:W-:Y:S01]  /*12520*/  PRMT R23, R39, 0x7770, RZ ;  /* 0x0000777027177816 */ /* 0x000fe200000000ff */
[----:B------:R-:W-:Y:S01]  /*12530*/  IMAD.X R17, R29, 0x1, R2, P6 ;  /* 0x000000011d117824 */ /* 0x000fe200030e0602 */
[----:B------:R-:W-:Y:S01]  /*12540*/  ISETP.GE.AND P1, PT, R18, UR6, PT ;  /* 0x0000000612007c0c */ /* 0x000fe2000bf26270 */
[----:B------:R2:W-:Y:S01]  /*12550*/  @P4 STG.E.U8 desc[UR14][R4.64], R27 ;  /* 0x0000001b04004986 */ /* 0x0005e2000c10110e */
[----:B------:R-:W-:Y:S01]  /*12560*/  ULDC UR6, c[0x0][0x228] ;  /* 0x00008a0000067ab9 */ /* 0x000fe20000000800 */
[----:B------:R-:W-:Y:S01]  /*12570*/  ISETP.LT.AND P4, PT, R250, UR4, !P2 ;  /* 0x00000004fa007c0c */ /* 0x000fe2000d781270 */
[----:B------:R-:W-:Y:S01]  /*12580*/  ULDC UR4, c[0x0][0x228] ;  /* 0x00008a0000047ab9 */ /* 0x000fe20000000800 */
[----:B------:R3:W-:Y:S01]  /*12590*/  @P3 STG.E.U8 desc[UR14][R6.64], R25 ;  /* 0x0000001906003986 */ /* 0x0007e2000c10110e */
[----:B------:R-:W-:Y:S01]  /*125a0*/  ISETP.LT.AND P3, PT, R249, UR6, !P2 ;  /* 0x00000006f9007c0c */ /* 0x000fe2000d761270 */
[----:B------:R-:W-:-:S02]  /*125b0*/  ULDC UR6, c[0x0][0x228] ;  /* 0x00008a0000067ab9 */ /* 0x000fc40000000800 */
[----:B------:R4:W-:Y:S01]  /*125c0*/  @P5 STG.E.U8 desc[UR14][R16.64], R23 ;  /* 0x0000001710005986 */ /* 0x0009e2000c10110e */
[----:B------:R-:W-:Y:S02]  /*125d0*/  IADD3 R18, P5, R20, R3, RZ ;  /* 0x0000000314127210 */ /* 0x000fe40007fbe0ff */
[----:B------:R-:W-:Y:S01]  /*125e0*/  ISETP.LT.AND P2, PT, R248, UR4, !P2 ;  /* 0x00000004f8007c0c */ /* 0x000fe2000d741270 */
[----:B------:R-:W-:Y:S01]  /*125f0*/  ULDC UR4, c[0x0][0x248] ;  /* 0x0000920000047ab9 */ /* 0x000fe20000000800 */
[C---:B--2---:R-:W-:Y:S01]  /*12600*/  IADD3 R4, P6, R20.reuse, R10, RZ ;  /* 0x0000000a14047210 */ /* 0x044fe20007fde0ff */
[----:B------:R-:W-:Y:S01]  /*12610*/  IMAD.X R19, R29, 0x1, R11, P5 ;  /* 0x000000011d137824 */ /* 0x000fe200028e060b */
[----:B------:R-:W-:Y:S02]  /*12620*/  PRMT R21, R39, 0x7773, RZ ;  /* 0x0000777327157816 */ /* 0x000fe400000000ff */
[----:B---3--:R-:W-:Y:S01]  /*12630*/  IADD3 R6, P5, R20, R9, RZ ;  /* 0x0000000914067210 */ /* 0x008fe20007fbe0ff */
[----:B------:R-:W-:Y:S01]  /*12640*/  IMAD.X R5, R29, 0x1, R8, P6 ;  /* 0x000000011d057824 */ /* 0x000fe200030e0608 */
[----:B----4-:R-:W-:-:S02]  /*12650*/  PRMT R23, R39, 0x7771, RZ ;  /* 0x0000777127177816 */ /* 0x010fc400000000ff */
[----:B------:R-:W-:Y:S01]  /*12660*/  PRMT R39, R39, 0x7772, RZ ;  /* 0x0000777227277816 */ /* 0x000fe200000000ff */
[----:B------:R-:W-:Y:S02]  /*12670*/  IMAD.X R7, R29, 0x1, R68, P5 ;  /* 0x000000011d077824 */ /* 0x000fe400028e0644 */
        /* <DEDUP_REMOVED lines=8> */
[----:B------:R-:W-:Y:S01]  /*12700*/  SHF.R.S32.HI R27, RZ, 0x1f, R20 ;  /* 0x0000001fff1b7819 */ /* 0x000fe20000011414 */
[----:B------:R4:W-:Y:S01]  /*12710*/  @P2 STG.E.U8 desc[UR14][R6.64], R21 ;  /* 0x0000001506002986 */ /* 0x0009e2000c10110e */
[C---:B------:R-:W-:Y:S01]  /*12720*/  PRMT R25, R43.reuse, 0x7770, RZ ;  /* 0x000077702b197816 */ /* 0x040fe200000000ff */
[----:B------:R-:W-:Y:S01]  /*12730*/  ULDC UR8, c[0x0][0x228] ;  /* 0x00008a0000087ab9 */ /* 0x000fe20000000800 */
[----:B------:R-:W-:Y:S01]  /*12740*/  ULDC UR10, c[0x0][0x228] ;  /* 0x00008a00000a7ab9 */ /* 0x000fe20000000800 */
[----:B--2---:R-:W-:Y:S01]  /*12750*/  PRMT R23, R43, 0x7771, RZ ;  /* 0x000077712b177816 */ /* 0x004fe200000000ff */
[----:B------:R-:W-:Y:S01]  /*12760*/  VIADD R18, R252, 0x21 ;  /* 0x00000021fc127836 */ /* 0x000fe20000000000 */
[----:B------:R-:W-:Y:S01]  /*12770*/  ULDC UR6, c[0x0][0x22c] ;  /* 0x00008b0000067ab9 */ /* 0x000fe20000000800 */
[----:B---3--:R-:W-:-:S02]  /*12780*/  IADD3 R4, P6, R20, R0, RZ ;  /* 0x0000000014047210 */ /* 0x008fc40007fde0ff */
[----:B----4-:R-:W-:-:S03]  /*12790*/  IADD3 R6, P2, R20, R3, RZ ;  /* 0x0000000314067210 */ /* 0x010fc60007f5e0ff */
[C---:B------:R-:W-:Y:S01]  /*127a0*/  IMAD.X R5, R27.reuse, 0x1, R2, P6 ;  /* 0x000000011b057824 */ /* 0x040fe200030e0602 */
[C---:B------:R-:W-:Y:S01]  /*127b0*/  IADD3 R16, P6, R20.reuse, R10, RZ ;  /* 0x0000000a14107210 */ /* 0x040fe20007fde0ff */
[----:B------:R-:W-:Y:S01]  /*127c0*/  IMAD.X R7, R27, 0x1, R11, P2 ;  /* 0x000000011b077824 */ /* 0x000fe200010e060b */
        /* <DEDUP_REMOVED lines=8> */
[----:B------:R-:W-:Y:S01]  /*12850*/  ULDC UR4, c[0x0][0x248] ;  /* 0x0000920000047ab9 */ /* 0x000fe20000000800 */
[----:B------:R4:W-:Y:S01]  /*12860*/  @P5 STG.E.U8 desc[UR14][R16.64], R21 ;  /* 0x0000001510005986 */ /* 0x0009e2000c10110e */
[----:B------:R-:W-:Y:S01]  /*12870*/  ISETP.LT.AND P4, PT, R251, UR10, !P2 ;  /* 0x0000000afb007c0c */ /* 0x000fe2000d781270 */
[----:B------:R-:W-:Y:S01]  /*12880*/  ULDC UR8, c[0x0][0x228] ;  /* 0x00008a0000087ab9 */ /* 0x000fe20000000800 */
[----:B--2---:R-:W-:Y:S01]  /*12890*/  IADD3 R4, P6, R20, R9, RZ ;  /* 0x0000000914047210 */ /* 0x004fe20007fde0ff */
[----:B------:R-:W-:Y:S01]  /*128a0*/  ULDC UR10, c[0x0][0x228] ;  /* 0x00008a00000a7ab9 */ /* 0x000fe20000000800 */
[----:B------:R-:W-:-:S02]  /*128b0*/  SHF.R.S32.HI R29, RZ, 0x1f, R19 ;  /* 0x0000001fff1d7819 */ /* 0x000fc40000011413 */
[----:B---3--:R-:W-:Y:S02]  /*128c0*/  IADD3 R6, P1, R19, R0, RZ ;  /* 0x0000000013067210 */ /* 0x008fe40007f3e0ff */
        /* <DEDUP_REMOVED lines=25> */
[----:B------:R-:W-:Y:S01]  /*12a60*/  VIADD R20, R252, 0x22 ;  /* 0x00000022fc147836 */ /* 0x000fe20000000000 */
[----:B------:R-:W-:Y:S01]  /*12a70*/  ULDC UR12, c[0x0][0x228] ;  /* 0x00008a00000c7ab9 */ /* 0x000fe20000000800 */
[----:B---3--:R-:W-:Y:S01]  /*12a80*/  IADD3 R6, P6, R21, R0, RZ ;  /* 0x0000000015067210 */ /* 0x008fe20007fde0ff */
[----:B------:R-:W-:Y:S01]  /*12a90*/  IMAD.X R5, R29, 0x1, R68, P5 ;  /* 0x000000011d057824 */ /* 0x000fe200028e0644 */
[----:B------:R-:W-:-:S02]  /*12aa0*/  PRMT R25, R56, 0x7770, RZ ;  /* 0x0000777038197816 */ /* 0x000fc400000000ff */
[C---:B----4-:R-:W-:Y:S01]  /*12ab0*/  PRMT R17, R44.reuse, 0x7772, RZ ;  /* 0x000077722c117816 */ /* 0x050fe200000000ff */
[----:B------:R-:W-:Y:S01]  /*12ac0*/  IMAD.X R7, R27, 0x1, R2, P6 ;  /* 0x000000011b077824 */ /* 0x000fe200030e0602 */
[----:B------:R-:W-:-:S03]  /*12ad0*/  PRMT R23, R44, 0x7773, RZ ;  /* 0x000077732c177816 */ /* 0x000fc600000000ff */
        /* <DEDUP_REMOVED lines=48> */
[C---:B------:R-:W-:Y:S01]  /*12de0*/  VIADD R18, R252.reuse, 0x24 ;  /* 0x00000024fc127836 */ /* 0x040fe20000000000 */
[----:B------:R-:W-:Y:S01]  /*12df0*/  PRMT R45, R45, 0x7773, RZ ;  /* 0x000077732d2d7816 */ /* 0x000fe200000000ff */
        /* <DEDUP_REMOVED lines=36> */
[----:B----4-:R-:W-:Y:S02]  /*13040*/  PRMT R17, R57, 0x7772, RZ ;  /* 0x0000777239117816 */ /* 0x010fe400000000ff */
[----:B------:R-:W-:Y:S01]  /*13050*/  IMAD.X R7, R29, 0x1, R2, P6 ;  /* 0x000000011d077824 */ /* 0x000fe200030e0602 */
[----:B------:R-:W-:Y:S02]  /*13060*/  PRMT R57, R57, 0x7773, RZ ;  /* 0x0000777339397816 */ /* 0x000fe400000000ff */
[----:B------:R-:W-:Y:S01]  /*13070*/  PRMT R23, R46, 0x7770, RZ ;  /* 0x000077702e177816 */ /* 0x000fe200000000ff */
        /* <DEDUP_REMOVED lines=21> */
[----:B------:R2:W-:Y:S01]  /*131d0*/  @P3 STG.E.U8 desc[UR14][R16.64], R25 ;  /* 0x0000001910003986 */ /* 0x0005e2000c10110e */
        /* <DEDUP_REMOVED lines=12> */
[----:B--2---:R-:W-:Y:S01]  /*132a0*/  PRMT R25, R58, 0x7771, RZ ;  /* 0x000077713a197816 */ /* 0x004fe200000000ff */
[----:B------:R-:W-:Y:S01]  /*132b0*/  ULDC UR6, c[0x0][0x22c] ;  /* 0x00008b0000067ab9 */ /* 0x000fe20000000800 */
[----:B---3--:R-:W-:-:S05]  /*132c0*/  IADD3 R4, P6, R21, R0, RZ ;  /* 0x0000000015047210 */ /* 0x008fca0007fde0ff */
[----:B------:R-:W-:Y:S01]  /*132d0*/  IMAD.X R5, R29, 0x1, R2, P6 ;  /* 0x000000011d057824 */ /* 0x000fe200030e0602 */
[----:B------:R-:W-:Y:S01]  /*132e0*/  IADD3 R16, P6, R21, R10, RZ ;  /* 0x0000000a15107210 */ /* 0x000fe20007fde0ff */
[C---:B----4-:R-:W-:Y:S01]  /*132f0*/  IMAD.X R7, R29.reuse, 0x1, R11, P1 ;  /* 0x000000011d077824 */ /* 0x050fe200008e060b */
[----:B------:R-:W-:Y:S01]  /*13300*/  ISETP.GE.AND P1, PT, R20, UR4, PT ;  /* 0x0000000414007c0c */ /* 0x000fe2000bf26270 */
[----:B------:R-:W-:Y:S01]  /*13310*/  ULDC UR4, c[0x0][0x248] ;  /* 0x0000920000047ab9 */ /* 0x000fe20000000800 */
        /* <DEDUP_REMOVED lines=13> */
[----:B------:R-:W-:Y:S01]  /*133f0*/  ULDC UR12, c[0x0][0x228] ;  /* 0x00008a00000c7ab9 */ /* 0x000fe20000000800 */
[----:B--2---:R-:W-:-:S02]  /*13400*/  SHF.R.S32.HI R27, RZ, 0x1f, R19 ;  /* 0x0000001fff1b7819 */ /* 0x004fc40000011413 */
[----:B---3--:R-:W-:Y:S02]  /*13410*/  IADD3 R6, P5, R19, R0, RZ ;  /* 0x0000000013067210 */ /* 0x008fe40007fbe0ff */
[----:B------:R-:W-:-:S03]  /*13420*/  IADD3 R4, P2, R21, R9, RZ ;  /* 0x0000000915047210 */ /* 0x000fc60007f5e0ff */
[----:B------:R-:W-:Y:S01]  /*13430*/  IMAD.X R7, R27, 0x1, R2, P5 ;  /* 0x000000011b077824 */ /* 0x000fe200028e0602 */
[----:B----4-:R-:W-:Y:S01]  /*13440*/  IADD3 R16, P5, R19, R3, RZ ;  /* 0x0000000313107210 */ /* 0x010fe20007fbe0ff */
[----:B------:R-:W-:Y:S01]  /*13450*/  IMAD.X R5, R29, 0x1, R68, P2 ;  /* 0x000000011d057824 */ /* 0x000fe200010e0644 */
[----:B------:R-:W-:Y:S02]  /*13460*/  PRMT R25, R58, 0x7773, RZ ;  /* 0x000077733a197816 */ /* 0x000fe400000000ff */
[----:B------:R-:W-:Y:S01]  /*13470*/  PRMT R21, R47, 0x7770, RZ ;  /* 0x000077702f157816 */ /* 0x000fe200000000ff */
[----:B------:R-:W-:Y:S01]  /*13480*/  IMAD.X R17, R27, 0x1, R11, P5 ;  /* 0x000000011b117824 */ /* 0x000fe200028e060b */
[----:B------:R-:W-:Y:S01]  /*13490*/  PRMT R23, R47, 0x7771, RZ ;  /* 0x000077712f177816 */ /* 0x000fe200000000ff */
[----:B------:R2:W-:Y:S01]  /*134a0*/  @P3 STG.E.U8 desc[UR14][R4.64], R25 ;  /* 0x0000001904003986 */ /* 0x0005e2000c10110e */
[----:B------:R-:W-:Y:S01]  /*134b0*/  ISETP.GE.AND P2, PT, R18, UR6, PT ;  /* 0x0000000612007c0c */ /* 0x000fe2000bf46270 */
[----:B------:R-:W-:-:S02]  /*134c0*/  ULDC UR6, c[0x0][0x228] ;  /* 0x00008a0000067ab9 */ /* 0x000fc40000000800 */
[----:B------:R3:W-:Y:S01]  /*134d0*/  @P4 STG.E.U8 desc[UR14][R6.64], R21 ;  /* 0x0000001506004986 */ /* 0x0007e2000c10110e */
[----:B------:R-:W-:Y:S01]  /*134e0*/  ISETP.LT.AND P3, PT, R249, UR6, !P1 ;  /* 0x00000006f9007c0c */ /* 0x000fe2000cf61270 */
[----:B------:R-:W-:Y:S02]  /*134f0*/  ULDC UR6, c[0x0][0x228] ;  /* 0x00008a0000067ab9 */ /* 0x000fe40000000800 */
[----:B------:R4:W-:Y:S01]  /*13500*/  @P6 STG.E.U8 desc[UR14][R16.64], R23 ;  /* 0x0000001710006986 */ /* 0x0009e2000c10110e */
[C---:B------:R-:W-:Y:S01]  /*13510*/  IADD3 R18, P6, R19.reuse, R10, RZ ;  /* 0x0000000a13127210 */ /* 0x040fe20007fde0ff */
[----:B------:R-:W-:Y:S01]  /*13520*/  VIADD R20, R19, UR4 ;  /* 0x0000000413147c36 */ /* 0x000fe20008000000 */
[----:B------:R-:W-:Y:S01]  /*13530*/  ISETP.LT.AND P1, PT, R248, UR8, !P1 ;  /* 0x00000008f8007c0c */ /* 0x000fe2000cf21270 */
[----:B------:R-:W-:Y:S01]  /*13540*/  ULDC UR8, c[0x0][0x228] ;  /* 0x00008a0000087ab9 */ /* 0x000fe20000000800 */
[----:B------:R-:W-:Y:S01]  /*13550*/  ISETP.LT.AND P4, PT, R251, UR6, !P2 ;  /* 0x00000006fb007c0c */ /* 0x000fe2000d781270 */
[----:B------:R-:W-:Y:S01]  /*13560*/  ULDC UR6, c[0x0][0x228] ;  /* 0x00008a0000067ab9 */ /* 0x000fe20000000800 */
[----:B--2---:R-:W-:Y:S01]  /*13570*/  IADD3 R4, P5, R19, R9, RZ ;  /* 0x0000000913047210 */ /* 0x004fe20007fbe0ff */
[----:B------:R-:W-:Y:S01]  /*13580*/  IMAD.X R19, R27, 0x1, R8, P6 ;  /* 0x000000011b137824 */ /* 0x000fe200030e0608 */
[----:B------:R-:W-:Y:S01]  /*13590*/  SHF.R.S32.HI R25, RZ, 0x1f, R20 ;  /* 0x0000001fff197819 */ /* 0x000fe20000011414 */
[----:B------:R-:W-:Y:S01]  /*135a0*/  ULDC UR4, c[0x0][0x22c] ;  /* 0x00008b0000047ab9 */ /* 0x000fe20000000800 */
[----:B---3--:R-:W-:-:S02]  /*135b0*/  IADD3 R6, P6, R20, R0, RZ ;  /* 0x0000000014067210 */ /* 0x008fc40007fde0ff */
[----:B------:R-:W-:Y:S01]  /*135c0*/  PRMT R21, R47, 0x7773, RZ ;  /* 0x000077732f157816 */ /* 0x000fe200000000ff */
[----:B------:R-:W-:Y:S01]  /*135d0*/  IMAD.X R5, R27, 0x1, R68, P5 ;  /* 0x000000011b057824 */ /* 0x000fe200028e0644 */
[----:B------:R-:W-:Y:S01]  /*135e0*/  PRMT R47, R47, 0x7772, RZ ;  /* 0x000077722f2f7816 */ /* 0x000fe200000000ff */
[----:B------:R-:W-:Y:S01]  /*135f0*/  IMAD.X R7, R25, 0x1, R2, P6 ;  /* 0x0000000119077824 */ /* 0x000fe200030e0602 */
[----:B----4-:R-:W-:-:S03]  /*13600*/  PRMT R23, R59, 0x7770, RZ ;  /* 0x000077703b177816 */ /* 0x010fc600000000ff */
        /* <DEDUP_REMOVED lines=32> */
[C---:B------:R-:W-:Y:S01]  /*13810*/  PRMT R25, R60.reuse, 0x7770, RZ ;  /* 0x000077703c197816 */ /* 0x040fe200000000ff */
        /* <DEDUP_REMOVED lines=23> */
[----:B------:R-:W-:Y:S01]  /*13990*/  ULDC UR10, c[0x0][0x228] ;  /* 0x00008a00000a7ab9 */ /* 0x000fe20000000800 */
        /* <DEDUP_REMOVED lines=8> */
[C---:B-1----:R-:W-:Y:S01]  /*13a20*/  PRMT R27, R64.reuse, 0x7770, RZ ;  /* 0x00007770401b7816 */ /* 0x042fe200000000ff */
        /* <DEDUP_REMOVED lines=14> */
[----:B-1----:R-:W-:Y:S01]  /*13b10*/  IADD3 R4, P5, R19, R9, RZ ;  /* 0x0000000913047210 */ /* 0x002fe20007fbe0ff */
[----:B------:R-:W-:Y:S01]  /*13b20*/  IMAD.X R19, R29, 0x1, R8, P6 ;  /* 0x000000011d137824 */ /* 0x000fe200030e0608 */
[----:B------:R-:W-:Y:S01]  /*13b30*/  ULDC UR12, c[0x0][0x228] ;  /* 0x00008a00000c7ab9 */ /* 0x000fe20000000800 */
[----:B--2---:R-:W-:-:S02]  /*13b40*/  SHF.R.S32.HI R27, RZ, 0x1f, R21 ;  /* 0x0000001fff1b7819 */ /* 0x004fc40000011415 */
[----:B------:R-:W-:Y:S01]  /*13b50*/  IADD3 R6, P6, R21, R0, RZ ;  /* 0x0000000015067210 */ /* 0x000fe20007fde0ff */
[----:B------:R-:W-:Y:S01]  /*13b60*/  IMAD.X R5, R29, 0x1, R68, P5 ;  /* 0x000000011d057824 */ /* 0x000fe200028e0644 */
[C---:B---3--:R-:W-:Y:S02]  /*13b70*/  PRMT R17, R64.reuse, 0x7772, RZ ;  /* 0x0000777240117816 */ /* 0x048fe400000000ff */
        /* <DEDUP_REMOVED lines=13> */
[----:B-1----:R-:W-:Y:S01]  /*13c50*/  IMAD.X R17, R27, 0x1, R11, P2 ;  /* 0x000000011b117824 */ /* 0x002fe200010e060b */
[C---:B------:R-:W-:Y:S01]  /*13c60*/  IADD3 R18, P6, R21.reuse, R9, RZ ;  /* 0x0000000915127210 */ /* 0x040fe20007fde0ff */
[----:B------:R-:W-:Y:S01]  /*13c70*/  ULDC UR8, c[0x0][0x228] ;  /* 0x00008a0000087ab9 */ /* 0x000fe20000000800 */
[----:B--2---:R-:W-:Y:S02]  /*13c80*/  IADD3 R4, P5, R21, R10, RZ ;  /* 0x0000000a15047210 */ /* 0x004fe40007fbe0ff */
[----:B------:R-:W-:Y:S01]  /*13c90*/  ISETP.GE.AND P2, PT, R20, UR4, PT ;  /* 0x0000000414007c0c */ /* 0x000fe2000bf46270 */
[----:B------:R-:W-:Y:S01]  /*13ca0*/  ULDC UR4, c[0x0][0x248] ;  /* 0x0000920000047ab9 */ /* 0x000fe20000000800 */
[----:B---3--:R-:W-:Y:S01]  /*13cb0*/  PRMT R23, R61, 0x7771, RZ ;  /* 0x000077713d177816 */ /* 0x008fe200000000ff */
        /* <DEDUP_REMOVED lines=20> */
[----:B-1----:R-:W-:Y:S01]  /*13e00*/  IADD3 R4, P6, R21, R0, RZ ;  /* 0x0000000015047210 */ /* 0x002fe20007fde0ff */
        /* <DEDUP_REMOVED lines=8> */
[----:B--2---:R-:W-:Y:S01]  /*13e90*/  VIADD R19, R21, UR4 ;  /* 0x0000000415137c36 */ /* 0x004fe20008000000 */
        /* <DEDUP_REMOVED lines=10> */
[----:B-1----:R-:W-:Y:S01]  /*13f40*/  IADD3 R4, P6, R21, R9, RZ ;  /* 0x0000000915047210 */ /* 0x002fe20007fde0ff */
[----:B------:R-:W-:Y:S01]  /*13f50*/  ULDC UR10, c[0x0][0x228] ;  /* 0x00008a00000a7ab9 */ /* 0x000fe20000000800 */
[----:B------:R-:W-:Y:S01]  /*13f60*/  SHF.R.S32.HI R27, RZ, 0x1f, R19 ;  /* 0x0000001fff1b7819 */ /* 0x000fe20000011413 */
[----:B------:R-:W-:Y:S01]  /*13f70*/  ULDC UR12, c[0x0][0x228] ;  /* 0x00008a00000c7ab9 */ /* 0x000fe20000000800 */
[----:B--2---:R-:W-:Y:S01]  /*13f80*/  IADD3 R6, P1, R19, R0, RZ ;  /* 0x0000000013067210 */ /* 0x004fe20007f3e0ff */
[----:B------:R-:W-:Y:S01]  /*13f90*/  IMAD.X R5, R29, 0x1, R68, P6 ;  /* 0x000000011d057824 */ /* 0x000fe200030e0644 */
[----:B---3--:R-:W-:-:S03]  /*13fa0*/  IADD3 R16, P6, R19, R3, RZ ;  /* 0x0000000313107210 */ /* 0x008fc60007fde0ff */
        /* <DEDUP_REMOVED lines=18> */
[----:B-1----:R-:W-:Y:S01]  /*140d0*/  IADD3 R4, P5, R19, R9, RZ ;  /* 0x0000000913047210 */ /* 0x002fe20007fbe0ff */
[----:B------:R-:W-:Y:S01]  /*140e0*/  IMAD.X R19, R27, 0x1, R8, P6 ;  /* 0x000000011b137824 */ /* 0x000fe200030e0608 */
[----:B------:R-:W-:Y:S01]  /*140f0*/  ULDC UR8, c[0x0][0x228] ;  /* 0x00008a0000087ab9 */ /* 0x000fe20000000800 */
[----:B--2---:R-:W-:-:S02]  /*14100*/  IADD3 R6, P6, R21, R0, RZ ;  /* 0x0000000015067210 */ /* 0x004fc40007fde0ff */
[----:B------:R-:W-:Y:S01]  /*14110*/  IMAD.X R5, R27, 0x1, R68, P5 ;  /* 0x000000011b057824 */ /* 0x000fe200028e0644 */
[----:B------:R-:W-:Y:S02]  /*14120*/  PRMT R25, R66, 0x7770, RZ ;  /* 0x0000777042197816 */ /* 0x000fe400000000ff */
[C---:B---3--:R-:W-:Y:S01]  /*14130*/  PRMT R17, R62.reuse, 0x7772, RZ ;  /* 0x000077723e117816 */ /* 0x048fe200000000ff */
        /* <DEDUP_REMOVED lines=10> */
[----:B------:R-:W-:Y:S02]  /*141e0*/  ISETP.LT.AND P1, PT, R248, UR8, !P1 ;  /* 0x00000008f8007c0c */ /* 0x000fe4000cf21270 */
[----:B-1----:R-:W-:Y:S01]  /*141f0*/  IADD3 R18, P6, R21, R9, RZ ;  /* 0x0000000915127210 */ /* 0x002fe20007fde0ff */
[----:B------:R-:W-:Y:S01]  /*14200*/  IMAD.X R17, R29, 0x1, R11, P2 ;  /* 0x000000011d117824 */ /* 0x000fe200010e060b */
[----:B--2---:R-:W-:Y:S01]  /*14210*/  IADD3 R4, P5, R21, R10, RZ ;  /* 0x0000000a15047210 */ /* 0x004fe20007fbe0ff */
[----:B------:R-:W-:Y:S01]  /*14220*/  ULDC UR8, c[0x0][0x228] ;  /* 0x00008a0000087ab9 */ /* 0x000fe20000000800 */
[----:B------:R-:W-:Y:S01]  /*14230*/  ISETP.GE.AND P2, PT, R20, UR4, PT ;  /* 0x0000000414007c0c */ /* 0x000fe2000bf46270 */
[----:B------:R-:W-:Y:S01]  /*14240*/  ULDC UR4, c[0x0][0x248] ;  /* 0x0000920000047ab9 */ /* 0x000fe20000000800 */
[C---:B------:R-:W-:Y:S01]  /*14250*/  PRMT R27, R66.reuse, 0x7771, RZ ;  /* 0x00007771421b7816 */ /* 0x040fe200000000ff */
[C---:B------:R-:W-:Y:S01]  /*14260*/  IMAD.X R5, R29.reuse, 0x1, R8, P5 ;  /* 0x000000011d057824 */ /* 0x040fe200028e0608 */
[C---:B---3--:R-:W-:Y:S01]  /*14270*/  PRMT R25, R66.reuse, 0x7772, RZ ;  /* 0x0000777242197816 */ /* 0x048fe200000000ff */
[----:B------:R-:W-:Y:S01]  /*14280*/  IMAD.X R19, R29, 0x1, R68, P6 ;  /* 0x000000011d137824 */ /* 0x000fe200030e0644 */
[----:B------:R-:W-:Y:S01]  /*14290*/  PRMT R23, R66, 0x7773, RZ ;  /* 0x0000777342177816 */ /* 0x000fe200000000ff */
[----:B------:R-:W-:Y:S01]  /*142a0*/  VIADD R21, R21, UR4 ;  /* 0x0000000415157c36 */ /* 0x000fe20008000000 */
[----:B------:R-:W-:Y:S01]  /*142b0*/  @P3 STG.E.U8 desc[UR14][R16.64], R27 ;  /* 0x0000001b10003986 */ /* 0x000fe2000c10110e */
[----:B------:R-:W-:Y:S01]  /*142c0*/  VIADD R7, R252, 0x2f ;  /* 0x0000002ffc077836 */ /* 0x000fe20000000000 */
[----:B------:R-:W-:-:S02]  /*142d0*/  ULDC UR4, c[0x0][0x22c] ;  /* 0x00008b0000047ab9 */ /* 0x000fc40000000800 */
[----:B------:R1:W-:Y:S01]  /*142e0*/  @P4 STG.E.U8 desc[UR14][R4.64], R25 ;  /* 0x0000001904004986 */ /* 0x0003e2000c10110e */
[----:B------:R-:W-:-:S03]  /*142f0*/  SHF.R.S32.HI R29, RZ, 0x1f, R21 ;  /* 0x0000001fff1d7819 */ /* 0x000fc60000011415 */
[----:B------:R2:W-:Y:S01]  /*14300*/  @P1 STG.E.U8 desc[UR14][R18.64], R23 ;  /* 0x0000001712001986 */ /* 0x0005e2000c10110e */
[----:B------:R-:W-:Y:S02]  /*14310*/  IADD3 R6, P5, R21, R3, RZ ;  /* 0x0000000315067210 */ /* 0x000fe40007fbe0ff */
[----:B------:R-:W-:Y:S01]  /*14320*/  ISETP.LT.AND P3, PT, R251, UR6, !P2 ;  /* 0x00000006fb007c0c */ /* 0x000fe2000d761270 */
[----:B------:R-:W-:Y:S01]  /*14330*/  ULDC UR6, c[0x0][0x22c] ;  /* 0x00008b0000067ab9 */ /* 0x000fe20000000800 */
[----:B-1----:R-:W-:Y:S02]  /*14340*/  IADD3 R4, P1, R21, R0, RZ ;  /* 0x0000000015047210 */ /* 0x002fe40007f3e0ff */
[----:B------:R-:W-:Y:S01]  /*14350*/  ISETP.LT.AND P4, PT, R250, UR8, !P2 ;  /* 0x00000008fa007c0c */ /* 0x000fe2000d781270 */
[----:B------:R-:W-:Y:S01]  /*14360*/  ULDC UR8, c[0x0][0x228] ;  /* 0x00008a0000087ab9 */ /* 0x000fe20000000800 */
[----:B------:R-:W-:Y:S01]  /*14370*/  ISETP.LT.AND P6, PT, R249, UR10, !P2 ;  /* 0x0000000af9007c0c */ /* 0x000fe2000d7c1270 */
[----:B------:R-:W-:Y:S01]  /*14380*/  IMAD.X R5, R29, 0x1, R2, P1 ;  /* 0x000000011d057824 */ /* 0x000fe200008e0602 */
[----:B------:R-:W-:Y:S01]  /*14390*/  ISETP.GE.AND P1, PT, R7, UR4, PT ;  /* 0x0000000407007c0c */ /* 0x000fe2000bf26270 */
[----:B------:R-:W-:Y:S01]  /*143a0*/  IMAD.X R7, R29, 0x1, R11, P5 ;  /* 0x000000011d077824 */ /* 0x000fe200028e060b */
[----:B------:R-:W-:Y:S01]  /*143b0*/  IADD3 R16, P5, R21, R10, RZ ;  /* 0x0000000a15107210 */ /* 0x000fe20007fbe0ff */
[----:B------:R-:W-:Y:S01]  /*143c0*/  ULDC UR4, c[0x0][0x248] ;  /* 0x0000920000047ab9 */ /* 0x000fe20000000800 */
[C---:B------:R-:W-:Y:S01]  /*143d0*/  PRMT R27, R63.reuse, 0x7770, RZ ;  /* 0x000077703f1b7816 */ /* 0x040fe200000000ff */
[----:B------:R-:W-:Y:S01]  /*143e0*/  ULDC UR10, c[0x0][0x228] ;  /* 0x00008a00000a7ab9 */ /* 0x000fe20000000800 */
[----:B------:R-:W-:Y:S01]  /*143f0*/  PRMT R25, R63, 0x7771, RZ ;  /* 0x000077713f197816 */ /* 0x000fe200000000ff */
[----:B------:R-:W-:Y:S01]  /*14400*/  IMAD.X R17, R29, 0x1, R8, P5 ;  /* 0x000000011d117824 */ /* 0x000fe200028e0608 */
[----:B--2---:R-:W-:Y:S01]  /*14410*/  PRMT R23, R63, 0x7772, RZ ;  /* 0x000077723f177816 */ /* 0x004fe200000000ff */
        /* <DEDUP_REMOVED lines=11> */
[----:B------:R-:W-:Y:S01]  /*144d0*/  ULDC UR10, c[0x0][0x228] ;  /* 0x00008a00000a7ab9 */ /* 0x000fe20000000800 */
[----:B-1----:R-:W-:Y:S01]  /*144e0*/  IADD3 R4, P6, R21, R9, RZ ;  /* 0x0000000915047210 */ /* 0x002fe20007fde0ff */
[----:B------:R-:W-:Y:S01]  /*144f0*/  ULDC UR12, c[0x0][0x228] ;  /* 0x00008a00000c7ab9 */ /* 0x000fe20000000800 */
[----:B------:R-:W-:-:S02]  /*14500*/  SHF.R.S32.HI R27, RZ, 0x1f, R19 ;  /* 0x0000001fff1b7819 */ /* 0x000fc40000011413 */
[----:B--2---:R-:W-:Y:S01]  /*14510*/  IADD3 R6, P2, R19, R0, RZ ;  /* 0x0000000013067210 */ /* 0x004fe20007f5e0ff */
[----:B------:R-:W-:Y:S01]  /*14520*/  IMAD.X R5, R29, 0x1, R68, P6 ;  /* 0x000000011d057824 */ /* 0x000fe200030e0644 */
[----:B---3--:R-:W-:-:S03]  /*14530*/  IADD3 R16, P6, R19, R3, RZ ;  /* 0x0000000313107210 */ /* 0x008fc60007fde0ff */
[----:B------:R-:W-:Y:S01]  /*14540*/  IMAD.X R7, R27, 0x1, R2, P2 ;  /* 0x000000011b077824 */ /* 0x000fe200010e0602 */
[C---:B------:R-:W-:Y:S02]  /*14550*/  PRMT R25, R67.reuse, 0x7770, RZ ;  /* 0x0000777043197816 */ /* 0x040fe400000000ff */
[----:B------:R-:W-:Y:S01]  /*14560*/  PRMT R23, R67, 0x7771, RZ ;  /* 0x0000777143177816 */ /* 0x000fe200000000ff */
[----:B------:R-:W-:Y:S01]  /*14570*/  IMAD.X R17, R27, 0x1, R11, P6 ;  /* 0x000000011b117824 */ /* 0x000fe200030e060b */
[----:B------:R-:W-:Y:S01]  /*14580*/  ISETP.GE.AND P2, PT, R18, UR6, PT ;  /* 0x0000000612007c0c */ /* 0x000fe2000bf46270 */
[----:B------:R1:W-:Y:S01]  /*14590*/  @P3 STG.E.U8 desc[UR14][R4.64], R63 ;  /* 0x0000003f04003986 */ /* 0x0003e2000c10110e */
[----:B------:R-:W-:Y:S01]  /*145a0*/  VIADD R21, R19, UR4 ;  /* 0x0000000413157c36 */ /* 0x000fe20008000000 */
[----:B------:R-:W-:Y:S01]  /*145b0*/  ISETP.LT.AND P3, PT, R248, UR10, !P1 ;  /* 0x0000000af8007c0c */ /* 0x000fe2000cf61270 */
[----:B------:R-:W-:Y:S01]  /*145c0*/  VIADD R18, R252, 0x31 ;  /* 0x00000031fc127836 */ /* 0x000fe20000000000 */
[----:B------:R2:W-:Y:S01]  /*145d0*/  @P4 STG.E.U8 desc[UR14][R6.64], R25 ;  /* 0x0000001906004986 */ /* 0x0005e2000c10110e */
[----:B------:R-:W-:Y:S01]  /*145e0*/  ISETP.LT.AND P4, PT, R249, UR8, !P1 ;  /* 0x00000008f9007c0c */ /* 0x000fe2000cf81270 */
[----:B------:R-:W-:Y:S01]  /*145f0*/  ULDC UR6, c[0x0][0x22c] ;  /* 0x00008b0000067ab9 */ /* 0x000fe20000000800 */
[----:B-1----:R-:W-:Y:S01]  /*14600*/  IADD3 R4, P6, R19, R10, RZ ;  /* 0x0000000a13047210 */ /* 0x002fe20007fde0ff */
[----:B------:R1:W-:Y:S01]  /*14610*/  @P5 STG.E.U8 desc[UR14][R16.64], R23 ;  /* 0x0000001710005986 */ /* 0x0003e2000c10110e */
[----:B------:R-:W-:Y:S01]  /*14620*/  ISETP.LT.AND P5, PT, R251, UR12, !P2 ;  /* 0x0000000cfb007c0c */ /* 0x000fe2000d7a1270 */
[----:B------:R-:W-:Y:S01]  /*14630*/  ULDC UR4, c[0x0][0x228] ;  /* 0x00008a0000047ab9 */ /* 0x000fe20000000800 */
[----:B--2---:R-:W-:Y:S01]  /*14640*/  IADD3 R6, P1, R19, R9, RZ ;  /* 0x0000000913067210 */ /* 0x004fe20007f3e0ff */
[C---:B------:R-:W-:Y:S01]  /*14650*/  IMAD.X R5, R27.reuse, 0x1, R8, P6 ;  /* 0x000000011b057824 */ /* 0x040fe200030e0608 */
[----:B------:R-:W-:Y:S01]  /*14660*/  SHF.R.S32.HI R29, RZ, 0x1f, R21 ;  /* 0x0000001fff1d7819 */ /* 0x000fe20000011415 */
[----:B------:R-:W-:Y:S01]  /*14670*/  ULDC UR8, c[0x0][0x228] ;  /* 0x00008a0000087ab9 */ /* 0x000fe20000000800 */
[----:B------:R-:W-:Y:S01]  /*14680*/  PRMT R25, R48, 0x7770, RZ ;  /* 0x0000777030197816 */ /* 0x000fe200000000ff */
[----:B------:R-:W-:Y:S01]  /*14690*/  IMAD.X R7, R27, 0x1, R68, P1 ;  /* 0x000000011b077824 */ /* 0x000fe200008e0644 */
[----:B-1----:R-:W-:-:S02]  /*146a0*/  IADD3 R16, P6, R21, R0, RZ ;  /* 0x0000000015107210 */ /* 0x002fc40007fde0ff */
[C---:B------:R-:W-:Y:S02]  /*146b0*/  PRMT R23, R67.reuse, 0x7772, RZ ;  /* 0x0000777243177816 */ /* 0x040fe400000000ff */
[----:B------:R-:W-:Y:S01]  /*146c0*/  PRMT R67, R67, 0x7773, RZ ;  /* 0x0000777343437816 */ /* 0x000fe200000000ff */
[----:B------:R-:W-:Y:S01]  /*146d0*/  IMAD.X R17, R29, 0x1, R2, P6 ;  /* 0x000000011d117824 */ /* 0x000fe200030e0602 */
[----:B------:R-:W-:Y:S01]  /*146e0*/  ISETP.GE.AND P1, PT, R18, UR6, PT ;  /* 0x0000000612007c0c */ /* 0x000fe2000bf26270 */
[----:B------:R1:W-:Y:S01]  /*146f0*/  @P4 STG.E.U8 desc[UR14][R4.64], R23 ;  /* 0x0000001704004986 */ /* 0x0003e2000c10110e */
[----:B------:R-:W-:-:S03]  /*14700*/  ULDC UR6, c[0x0][0x228] ;  /* 0x00008a0000067ab9 */ /* 0x000fc60000000800 */
[----:B------:R2:W-:Y:S01]  /*14710*/  @P3 STG.E.U8 desc[UR14][R6.64], R67 ;  /* 0x0000004306003986 */ /* 0x0005e2000c10110e */
[----:B------:R-:W-:-:S03]  /*14720*/  IADD3 R18, P6, R21, R3, RZ ;  /* 0x0000000315127210 */ /* 0x000fc60007fde0ff */
[----:B------:R3:W-:Y:S01]  /*14730*/  @P5 STG.E.U8 desc[UR14][R16.64], R25 ;  /* 0x0000001910005986 */ /* 0x0007e2000c10110e */
[----:B------:R-:W-:Y:S02]  /*14740*/  ISETP.LT.AND P5, PT, R250, UR4, !P2 ;  /* 0x00000004fa007c0c */ /* 0x000fe4000d7a1270 */
[----:B------:R-:W-:Y:S01]  /*14750*/  ISETP.LT.AND P4, PT, R249, UR6, !P2 ;  /* 0x00000006f9007c0c */ /* 0x000fe2000d781270 */
[----:B------:R-:W-:Y:S01]  /*14760*/  VIADD R20, R252, 0x32 ;  /* 0x00000032fc147836 */ /* 0x000fe20000000000 */
[----:B-1----:R-:W-:Y:S01]  /*14770*/  IADD3 R4, P3, R21, R10, RZ ;  /* 0x0000000a15047210 */ /* 0x002fe20007f7e0ff */
[----:B------:R-:W-:Y:S01]  /*14780*/  IMAD.X R19, R29, 0x1, R11, P6 ;  /* 0x000000011d137824 */ /* 0x000fe200030e060b */
[----:B------:R-:W-:Y:S01]  /*14790*/  ISETP.LT.AND P2, PT, R248, UR8, !P2 ;  /* 0x00000008f8007c0c */ /* 0x000fe2000d741270 */
[----:B------:R-:W-:Y:S01]  /*147a0*/  ULDC UR4, c[0x0][0x22c] ;  /* 0x00008b0000047ab9 */ /* 0x000fe20000000800 */
[----:B--2---:R-:W-:Y:S01]  /*147b0*/  IADD3 R6, P6, R21, R9, RZ ;  /* 0x0000000915067210 */ /* 0x004fe20007fde0ff */
[----:B------:R-:W-:Y:S01]  /*147c0*/  IMAD.X R5, R29, 0x1, R8, P3 ;  /* 0x000000011d057824 */ /* 0x000fe200018e0608 */
[C---:B------:R-:W-:Y:S01]  /*147d0*/  PRMT R27, R48.reuse, 0x7771, RZ ;  /* 0x00007771301b7816 */ /* 0x040fe200000000ff */
[----:B------:R-:W-:Y:S01]  /*147e0*/  ULDC UR6, c[0x0][0x228] ;  /* 0x00008a0000067ab9 */ /* 0x000fe20000000800 */
[----:B---3--:R-:W-:-:S02]  /*147f0*/  PRMT R25, R48, 0x7772, RZ ;  /* 0x0000777230197816 */ /* 0x008fc400000000ff */
[----:B------:R-:W-:Y:S01]  /*14800*/  ISETP.GE.AND P3, PT, R20, UR4, PT ;  /* 0x0000000414007c0c */ /* 0x000fe2000bf66270 */
[----:B------:R-:W-:Y:S01]  /*14810*/  ULDC UR4, c[0x0][0x248] ;  /* 0x0000920000047ab9 */ /* 0x000fe20000000800 */
[----:B------:R-:W-:Y:S01]  /*14820*/  IMAD.X R7, R29, 0x1, R68, P6 ;  /* 0x000000011d077824 */ /* 0x000fe200030e0644 */
[----:B------:R-:W-:Y:S01]  /*14830*/  PRMT R23, R48, 0x7773, RZ ;  /* 0x0000777330177816 */ /* 0x000fe200000000ff */
[----:B------:R1:W-:Y:S01]  /*14840*/  @P5 STG.E.U8 desc[UR14][R18.64], R27 ;  /* 0x0000001b12005986 */ /* 0x0003e2000c10110e */
[----:B------:R-:W-:Y:S01]  /*14850*/  VIADD R21, R21, UR4 ;  /* 0x0000000415157c36 */ /* 0x000fe20008000000 */
[----:B------:R-:W-:Y:S02]  /*14860*/  ULDC UR4, c[0x0][0x228] ;  /* 0x00008a0000047ab9 */ /* 0x000fe40000000800 */
[----:B------:R2:W-:Y:S01]  /*14870*/  @P4 STG.E.U8 desc[UR14][R4.64], R25 ;  /* 0x0000001904004986 */ /* 0x0005e2000c10110e */
[----:B------:R-:W-:Y:S01]  /*14880*/  ISETP.LT.AND P4, PT, R251, UR6, !P1 ;  /* 0x00000006fb007c0c */ /* 0x000fe2000cf81270 */
[----:B------:R-:W-:Y:S01]  /*14890*/  ULDC UR6, c[0x0][0x228] ;  /* 0x00008a0000067ab9 */ /* 0x000fe20000000800 */
[----:B------:R-:W-:Y:S01]  /*148a0*/  ISETP.LT.AND P5, PT, R250, UR4, !P1 ;  /* 0x00000004fa007c0c */ /* 0x000fe2000cfa1270 */
[----:B------:R3:W-:Y:S01]  /*148b0*/  @P2 STG.E.U8 desc[UR14][R6.64], R23 ;  /* 0x0000001706002986 */ /* 0x0007e2000c10110e */
[----:B------:R-:W-:Y:S01]  /*148c0*/  SHF.R.S32.HI R29, RZ, 0x1f, R21 ;  /* 0x0000001fff1d7819 */ /* 0x000fe20000011415 */
[----:B------:R-:W-:Y:S01]  /*148d0*/  ULDC UR4, c[0x0][0x22c] ;  /* 0x00008b0000047ab9 */ /* 0x000fe20000000800 */
[C---:B------:R-:W-:Y:S01]  /*148e0*/  IADD3 R16, P2, R21.reuse, R0, RZ ;  /* 0x0000000015107210 */ /* 0x040fe20007f5e0ff */
[----:B-1----:R-:W-:Y:S01]  /*148f0*/  VIADD R18, R252, 0x33 ;  /* 0x00000033fc127836 */ /* 0x002fe20000000000 */
[----:B--2---:R-:W-:-:S03]  /*14900*/  IADD3 R4, P6, R21, R3, RZ ;  /* 0x0000000315047210 */ /* 0x004fc60007fde0ff */
[C---:B------:R-:W-:Y:S01]  /*14910*/  IMAD.X R17, R29.reuse, 0x1, R2, P2 ;  /* 0x000000011d117824 */ /* 0x040fe200010e0602 */
[----:B------:R-:W-:Y:S02]  /*14920*/  PRMT R25, R12, 0x7770, RZ ;  /* 0x000077700c197816 */ /* 0x000fe400000000ff */
[----:B------:R-:W-:Y:S01]  /*14930*/  ISETP.GE.AND P2, PT, R18, UR4, PT ;  /* 0x0000000412007c0c */ /* 0x000fe2000bf46270 */
[----:B------:R-:W-:Y:S01]  /*14940*/  IMAD.X R5, R29, 0x1, R11, P6 ;  /* 0x000000011d057824 */ /* 0x000fe200030e060b */
[----:B---3--:R-:W-:Y:S01]  /*14950*/  PRMT R23, R12, 0x7771, RZ ;  /* 0x000077710c177816 */ /* 0x008fe200000000ff */
[----:B------:R-:W-:Y:S01]  /*14960*/  ULDC UR4, c[0x0][0x228] ;  /* 0x00008a0000047ab9 */ /* 0x000fe20000000800 */
[----:B------:R1:W-:Y:S01]  /*14970*/  @P4 STG.E.U8 desc[UR14][R16.64], R25 ;  /* 0x0000001910004986 */ /* 0x0003e2000c10110e */
[----:B------:R-:W-:Y:S01]  /*14980*/  ISETP.LT.AND P4, PT, R249, UR4, !P1 ;  /* 0x00000004f9007c0c */ /* 0x000fe2000cf81270 */
[----:B------:R-:W-:Y:S02]  /*14990*/  ULDC UR4, c[0x0][0x248] ;  /* 0x0000920000047ab9 */ /* 0x000fe40000000800 */
[----:B------:R2:W-:Y:S01]  /*149a0*/  @P5 STG.E.U8 desc[UR14][R4.64], R23 ;  /* 0x0000001704005986 */ /* 0x0005e2000c10110e */
[----:B------:R-:W-:-:S02]  /*149b0*/  IADD3 R6, P5, R21, R10, RZ ;  /* 0x0000000a15067210 */ /* 0x000fc40007fbe0ff */
[----:B------:R-:W-:Y:S01]  /*149c0*/  ISETP.LT.AND P1, PT, R248, UR6, !P1 ;  /* 0x00000006f8007c0c */ /* 0x000fe2000cf21270 */
[----:B------:R-:W-:Y:S01]  /*149d0*/  ULDC UR6, c[0x0][0x228] ;  /* 0x00008a0000067ab9 */ /* 0x000fe20000000800 */
[----:B------:R-:W-:Y:S01]  /*149e0*/  IADD3 R18, P6, R21, R9, RZ ;  /* 0x0000000915127210 */ /* 0x000fe20007fde0ff */
[----:B------:R-:W-:Y:S01]  /*149f0*/  IMAD.X R7, R29, 0x1, R8, P5 ;  /* 0x000000011d077824 */ /* 0x000fe200028e0608 */
[C---:B-1----:R-:W-:Y:S01]  /*14a00*/  PRMT R17, R12.reuse, 0x7772, RZ ;  /* 0x000077720c117816 */ /* 0x042fe200000000ff */
[----:B------:R-:W-:Y:S01]  /*14a10*/  VIADD R21, R21, UR4 ;  /* 0x0000000415157c36 */ /* 0x000fe20008000000 */
[----:B------:R-:W-:Y:S01]  /*14a20*/  ISETP.LT.AND P5, PT, R251, UR6, !P3 ;  /* 0x00000006fb007c0c */ /* 0x000fe2000dfa1270 */
[----:B------:R-:W-:Y:S01]  /*14a30*/  IMAD.X R19, R29, 0x1, R68, P6 ;  /* 0x000000011d137824 */ /* 0x000fe200030e0644 */
[----:B--2---:R-:W-:Y:S01]  /*14a40*/  PRMT R23, R12, 0x7773, RZ ;  /* 0x000077730c177816 */ /* 0x004fe200000000ff */
[----:B------:R1:W-:Y:S01]  /*14a50*/  @P4 STG.E.U8 desc[UR14][R6.64], R17 ;  /* 0x0000001106004986 */ /* 0x0003e2000c10110e */
[----:B------:R-:W-:Y:S01]  /*14a60*/  SHF.R.S32.HI R27, RZ, 0x1f, R21 ;  /* 0x0000001fff1b7819 */ /* 0x000fe20000011415 */
[----:B------:R-:W-:Y:S01]  /*14a70*/  ULDC UR4, c[0x0][0x228] ;  /* 0x00008a0000047ab9 */ /* 0x000fe20000000800 */
[----:B------:R-:W-:Y:S01]  /*14a80*/  IADD3 R4, P4, R21, R0, RZ ;  /* 0x0000000015047210 */ /* 0x000fe20007f9e0ff */
[----:B------:R2:W-:Y:S01]  /*14a90*/  @P1 STG.E.U8 desc[UR14][R18.64], R23 ;  /* 0x0000001712001986 */ /* 0x0005e2000c10110e */
[----:B------:R-:W-:Y:S01]  /*14aa0*/  PRMT R25, R49, 0x7770, RZ ;  /* 0x0000777031197816 */ /* 0x000fe200000000ff */
[----:B------:R-:W-:Y:S01]  /*14ab0*/  ULDC UR6, c[0x0][0x228] ;  /* 0x00008a0000067ab9 */ /* 0x000fe20000000800 */
[----:B------:R-:W-:Y:S01]  /*14ac0*/  ISETP.LT.AND P1, PT, R250, UR4, !P3 ;  /* 0x00000004fa007c0c */ /* 0x000fe2000df21270 */
[----:B------:R-:W-:Y:S01]  /*14ad0*/  IMAD.X R5, R27, 0x1, R2, P4 ;  /* 0x000000011b057824 */ /* 0x000fe200020e0602 */
[----:B------:R-:W-:Y:S01]  /*14ae0*/  ISETP.LT.AND P6, PT, R249, UR6, !P3 ;  /* 0x00000006f9007c0c */ /* 0x000fe2000dfc1270 */
[----:B------:R-:W-:Y:S01]  /*14af0*/  VIADD R12, R252, 0x34 ;  /* 0x00000034fc0c7836 */ /* 0x000fe20000000000 */
[----:B------:R-:W-:Y:S01]  /*14b00*/  ULDC UR4, c[0x0][0x22c] ;  /* 0x00008b0000047ab9 */ /* 0x000fe20000000800 */
[C---:B-1----:R-:W-:Y:S01]  /*14b10*/  IADD3 R6, P4, R21.reuse, R3, RZ ;  /* 0x0000000315067210 */ /* 0x042fe20007f9e0ff */
[----:B------:R1:W-:Y:S01]  /*14b20*/  @P5 STG.E.U8 desc[UR14][R4.64], R25 ;  /* 0x0000001904005986 */ /* 0x0003e2000c10110e */
[----:B------:R-:W-:Y:S01]  /*14b30*/  IADD3 R16, P5, R21, R10, RZ ;  /* 0x0000000a15107210 */ /* 0x000fe20007fbe0ff */
[----:B------:R-:W-:Y:S01]  /*14b40*/  ULDC UR6, c[0x0][0x228] ;  /* 0x00008a0000067ab9 */ /* 0x000fe20000000800 */
[----:B--2---:R-:W-:Y:S01]  /*14b50*/  PRMT R23, R49, 0x7771, RZ ;  /* 0x0000777131177816 */ /* 0x004fe200000000ff */
[C---:B------:R-:W-:Y:S01]  /*14b60*/  IMAD.X R7, R27.reuse, 0x1, R11, P4 ;  /* 0x000000011b077824 */ /* 0x040fe200020e060b */
[----:B------:R-:W-:Y:S01]  /*14b70*/  ISETP.GE.AND P4, PT, R12, UR4, PT ;  /* 0x000000040c007c0c */ /* 0x000fe2000bf86270 */
[----:B------:R-:W-:Y:S01]  /*14b80*/  ULDC UR4, c[0x0][0x248] ;  /* 0x0000920000047ab9 */ /* 0x000fe20000000800 */
[----:B------:R-:W-:Y:S01]  /*14b90*/  IMAD.X R17, R27, 0x1, R8, P5 ;  /* 0x000000011b117824 */ /* 0x000fe200028e0608 */
[----:B------:R-:W-:Y:S01]  /*14ba0*/  PRMT R19, R49, 0x7772, RZ ;  /* 0x0000777231137816 */ /* 0x000fe200000000ff */
[C---:B------:R-:W-:Y:S01]  /*14bb0*/  VIADD R20, R21.reuse, UR4 ;  /* 0x0000000415147c36 */ /* 0x040fe20008000000 */
[----:B------:R-:W-:Y:S01]  /*14bc0*/  ISETP.LT.AND P3, PT, R248, UR6, !P3 ;  /* 0x00000006f8007c0c */ /* 0x000fe2000df61270 */
[----:B------:R-:W-:Y:S01]  /*14bd0*/  ULDC UR6, c[0x0][0x228] ;  /* 0x00008a0000067ab9 */ /* 0x000fe20000000800 */
[----:B------:R2:W-:Y:S01]  /*14be0*/  @P1 STG.E.U8 desc[UR14][R6.64], R23 ;  /* 0x0000001706001986 */ /* 0x0005e2000c10110e */
[----:B-1----:R-:W-:Y:S01]  /*14bf0*/  IADD3 R4, P1, R21, R9, RZ ;  /* 0x0000000915047210 */ /* 0x002fe20007f3e0ff */
[----:B------:R-:W-:Y:S01]  /*14c00*/  ULDC UR4, c[0x0][0x228] ;  /* 0x00008a0000047ab9 */ /* 0x000fe20000000800 */
[----:B------:R-:W-:Y:S01]  /*14c10*/  ISETP.LT.AND P5, PT, R251, UR6, !P2 ;  /* 0x00000006fb007c0c */ /* 0x000fe2000d7a1270 */
[----:B------:R1:W-:Y:S01]  /*14c20*/  @P6 STG.E.U8 desc[UR14][R16.64], R19 ;  /* 0x0000001310006986 */ /* 0x0003e2000c10110e */
[----:B------:R-:W-:Y:S01]  /*14c30*/  SHF.R.S32.HI R29, RZ, 0x1f, R20 ;  /* 0x0000001fff1d7819 */ /* 0x000fe20000011414 */
[----:B------:R-:W-:Y:S01]  /*14c40*/  IMAD.X R5, R27, 0x1, R68, P1 ;  /* 0x000000011b057824 */ /* 0x000fe200008e0644 */
[----:B------:R-:W-:Y:S01]  /*14c50*/  PRMT R49, R49, 0x7773, RZ ;  /* 0x0000777331317816 */ /* 0x000fe200000000ff */
[----:B------:R-:W-:Y:S01]  /*14c60*/  ULDC UR6, c[0x0][0x228] ;  /* 0x00008a0000067ab9 */ /* 0x000fe20000000800 */
[----:B--2---:R-:W-:-:S02]  /*14c70*/  IADD3 R6, P6, R20, R0, RZ ;  /* 0x0000000014067210 */ /* 0x004fc40007fde0ff */
[----:B------:R-:W-:Y:S01]  /*14c80*/  PRMT R21, R13, 0x7770, RZ ;  /* 0x000077700d157816 */ /* 0x000fe200000000ff */
[----:B------:R-:W-:Y:S02]  /*14c90*/  @P3 STG.E.U8 desc[UR14][R4.64], R49 ;  /* 0x0000003104003986 */ /* 0x000fe4000c10110e */
[----:B------:R-:W-:Y:S01]  /*14ca0*/  IMAD.X R7, R29, 0x1, R2, P6 ;  /* 0x000000011d077824 */ /* 0x000fe200030e0602 */
[----:B------:R-:W-:Y:S01]  /*14cb0*/  ISETP.LT.AND P1, PT, R250, UR4, !P2 ;  /* 0x00000004fa007c0c */ /* 0x000fe2000d721270 */
[----:B------:R-:W-:Y:S01]  /*14cc0*/  ULDC UR4, c[0x0][0x248] ;  /* 0x0000920000047ab9 */ /* 0x000fe20000000800 */
[----:B------:R-:W-:Y:S01]  /*14cd0*/  ISETP.LT.AND P3, PT, R249, UR6, !P2 ;  /* 0x00000006f9007c0c */ /* 0x000fe2000d761270 */
[----:B------:R-:W-:Y:S01]  /*14ce0*/  ULDC UR6, c[0x0][0x228] ;  /* 0x00008a0000067ab9 */ /* 0x000fe20000000800 */
[C---:B-1----:R-:W-:Y:S01]  /*14cf0*/  IADD3 R16, P6, R20.reuse, R3, RZ ;  /* 0x0000000314107210 */ /* 0x042fe20007fde0ff */
[----:B------:R1:W-:Y:S01]  /*14d00*/  @P5 STG.E.U8 desc[UR14][R6.64], R21 ;  /* 0x0000001506005986 */ /* 0x0003e2000c10110e */
[----:B------:R-:W-:-:S02]  /*14d10*/  IADD3 R18, P5, R20, R10, RZ ;  /* 0x0000000a14127210 */ /* 0x000fc40007fbe0ff */
[----:B------:R-:W-:Y:S01]  /*14d20*/  PRMT R25, R13, 0x7771, RZ ;  /* 0x000077710d197816 */ /* 0x000fe200000000ff */
[----:B------:R-:W-:Y:S01]  /*14d30*/  IMAD.X R17, R29, 0x1, R11, P6 ;  /* 0x000000011d117824 */ /* 0x000fe200030e060b */
[----:B------:R-:W-:Y:S01]  /*14d40*/  PRMT R23, R13, 0x7772, RZ ;  /* 0x000077720d177816 */ /* 0x000fe200000000ff */
[----:B------:R-:W-:Y:S01]  /*14d50*/  IMAD.X R19, R29, 0x1, R8, P5 ;  /* 0x000000011d137824 */ /* 0x000fe200028e0608 */
[----:B------:R-:W-:Y:S01]  /*14d60*/  ISETP.LT.AND P2, PT, R248, UR6, !P2 ;  /* 0x00000006f8007c0c */ /* 0x000fe2000d741270 */
[----:B------:R-:W-:Y:S01]  /*14d70*/  ULDC UR6, c[0x0][0x228] ;  /* 0x00008a0000067ab9 */ /* 0x000fe20000000800 */
[----:B------:R-:W-:Y:S01]  /*14d80*/  @P1 STG.E.U8 desc[UR14][R16.64], R25 ;  /* 0x0000001910001986 */ /* 0x000fe2000c10110e */
[----:B------:R-:W-:Y:S01]  /*14d90*/  ISETP.LT.AND P1, PT, R251, UR6, !P4 ;  /* 0x00000006fb007c0c */ /* 0x000fe2000e721270 */
[----:B------:R-:W-:Y:S01]  /*14da0*/  VIADD R12, R252, 0x35 ;  /* 0x00000035fc0c7836 */ /* 0x000fe20000000000 */
[----:B------:R-:W-:Y:S01]  /*14db0*/  PRMT R27, R13, 0x7773, RZ ;  /* 0x000077730d1b7816 */ /* 0x000fe200000000ff */
[C---:B-1----:R-:W-:Y:S01]  /*14dc0*/  VIADD R21, R20.reuse, UR4 ;  /* 0x0000000414157c36 */ /* 0x042fe20008000000 */
[----:B------:R1:W-:Y:S01]  /*14dd0*/  @P3 STG.E.U8 desc[UR14][R18.64], R23 ;  /* 0x0000001712003986 */ /* 0x0003e2000c10110e */
[----:B------:R-:W-:Y:S01]  /*14de0*/  IADD3 R4, P3, R20, R9, RZ ;  /* 0x0000000914047210 */ /* 0x000fe20007f7e0ff */
[----:B------:R-:W-:Y:S01]  /*14df0*/  ULDC UR4, c[0x0][0x228] ;  /* 0x00008a0000047ab9 */ /* 0x000fe20000000800 */
[----:B------:R-:W-:Y:S01]  /*14e00*/  ULDC UR6, c[0x0][0x228] ;  /* 0x00008a0000067ab9 */ /* 0x000fe20000000800 */
[----:B------:R-:W-:-:S02]  /*14e10*/  SHF.R.S32.HI R31, RZ, 0x1f, R21 ;  /* 0x0000001fff1f7819 */ /* 0x000fc40000011415 */
[----:B------:R-:W-:Y:S01]  /*14e20*/  IADD3 R6, P6, R21, R0, RZ ;  /* 0x0000000015067210 */ /* 0x000fe20007fde0ff */
[----:B------:R-:W-:Y:S01]  /*14e30*/  IMAD.X R5, R29, 0x1, R68, P3 ;  /* 0x000000011d057824 */ /* 0x000fe200018e0644 */
[----:B------:R-:W-:Y:S01]  /*14e40*/  ISETP.LT.AND P3, PT, R250, UR4, !P4 ;  /* 0x00000004fa007c0c */ /* 0x000fe2000e761270 */
[----:B------:R-:W-:Y:S02]  /*14e50*/  ULDC UR4, c[0x0][0x248] ;  /* 0x0000920000047ab9 */ /* 0x000fe40000000800 */
[----:B------:R-:W-:Y:S01]  /*14e60*/  IMAD.X R7, R31, 0x1, R2, P6 ;  /* 0x000000011f077824 */ /* 0x000fe200030e0602 */
[----:B-1----:R-:W-:Y:S01]  /*14e70*/  PRMT R19, R50, 0x7770, RZ ;  /* 0x0000777032137816 */ /* 0x002fe200000000ff */
[----:B------:R-:W-:Y:S01]  /*14e80*/  @P2 STG.E.U8 desc[UR14][R4.64], R27 ;  /* 0x0000001b04002986 */ /* 0x000fe2000c10110e */
[----:B------:R-:W-:Y:S02]  /*14e90*/  ISETP.LT.AND P2, PT, R249, UR6, !P4 ;  /* 0x00000006f9007c0c */ /* 0x000fe4000e741270 */
[----:B------:R-:W-:Y:S01]  /*14ea0*/  ISETP.GE.AND P5, PT, R12, UR7, PT ;  /* 0x000000070c007c0c */ /* 0x000fe2000bfa6270 */
[----:B------:R1:W-:Y:S01]  /*14eb0*/  @P1 STG.E.U8 desc[UR14][R6.64], R19 ;  /* 0x0000001306001986 */ /* 0x0003e2000c10110e */
[C---:B------:R-:W-:Y:S01]  /*14ec0*/  IADD3 R12, P6, R21.reuse, R3, RZ ;  /* 0x00000003150c7210 */ /* 0x040fe20007fde0ff */
[----:B------:R-:W-:Y:S01]  /*14ed0*/  VIADD R18, R252, 0x36 ;  /* 0x00000036fc127836 */ /* 0x000fe20000000000 */
[----:B------:R-:W-:Y:S01]  /*14ee0*/  IADD3 R16, P1, R21, R10, RZ ;  /* 0x0000000a15107210 */ /* 0x000fe20007f3e0ff */
[----:B------:R-:W-:Y:S01]  /*14ef0*/  ULDC UR6, c[0x0][0x228] ;  /* 0x00008a0000067ab9 */ /* 0x000fe20000000800 */
[C---:B------:R-:W-:Y:S01]  /*14f00*/  PRMT R25, R50.reuse, 0x7771, RZ ;  /* 0x0000777132197816 */ /* 0x040fe200000000ff */
[C---:B------:R-:W-:Y:S01]  /*14f10*/  IMAD.X R13, R31.reuse, 0x1, R11, P6 ;  /* 0x000000011f0d7824 */ /* 0x040fe200030e060b */
[----:B------:R-:W-:Y:S01]  /*14f20*/  PRMT R23, R50, 0x7772, RZ ;  /* 0x0000777232177816 */ /* 0x000fe200000000ff */
[----:B------:R-:W-:Y:S01]  /*14f30*/  IMAD.X R17, R31, 0x1, R8, P1 ;  /* 0x000000011f117824 */ /* 0x000fe200008e0608 */
[----:B------:R-:W-:Y:S01]  /*14f40*/  ISETP.GE.AND P1, PT, R18, UR5, PT ;  /* 0x0000000512007c0c */ /* 0x000fe2000bf26270 */
[----:B------:R-:W-:Y:S01]  /*14f50*/  ULDC UR5, c[0x0][0x228] ;  /* 0x00008a0000057ab9 */ /* 0x000fe20000000800 */
[----:B------:R2:W-:Y:S01]  /*14f60*/  @P3 STG.E.U8 desc[UR14][R12.64], R25 ;  /* 0x000000190c003986 */ /* 0x0005e2000c10110e */
[----:B------:R-:W-:Y:S01]  /*14f70*/  ISETP.LT.AND P4, PT, R248, UR5, !P4 ;  /* 0x00000005f8007c0c */ /* 0x000fe2000e781270 */
[----:B------:R-:W-:Y:S01]  /*14f80*/  ULDC UR5, c[0x0][0x228] ;  /* 0x00008a0000057ab9 */ /* 0x000fe20000000800 */
[C---:B-1----:R-:W-:Y:S01]  /*14f90*/  VIADD R19, R21.reuse, UR4 ;  /* 0x0000000415137c36 */ /* 0x042fe20008000000 */
[----:B------:R1:W-:Y:S01]  /*14fa0*/  @P2 STG.E.U8 desc[UR14][R16.64], R23 ;  /* 0x0000001710002986 */ /* 0x0003e2000c10110e */
[----:B------:R-:W-:Y:S01]  /*14fb0*/  IADD3 R4, P2, R21, R9, RZ ;  /* 0x0000000915047210 */ /* 0x000fe20007f5e0ff */
[----:B------:R-:W-:Y:S01]  /*14fc0*/  ULDC UR4, c[0x0][0x228] ;  /* 0x00008a0000047ab9 */ /* 0x000fe20000000800 */
[----:B------:R-:W-:Y:S01]  /*14fd0*/  ISETP.LT.AND P3, PT, R251, UR5, !P5 ;  /* 0x00000005fb007c0c */ /* 0x000fe2000ef61270 */
[----:B------:R-:W-:Y:S01]  /*14fe0*/  ULDC UR5, c[0x0][0x228] ;  /* 0x00008a0000057ab9 */ /* 0x000fe20000000800 */
[----:B------:R-:W-:-:S02]  /*14ff0*/  SHF.R.S32.HI R29, RZ, 0x1f, R19 ;  /* 0x0000001fff1d7819 */ /* 0x000fc40000011413 */
[----:B------:R-:W-:Y:S01]  /*15000*/  IADD3 R6, P6, R19, R0, RZ ;  /* 0x0000000013067210 */ /* 0x000fe20007fde0ff */
[----:B------:R-:W-:Y:S01]  /*15010*/  IMAD.X R5, R31, 0x1, R68, P2 ;  /* 0x000000011f057824 */ /* 0x000fe200010e0644 */
[----:B------:R-:W-:Y:S02]  /*15020*/  PRMT R21, R50, 0x7773, RZ ;  /* 0x0000777332157816 */ /* 0x000fe400000000ff */
[----:B------:R-:W-:Y:S01]  /*15030*/  PRMT R27, R14, 0x7770, RZ ;  /* 0x000077700e1b7816 */ /* 0x000fe200000000ff */
[----:B------:R-:W-:Y:S01]  /*15040*/  IMAD.X R7, R29, 0x1, R2, P6 ;  /* 0x000000011d077824 */ /* 0x000fe200030e0602 */
[----:B------:R-:W-:Y:S01]  /*15050*/  ISETP.LT.AND P2, PT, R250, UR4, !P5 ;  /* 0x00000004fa007c0c */ /* 0x000fe2000ef41270 */
[----:B------:R-:W-:Y:S01]  /*15060*/  @P4 STG.E.U8 desc[UR14][R4.64], R21 ;  /* 0x0000001504004986 */ /* 0x000fe2000c10110e */
[----:B------:R-:W-:Y:S01]  /*15070*/  ISETP.LT.AND P4, PT, R249, UR5, !P5 ;  /* 0x00000005f9007c0c */ /* 0x000fe2000ef81270 */
[----:B------:R-:W-:Y:S01]  /*15080*/  VIADD R18, R252, 0x37 ;  /* 0x00000037fc127836 */ /* 0x000fe20000000000 */
[C---:B--2---:R-:W-:Y:S01]  /*15090*/  IADD3 R12, P6, R19.reuse, R3, RZ ;  /* 0x00000003130c7210 */ /* 0x044fe20007fde0ff */
[----:B------:R2:W-:Y:S01]  /*150a0*/  @P3 STG.E.U8 desc[UR14][R6.64], R27 ;  /* 0x0000001b06003986 */ /* 0x0005e2000c10110e */
[----:B-1----:R-:W-:Y:S01]  /*150b0*/  IADD3 R16, P3, R19, R10, RZ ;  /* 0x0000000a13107210 */ /* 0x002fe20007f7e0ff */
[----:B------:R-:W-:Y:S01]  /*150c0*/  ULDC UR4, c[0x0][0x248] ;  /* 0x0000920000047ab9 */ /* 0x000fe20000000800 */
[C---:B------:R-:W-:Y:S01]  /*150d0*/  PRMT R25, R14.reuse, 0x7771, RZ ;  /* 0x000077710e197816 */ /* 0x040fe200000000ff */
[C---:B------:R-:W-:Y:S01]  /*150e0*/  IMAD.X R13, R29.reuse, 0x1, R11, P6 ;  /* 0x000000011d0d7824 */ /* 0x040fe200030e060b */
[----:B------:R-:W-:Y:S01]  /*150f0*/  PRMT R23, R14, 0x7772, RZ ;  /* 0x000077720e177816 */ /* 0x000fe200000000ff */
[----:B------:R-:W-:Y:S01]  /*15100*/  IMAD.X R17, R29, 0x1, R8, P3 ;  /* 0x000000011d117824 */ /* 0x000fe200018e0608 */
[----:B------:R-:W-:Y:S01]  /*15110*/  ULDC UR5, c[0x0][0x228] ;  /* 0x00008a0000057ab9 */ /* 0x000fe20000000800 */
[----:B------:R-:W-:Y:S01]  /*15120*/  ISETP.GE.AND P3, PT, R18, UR11, PT ;  /* 0x0000000b12007c0c */ /* 0x000fe2000bf66270 */
[----:B------:R-:W-:Y:S01]  /*15130*/  VIADD R18, R19, UR4 ;  /* 0x0000000413127c36 */ /* 0x000fe20008000000 */
[----:B------:R-:W-:Y:S01]  /*15140*/  ISETP.LT.AND P5, PT, R248, UR5, !P5 ;  /* 0x00000005f8007c0c */ /* 0x000fe2000efa1270 */
[----:B------:R-:W-:Y:S01]  /*15150*/  @P2 STG.E.U8 desc[UR14][R12.64], R25 ;  /* 0x000000190c002986 */ /* 0x000fe2000c10110e */
[----:B------:R-:W-:Y:S01]  /*15160*/  ISETP.LT.AND P2, PT, R251, UR6, !P1 ;  /* 0x00000006fb007c0c */ /* 0x000fe2000cf41270 */
[----:B--2---:R-:W-:Y:S01]  /*15170*/  VIADD R7, R252, 0x38 ;  /* 0x00000038fc077836 */ /* 0x004fe20000000000 */
[----:B------:R-:W-:Y:S01]  /*15180*/  SHF.R.S32.HI R27, RZ, 0x1f, R18 ;  /* 0x0000001fff1b7819 */ /* 0x000fe20000011412 */
[----:B------:R1:W-:Y:S01]  /*15190*/  @P4 STG.E.U8 desc[UR14][R16.64], R23 ;  /* 0x0000001710004986 */ /* 0x0003e2000c10110e */
[----:B------:R-:W-:Y:S01]  /*151a0*/  IADD3 R4, P4, R19, R9, RZ ;  /* 0x0000000913047210 */ /* 0x000fe20007f9e0ff */
[----:B------:R-:W-:Y:S01]  /*151b0*/  ULDC UR4, c[0x0][0x228] ;  /* 0x00008a0000047ab9 */ /* 0x000fe20000000800 */
[----:B------:R-:W-:Y:S01]  /*151c0*/  IADD3 R6, P6, R18, R0, RZ ;  /* 0x0000000012067210 */ /* 0x000fe20007fde0ff */
[----:B------:R-:W-:Y:S01]  /*151d0*/  ULDC UR5, c[0x0][0x228] ;  /* 0x00008a0000057ab9 */ /* 0x000fe20000000800 */
[----:B------:R-:W-:Y:S01]  /*151e0*/  PRMT R21, R51, 0x7771, RZ ;  /* 0x0000777133157816 */ /* 0x000fe200000000ff */
[----:B------:R-:W-:Y:S01]  /*151f0*/  IMAD.X R5, R29, 0x1, R68, P4 ;  /* 0x000000011d057824 */ /* 0x000fe200020e0644 */
[----:B------:R-:W-:Y:S01]  /*15200*/  ISETP.GE.AND P4, PT, R7, UR9, PT ;  /* 0x0000000907007c0c */ /* 0x000fe2000bf86270 */
[----:B------:R-:W-:Y:S01]  /*15210*/  IMAD.X R7, R27, 0x1, R2, P6 ;  /* 0x000000011b077824 */ /* 0x000fe200030e0602 */
[----:B------:R-:W-:Y:S01]  /*15220*/  ISETP.LT.AND P6, PT, R250, UR4, !P1 ;  /* 0x00000004fa007c0c */ /* 0x000fe2000cfc1270 */
[----:B------:R-:W-:Y:S01]  /*15230*/  ULDC UR4, c[0x0][0x228] ;  /* 0x00008a0000047ab9 */ /* 0x000fe20000000800 */
[----:B------:R-:W-:Y:S01]  /*15240*/  ULDC UR6, c[0x0][0x228] ;  /* 0x00008a0000067ab9 */ /* 0x000fe20000000800 */
[----:B-1----:R-:W-:-:S02]  /*15250*/  PRMT R23, R14, 0x7773, RZ ;  /* 0x000077730e177816 */ /* 0x002fc400000000ff */
[----:B------:R-:W-:-:S03]  /*15260*/  PRMT R17, R51, 0x7770, RZ ;  /* 0x0000777033117816 */ /* 0x000fc600000000ff */
[----:B------:R1:W-:Y:S01]  /*15270*/  @P5 STG.E.U8 desc[UR14][R4.64], R23 ;  /* 0x0000001704005986 */ /* 0x0003e2000c10110e */
[----:B------:R-:W-:-:S03]  /*15280*/  IADD3 R12, P5, R18, R3, RZ ;  /* 0x00000003120c7210 */ /* 0x000fc60007fbe0ff */
[----:B------:R2:W-:Y:S01]  /*15290*/  @P2 STG.E.U8 desc[UR14][R6.64], R17 ;  /* 0x0000001106002986 */ /* 0x0005e2000c10110e */
[----:B------:R-:W-:Y:S01]  /*152a0*/  ISETP.LT.AND P2, PT, R249, UR4, !P1 ;  /* 0x00000004f9007c0c */ /* 0x000fe2000cf41270 */
[----:B------:R-:W-:Y:S01]  /*152b0*/  IMAD.X R13, R27, 0x1, R11, P5 ;  /* 0x000000011b0d7824 */ /* 0x000fe200028e060b */
[C---:B------:R-:W-:Y:S01]  /*152c0*/  PRMT R19, R51.reuse, 0x7773, RZ ;  /* 0x0000777333137816 */ /* 0x040fe200000000ff */
[----:B------:R-:W-:Y:S01]  /*152d0*/  ULDC UR4, c[0x0][0x248] ;  /* 0x0000920000047ab9 */ /* 0x000fe20000000800 */
[C---:B-1----:R-:W-:Y:S02]  /*152e0*/  IADD3 R4, P5, R18.reuse, R10, RZ ;  /* 0x0000000a12047210 */ /* 0x042fe40007fbe0ff */
[----:B------:R1:W-:Y:S01]  /*152f0*/  @P6 STG.E.U8 desc[UR14][R12.64], R21 ;  /* 0x000000150c006986 */ /* 0x0003e2000c10110e */
[----:B------:R-:W-:Y:S02]  /*15300*/  PRMT R51, R51, 0x7772, RZ ;  /* 0x0000777233337816 */ /* 0x000fe400000000ff */
[----:B--2---:R-:W-:Y:S01]  /*15310*/  IADD3 R6, P6, R18, R9, RZ ;  /* 0x0000000912067210 */ /* 0x004fe20007fde0ff */
[----:B------:R-:W-:-:S02]  /*15320*/  IMAD.X R5, R27, 0x1, R8, P5 ;  /* 0x000000011b057824 */ /* 0x000fc400028e0608 */
[----:B------:R-:W-:Y:S01]  /*15330*/  VIADD R18, R18, UR4 ;  /* 0x0000000412127c36 */ /* 0x000fe20008000000 */
[----:B------:R-:W-:Y:S01]  /*15340*/  ISETP.LT.AND P1, PT, R248, UR5, !P1 ;  /* 0x00000005f8007c0c */ /* 0x000fe2000cf21270 */
[----:B------:R-:W-:Y:S01]  /*15350*/  ULDC UR5, c[0x0][0x228] ;  /* 0x00008a0000057ab9 */ /* 0x000fe20000000800 */
[----:B------:R2:W-:Y:S01]  /*15360*/  @P2 STG.E.U8 desc[UR14][R4.64], R51 ;  /* 0x0000003304002986 */ /* 0x0005e2000c10110e */
[----:B------:R-:W-:Y:S01]  /*15370*/  ISETP.LT.AND P5, PT, R251, UR5, !P3 ;  /* 0x00000005fb007c0c */ /* 0x000fe2000dfa1270 */
[----:B------:R-:W-:Y:S01]  /*15380*/  ULDC UR4, c[0x0][0x228] ;  /* 0x00008a0000047ab9 */ /* 0x000fe20000000800 */
[----:B------:R-:W-:Y:S01]  /*15390*/  SHF.R.S32.HI R25, RZ, 0x1f, R18 ;  /* 0x0000001fff197819 */ /* 0x000fe20000011412 */
[----:B------:R-:W-:Y:S01]  /*153a0*/  IMAD.X R7, R27, 0x1, R68, P6 ;  /* 0x000000011b077824 */ /* 0x000fe200030e0644 */
[----:B------:R-:W-:Y:S01]  /*153b0*/  IADD3 R16, P2, R18, R0, RZ ;  /* 0x0000000012107210 */ /* 0x000fe20007f5e0ff */
[----:B-1----:R-:W-:Y:S01]  /*153c0*/  VIADD R13, R252, 0x39 ;  /* 0x00000039fc0d7836 */ /* 0x002fe20000000000 */
[----:B------:R-:W-:Y:S01]  /*153d0*/  PRMT R23, R15, 0x7770, RZ ;  /* 0x000077700f177816 */ /* 0x000fe200000000ff */
[----:B------:R-:W-:-:S02]  /*153e0*/  ULDC UR5, c[0x0][0x228] ;  /* 0x00008a0000057ab9 */ /* 0x000fc40000000800 */
[----:B------:R-:W-:Y:S01]  /*153f0*/  IMAD.X R17, R25, 0x1, R2, P2 ;  /* 0x0000000119117824 */ /* 0x000fe200010e0602 */
[----:B------:R-:W-:Y:S02]  /*15400*/  ISETP.LT.AND P2, PT, R250, UR4, !P3 ;  /* 0x00000004fa007c0c */ /* 0x000fe4000df41270 */
[----:B------:R-:W-:Y:S01]  /*15410*/  IADD3 R12, P6, R18, R3, RZ ;  /* 0x00000003120c7210 */ /* 0x000fe20007fde0ff */
[----:B------:R1:W-:Y:S01]  /*15420*/  @P1 STG.E.U8 desc[UR14][R6.64], R19 ;  /* 0x0000001306001986 */ /* 0x0003e2000c10110e */
[----:B------:R-:W-:Y:S01]  /*15430*/  ULDC UR4, c[0x0][0x228] ;  /* 0x00008a0000047ab9 */ /* 0x000fe20000000800 */
[----:B------:R-:W-:Y:S02]  /*15440*/  ISETP.GE.AND P1, PT, R13, UR23, PT ;  /* 0x000000170d007c0c */ /* 0x000fe4000bf26270 */
[----:B------:R3:W-:Y:S01]  /*15450*/  @P5 STG.E.U8 desc[UR14][R16.64], R23 ;  /* 0x0000001710005986 */ /* 0x0007e2000c10110e */
[----:B------:R-:W-:Y:S01]  /*15460*/  ISETP.LT.AND P5, PT, R249, UR4, !P3 ;  /* 0x00000004f9007c0c */ /* 0x000fe2000dfa1270 */
[----:B------:R-:W-:Y:S01]  /*15470*/  IMAD.X R13, R25, 0x1, R11, P6 ;  /* 0x00000001190d7824 */ /* 0x000fe200030e060b */
[----:B------:R-:W-:Y:S01]  /*15480*/  PRMT R21, R15, 0x7771, RZ ;  /* 0x000077710f157816 */ /* 0x000fe200000000ff */
[----:B------:R-:W-:-:S02]  /*15490*/  ULDC UR4, c[0x0][0x228] ;  /* 0x00008a0000047ab9 */ /* 0x000fc40000000800 */
[----:B------:R-:W-:Y:S01]  /*154a0*/  ISETP.LT.AND P3, PT, R248, UR4, !P3 ;  /* 0x00000004f8007c0c */ /* 0x000fe2000df61270 */
[----:B------:R-:W-:Y:S01]  /*154b0*/  ULDC UR4, c[0x0][0x248] ;  /* 0x0000920000047ab9 */ /* 0x000fe20000000800 */
[C---:B--2---:R-:W-:Y:S01]  /*154c0*/  IADD3 R4, P6, R18.reuse, R10, RZ ;  /* 0x0000000a12047210 */ /* 0x044fe20007fde0ff */
[----:B------:R2:W-:Y:S01]  /*154d0*/  @P2 STG.E.U8 desc[UR14][R12.64], R21 ;  /* 0x000000150c002986 */ /* 0x0005e2000c10110e */
[C---:B-1----:R-:W-:Y:S02]  /*154e0*/  IADD3 R6, P2, R18.reuse, R9, RZ ;  /* 0x0000000912067210 */ /* 0x042fe40007f5e0ff */
[----:B------:R-:W-:Y:S01]  /*154f0*/  PRMT R19, R15, 0x7772, RZ ;  /* 0x000077720f137816 */ /* 0x000fe200000000ff */
[----:B------:R-:W-:Y:S01]  /*15500*/  IMAD.X R5, R25, 0x1, R8, P6 ;  /* 0x0000000119057824 */ /* 0x000fe200030e0608 */
[----:B------:R-:W-:Y:S01]  /*15510*/  PRMT R15, R15, 0x7773, RZ ;  /* 0x000077730f0f7816 */ /* 0x000fe200000000ff */
[----:B------:R-:W-:Y:S02]  /*15520*/  IMAD.X R7, R25, 0x1, R68, P2 ;  /* 0x0000000119077824 */ /* 0x000fe400010e0644 */
[----:B------:R-:W-:Y:S01]  /*15530*/  VIADD R18, R18, UR4 ;  /* 0x0000000412127c36 */ /* 0x000fe20008000000 */
[----:B------:R1:W-:Y:S01]  /*15540*/  @P5 STG.E.U8 desc[UR14][R4.64], R19 ;  /* 0x0000001304005986 */ /* 0x0003e2000c10110e */
[----:B------:R-:W-:-:S03]  /*15550*/  ULDC UR4, c[0x0][0x228] ;  /* 0x00008a0000047ab9 */ /* 0x000fc60000000800 */
[----:B------:R4:W-:Y:S01]  /*15560*/  @P3 STG.E.U8 desc[UR14][R6.64], R15 ;  /* 0x0000000f06003986 */ /* 0x0009e2000c10110e */
[----:B---3--:R-:W-:Y:S02]  /*15570*/  SHF.R.S32.HI R23, RZ, 0x1f, R18 ;  /* 0x0000001fff177819 */ /* 0x008fe40000011412 */
[----:B--2---:R-:W-:Y:S02]  /*15580*/  IADD3 R12, P3, R18, R0, RZ ;  /* 0x00000000120c7210 */ /* 0x004fe40007f7e0ff */
[----:B------:R-:W-:Y:S01]  /*15590*/  ISETP.LT.AND P2, PT, R251, UR5, !P4 ;  /* 0x00000005fb007c0c */ /* 0x000fe2000e741270 */
[----:B------:R-:W-:Y:S01]  /*155a0*/  VIADD R14, R252, 0x3a ;  /* 0x0000003afc0e7836 */ /* 0x000fe20000000000 */
[----:B------:R-:W-:Y:S01]  /*155b0*/  PRMT R21, R52, 0x7770, RZ ;  /* 0x0000777034157816 */ /* 0x000fe200000000ff */
[----:B------:R-:W-:Y:S01]  /*155c0*/  IMAD.X R13, R23, 0x1, R2, P3 ;  /* 0x00000001170d7824 */ /* 0x000fe200018e0602 */
[----:B------:R-:W-:Y:S01]  /*155d0*/  ISETP.LT.AND P3, PT, R250, UR4, !P4 ;  /* 0x00000004fa007c0c */ /* 0x000fe2000e761270 */
[----:B------:R-:W-:Y:S01]  /*155e0*/  ULDC UR5, c[0x0][0x228] ;  /* 0x00008a0000057ab9 */ /* 0x000fe20000000800 */
[----:B-1----:R-:W-:Y:S01]  /*155f0*/  IADD3 R4, P6, R18, R3, RZ ;  /* 0x0000000312047210 */ /* 0x002fe20007fde0ff */
[----:B------:R-:W-:Y:S01]  /*15600*/  ULDC UR4, c[0x0][0x228] ;  /* 0x00008a0000047ab9 */ /* 0x000fe20000000800 */
[----:B------:R-:W-:-:S03]  /*15610*/  PRMT R19, R52, 0x7771, RZ ;  /* 0x0000777134137816 */ /* 0x000fc600000000ff */
[----:B------:R-:W-:Y:S01]  /*15620*/  IMAD.X R5, R23, 0x1, R11, P6 ;  /* 0x0000000117057824 */ /* 0x000fe200030e060b */
[----:B------:R-:W-:Y:S01]  /*15630*/  ISETP.LT.AND P5, PT, R249, UR5, !P4 ;  /* 0x00000005f9007c0c */ /* 0x000fe2000e7a1270 */
[----:B------:R1:W-:Y:S01]  /*15640*/  @P2 STG.E.U8 desc[UR14][R12.64], R21 ;  /* 0x000000150c002986 */ /* 0x0003e2000c10110e */
[----:B------:R-:W-:Y:S01]  /*15650*/  ISETP.LT.AND P4, PT, R248, UR4, !P4 ;  /* 0x00000004f8007c0c */ /* 0x000fe2000e781270 */
[----:B------:R-:W-:Y:S01]  /*15660*/  ULDC UR4, c[0x0][0x248] ;  /* 0x0000920000047ab9 */ /* 0x000fe20000000800 */
[----:B------:R-:W-:Y:S01]  /*15670*/  ISETP.GE.AND P2, PT, R14, UR21, PT ;  /* 0x000000150e007c0c */ /* 0x000fe2000bf46270 */
[----:B------:R2:W-:Y:S01]  /*15680*/  @P3 STG.E.U8 desc[UR14][R4.64], R19 ;  /* 0x0000001304003986 */ /* 0x0005e2000c10110e */
[C---:B----4-:R-:W-:Y:S01]  /*15690*/  IADD3 R6, P6, R18.reuse, R10, RZ ;  /* 0x0000000a12067210 */ /* 0x050fe20007fde0ff */
[----:B------:R-:W-:Y:S01]  /*156a0*/  ULDC UR5, c[0x0][0x228] ;  /* 0x00008a0000057ab9 */ /* 0x000fe20000000800 */
[----:B------:R-:W-:Y:S02]  /*156b0*/  IADD3 R14, P3, R18, R9, RZ ;  /* 0x00000009120e7210 */ /* 0x000fe40007f7e0ff */
[----:B------:R-:W-:Y:S01]  /*156c0*/  PRMT R17, R52, 0x7772, RZ ;  /* 0x0000777234117816 */ /* 0x000fe200000000ff */
[----:B------:R-:W-:-:S02]  /*156d0*/  IMAD.X R7, R23, 0x1, R8, P6 ;  /* 0x0000000117077824 */ /* 0x000fc400030e0608 */
[----:B------:R-:W-:Y:S01]  /*156e0*/  IMAD.X R15, R23, 0x1, R68, P3 ;  /* 0x00000001170f7824 */ /* 0x000fe200018e0644 */
[----:B-1----:R-:W-:Y:S01]  /*156f0*/  PRMT R13, R52, 0x7773, RZ ;  /* 0x00007773340d7816 */ /* 0x002fe200000000ff */
[----:B------:R-:W-:Y:S01]  /*15700*/  VIADD R18, R18, UR4 ;  /* 0x0000000412127c36 */ /* 0x000fe20008000000 */
[----:B------:R1:W-:Y:S01]  /*15710*/  @P5 STG.E.U8 desc[UR14][R6.64], R17 ;  /* 0x0000001106005986 */ /* 0x0003e2000c10110e */
[----:B------:R-:W-:Y:S01]  /*15720*/  ISETP.LT.AND P3, PT, R251, UR5, !P1 ;  /* 0x00000005fb007c0c */ /* 0x000fe2000cf61270 */
[----:B------:R-:W-:Y:S01]  /*15730*/  ULDC UR4, c[0x0][0x228] ;  /* 0x00008a0000047ab9 */ /* 0x000fe20000000800 */
[----:B------:R-:W-:Y:S01]  /*15740*/  VIADD R12, R252, 0x3b ;  /* 0x0000003bfc0c7836 */ /* 0x000fe20000000000 */
[----:B------:R3:W-:Y:S01]  /*15750*/  @P4 STG.E.U8 desc[UR14][R14.64], R13 ;  /* 0x0000000d0e004986 */ /* 0x0007e2000c10110e */
[----:B------:R-:W-:Y:S01]  /*15760*/  SHF.R.S32.HI R23, RZ, 0x1f, R18 ;  /* 0x0000001fff177819 */ /* 0x000fe20000011412 */
[----:B------:R-:W-:Y:S01]  /*15770*/  ULDC UR5, c[0x0][0x228] ;  /* 0x00008a0000057ab9 */ /* 0x000fe20000000800 */
[----:B--2---:R-:W-:-:S05]  /*15780*/  IADD3 R4, P4, R18, R0, RZ ;  /* 0x0000000012047210 */ /* 0x004fca0007f9e0ff */
[C---:B------:R-:W-:Y:S01]  /*15790*/  IMAD.X R5, R23.reuse, 0x1, R2, P4 ;  /* 0x0000000117057824 */ /* 0x040fe200020e0602 */
[----:B------:R-:W-:Y:S01]  /*157a0*/  ISETP.LT.AND P4, PT, R250, UR4, !P1 ;  /* 0x00000004fa007c0c */ /* 0x000fe2000cf81270 */
[----:B------:R-:W-:Y:S01]  /*157b0*/  ULDC UR4, c[0x0][0x228] ;  /* 0x00008a0000047ab9 */ /* 0x000fe20000000800 */
[----:B-1----:R-:W-:Y:S02]  /*157c0*/  IADD3 R6, P6, R18, R3, RZ ;  /* 0x0000000312067210 */ /* 0x002fe40007fde0ff */
[C---:B0-----:R-:W-:Y:S02]  /*157d0*/  PRMT R17, R80.reuse, 0x7770, RZ ;  /* 0x0000777050117816 */ /* 0x041fe400000000ff */
[----:B------:R-:W-:Y:S01]  /*157e0*/  PRMT R21, R80, 0x7771, RZ ;  /* 0x0000777150157816 */ /* 0x000fe200000000ff */
[----:B------:R-:W-:Y:S01]  /*157f0*/  IMAD.X R7, R23, 0x1, R11, P6 ;  /* 0x0000000117077824 */ /* 0x000fe200030e060b */
[----:B------:R-:W-:Y:S01]  /*15800*/  ISETP.LT.AND P5, PT, R249, UR5, !P1 ;  /* 0x00000005f9007c0c */ /* 0x000fe2000cfa1270 */
[----:B------:R0:W-:Y:S01]  /*15810*/  @P3 STG.E.U8 desc[UR14][R4.64], R17 ;  /* 0x0000001104003986 */ /* 0x0001e2000c10110e */
[----:B------:R-:W-:Y:S01]  /*15820*/  ISETP.LT.AND P1, PT, R248, UR4, !P1 ;  /* 0x00000004f8007c0c */ /* 0x000fe2000cf21270 */
[----:B------:R-:W-:Y:S01]  /*15830*/  ULDC UR4, c[0x0][0x248] ;  /* 0x0000920000047ab9 */ /* 0x000fe20000000800 */
[----:B------:R-:W-:Y:S01]  /*15840*/  ISETP.GE.AND P3, PT, R12, UR19, PT ;  /* 0x000000130c007c0c */ /* 0x000fe2000bf66270 */
[----:B------:R1:W-:Y:S01]  /*15850*/  @P4 STG.E.U8 desc[UR14][R6.64], R21 ;  /* 0x0000001506004986 */ /* 0x0003e2000c10110e */
[C---:B------:R-:W-:Y:S01]  /*15860*/  IADD3 R12, P6, R18.reuse, R10, RZ ;  /* 0x0000000a120c7210 */ /* 0x040fe20007fde0ff */
[----:B------:R-:W-:Y:S01]  /*15870*/  ULDC UR5, c[0x0][0x228] ;  /* 0x00008a0000057ab9 */ /* 0x000fe20000000800 */
[----:B---3--:R-:W-:-:S02]  /*15880*/  IADD3 R14, P4, R18, R9, RZ ;  /* 0x00000009120e7210 */ /* 0x008fc40007f9e0ff */
[C---:B------:R-:W-:Y:S01]  /*15890*/  PRMT R19, R80.reuse, 0x7772, RZ ;  /* 0x0000777250137816 */ /* 0x040fe200000000ff */
[C---:B------:R-:W-:Y:S02]  /*158a0*/  IMAD.X R13, R23.reuse, 0x1, R8, P6 ;  /* 0x00000001170d7824 */ /* 0x040fe400030e0608 */
[----:B------:R-:W-:Y:S01]  /*158b0*/  IMAD.X R15, R23, 0x1, R68, P4 ;  /* 0x00000001170f7824 */ /* 0x000fe200020e0644 */
[----:B0-----:R-:W-:Y:S01]  /*158c0*/  PRMT R17, R80, 0x7773, RZ ;  /* 0x0000777350117816 */ /* 0x001fe200000000ff */
[----:B------:R-:W-:Y:S01]  /*158d0*/  VIADD R18, R18, UR4 ;  /* 0x0000000412127c36 */ /* 0x000fe20008000000 */
[----:B------:R-:W-:Y:S01]  /*158e0*/  ISETP.LT.AND P4, PT, R251, UR5, !P2 ;  /* 0x00000005fb007c0c */ /* 0x000fe2000d781270 */
[----:B------:R0:W-:Y:S01]  /*158f0*/  @P5 STG.E.U8 desc[UR14][R12.64], R19 ;  /* 0x000000130c005986 */ /* 0x0001e2000c10110e */
[----:B------:R-:W-:Y:S01]  /*15900*/  ULDC UR4, c[0x0][0x228] ;  /* 0x00008a0000047ab9 */ /* 0x000fe20000000800 */
[----:B-1----:R-:W-:Y:S01]  /*15910*/  PRMT R21, R53, 0x7770, RZ ;  /* 0x0000777035157816 */ /* 0x002fe200000000ff */
[----:B------:R-:W-:Y:S01]  /*15920*/  VIADD R7, R252, 0x3c ;  /* 0x0000003cfc077836 */ /* 0x000fe20000000000 */
[----:B------:R1:W-:Y:S01]  /*15930*/  @P1 STG.E.U8 desc[UR14][R14.64], R17 ;  /* 0x000000110e001986 */ /* 0x0003e2000c10110e */
[----:B------:R-:W-:Y:S01]  /*15940*/  SHF.R.S32.HI R23, RZ, 0x1f, R18 ;  /* 0x0000001fff177819 */ /* 0x000fe20000011412 */
[----:B------:R-:W-:Y:S01]  /*15950*/  ULDC UR5, c[0x0][0x228] ;  /* 0x00008a0000057ab9 */ /* 0x000fe20000000800 */
[----:B------:R-:W-:-:S02]  /*15960*/  IADD3 R4, P1, R18, R0, RZ ;  /* 0x0000000012047210 */ /* 0x000fc40007f3e0ff */
[----:B------:R-:W-:Y:S01]  /*15970*/  ISETP.LT.AND P5, PT, R250, UR4, !P2 ;  /* 0x00000004fa007c0c */ /* 0x000fe2000d7a1270 */
[----:B------:R-:W-:Y:S02]  /*15980*/  ULDC UR4, c[0x0][0x228] ;  /* 0x00008a0000047ab9 */ /* 0x000fe40000000800 */
[----:B------:R-:W-:Y:S01]  /*15990*/  IMAD.X R5, R23, 0x1, R2, P1 ;  /* 0x0000000117057824 */ /* 0x000fe200008e0602 */
[----:B------:R-:W-:Y:S02]  /*159a0*/  IADD3 R6, P6, R18, R3, RZ ;  /* 0x0000000312067210 */ /* 0x000fe40007fde0ff */
[----:B------:R-:W-:Y:S01]  /*159b0*/  ISETP.LT.AND P1, PT, R249, UR5, !P2 ;  /* 0x00000005f9007c0c */ /* 0x000fe2000d721270 */
[----:B------:R-:W-:Y:S01]  /*159c0*/  ULDC UR5, c[0x0][0x228] ;  /* 0x00008a0000057ab9 */ /* 0x000fe20000000800 */
[----:B------:R2:W-:Y:S01]  /*159d0*/  @P4 STG.E.U8 desc[UR14][R4.64], R21 ;  /* 0x0000001504004986 */ /* 0x0005e2000c10110e */
[----:B------:R-:W-:Y:S01]  /*159e0*/  ISETP.GE.AND P4, PT, R7, UR17, PT ;  /* 0x0000001107007c0c */ /* 0x000fe2000bf86270 */
[----:B------:R-:W-:Y:S01]  /*159f0*/  IMAD.X R7, R23, 0x1, R11, P6 ;  /* 0x0000000117077824 */ /* 0x000fe200030e060b */
[----:B0-----:R-:W-:-:S02]  /*15a00*/  PRMT R19, R53, 0x7771, RZ ;  /* 0x0000777135137816 */ /* 0x001fc400000000ff */
[----:B------:R-:W-:Y:S02]  /*15a10*/  IADD3 R12, P6, R18, R10, RZ ;  /* 0x0000000a120c7210 */ /* 0x000fe40007fde0ff */
[----:B------:R-:W-:Y:S01]  /*15a20*/  ISETP.LT.AND P2, PT, R248, UR4, !P2 ;  /* 0x00000004f8007c0c */ /* 0x000fe2000d741270 */
[----:B------:R0:W-:Y:S01]  /*15a30*/  @P5 STG.E.U8 desc[UR14][R6.64], R19 ;  /* 0x0000001306005986 */ /* 0x0001e2000c10110e */
[C---:B-1----:R-:W-:Y:S01]  /*15a40*/  IADD3 R14, P5, R18.reuse, R9, RZ ;  /* 0x00000009120e7210 */ /* 0x042fe20007fbe0ff */
[----:B------:R-:W-:Y:S01]  /*15a50*/  IMAD.X R13, R23, 0x1, R8, P6 ;  /* 0x00000001170d7824 */ /* 0x000fe200030e0608 */
[C---:B------:R-:W-:Y:S01]  /*15a60*/  PRMT R17, R53.reuse, 0x7772, RZ ;  /* 0x0000777235117816 */ /* 0x040fe200000000ff */
[----:B------:R-:W-:Y:S01]  /*15a70*/  ULDC UR4, c[0x0][0x248] ;  /* 0x0000920000047ab9 */ /* 0x000fe20000000800 */
[----:B------:R-:W-:Y:S01]  /*15a80*/  PRMT R53, R53, 0x7773, RZ ;  /* 0x0000777335357816 */ /* 0x000fe200000000ff */
[----:B------:R-:W-:Y:S02]  /*15a90*/  IMAD.X R15, R23, 0x1, R68, P5 ;  /* 0x00000001170f7824 */ /* 0x000fe400028e0644 */
[----:B------:R-:W-:Y:S01]  /*15aa0*/  VIADD R18, R18, UR4 ;  /* 0x0000000412127c36 */ /* 0x000fe20008000000 */
[----:B------:R1:W-:Y:S01]  /*15ab0*/  @P1 STG.E.U8 desc[UR14][R12.64], R17 ;  /* 0x000000110c001986 */ /* 0x0003e2000c10110e */
[----:B------:R-:W-:Y:S01]  /*15ac0*/  ISETP.LT.AND P1, PT, R251, UR5, !P3 ;  /* 0x00000005fb007c0c */ /* 0x000fe2000df21270 */
[----:B------:R-:W-:Y:S01]  /*15ad0*/  ULDC UR4, c[0x0][0x228] ;  /* 0x00008a0000047ab9 */ /* 0x000fe20000000800 */
[----:B--2---:R-:W-:Y:S01]  /*15ae0*/  PRMT R21, R81, 0x7770, RZ ;  /* 0x0000777051157816 */ /* 0x004fe200000000ff */
[----:B------:R2:W-:Y:S01]  /*15af0*/  @P2 STG.E.U8 desc[UR14][R14.64], R53 ;  /* 0x000000350e002986 */ /* 0x0005e2000c10110e */
[----:B------:R-:W-:Y:S01]  /*15b00*/  SHF.R.S32.HI R23, RZ, 0x1f, R18 ;  /* 0x0000001fff177819 */ /* 0x000fe20000011412 */
[----:B0-----:R-:W-:Y:S01]  /*15b10*/  VIADD R7, R252, 0x3d ;  /* 0x0000003dfc077836 */ /* 0x001fe20000000000 */
[----:B------:R-:W-:Y:S01]  /*15b20*/  IADD3 R4, P2, R18, R0, RZ ;  /* 0x0000000012047210 */ /* 0x000fe20007f5e0ff */
[----:B------:R-:W-:Y:S01]  /*15b30*/  ULDC UR5, c[0x0][0x228] ;  /* 0x00008a0000057ab9 */ /* 0x000fe20000000800 */
[----:B------:R-:W-:Y:S01]  /*15b40*/  ISETP.LT.AND P5, PT, R250, UR4, !P3 ;  /* 0x00000004fa007c0c */ /* 0x000fe2000dfa1270 */
[----:B------:R-:W-:-:S02]  /*15b50*/  ULDC UR4, c[0x0][0x228] ;  /* 0x00008a0000047ab9 */ /* 0x000fc40000000800 */
[----:B------:R-:W-:Y:S01]  /*15b60*/  IMAD.X R5, R23, 0x1, R2, P2 ;  /* 0x0000000117057824 */ /* 0x000fe200010e0602 */
[C---:B------:R-:W-:Y:S02]  /*15b70*/  IADD3 R6, P6, R18.reuse, R3, RZ ;  /* 0x0000000312067210 */ /* 0x040fe40007fde0ff */
[----:B------:R-:W-:Y:S01]  /*15b80*/  ISETP.LT.AND P2, PT, R249, UR5, !P3 ;  /* 0x00000005f9007c0c */ /* 0x000fe2000df41270 */
[----:B------:R-:W-:Y:S01]  /*15b90*/  ULDC UR5, c[0x0][0x228] ;  /* 0x00008a0000057ab9 */ /* 0x000fe20000000800 */
[----:B------:R0:W-:Y:S01]  /*15ba0*/  @P1 STG.E.U8 desc[UR14][R4.64], R21 ;  /* 0x0000001504001986 */ /* 0x0001e2000c10110e */
[----:B------:R-:W-:Y:S01]  /*15bb0*/  ISETP.GE.AND P1, PT, R7, UR13, PT ;  /* 0x0000000d07007c0c */ /* 0x000fe2000bf26270 */
[----:B------:R-:W-:Y:S01]  /*15bc0*/  IMAD.X R7, R23, 0x1, R11, P6 ;  /* 0x0000000117077824 */ /* 0x000fe200030e060b */
[----:B------:R-:W-:Y:S02]  /*15bd0*/  PRMT R19, R81, 0x7771, RZ ;  /* 0x0000777151137816 */ /* 0x000fe400000000ff */
[----:B-1----:R-:W-:-:S02]  /*15be0*/  IADD3 R12, P6, R18, R10, RZ ;  /* 0x0000000a120c7210 */ /* 0x002fc40007fde0ff */
[----:B------:R-:W-:Y:S01]  /*15bf0*/  ISETP.LT.AND P3, PT, R248, UR4, !P3 ;  /* 0x00000004f8007c0c */ /* 0x000fe2000df61270 */
[----:B------:R-:W-:Y:S01]  /*15c00*/  @P5 STG.E.U8 desc[UR14][R6.64], R19 ;  /* 0x0000001306005986 */ /* 0x000fe2000c10110e */
[C---:B--2---:R-:W-:Y:S01]  /*15c10*/  IADD3 R14, P5, R18.reuse, R9, RZ ;  /* 0x00000009120e7210 */ /* 0x044fe20007fbe0ff */
        /* <DEDUP_REMOVED lines=9> */
[----:B------:R-:W-:Y:S01]  /*15cb0*/  ULDC UR5, c[0x0][0x228] ;  /* 0x00008a0000057ab9 */ /* 0x000fe20000000800 */
[----:B------:R2:W-:Y:S01]  /*15cc0*/  @P3 STG.E.U8 desc[UR14][R14.64], R81 ;  /* 0x000000510e003986 */ /* 0x0005e2000c10110e */
[----:B0-----:R-:W-:-:S02]  /*15cd0*/  SHF.R.S32.HI R21, RZ, 0x1f, R18 ;  /* 0x0000001fff157819 */ /* 0x001fc40000011412 */
[----:B------:R-:W-:Y:S02]  /*15ce0*/  IADD3 R4, P3, R18, R0, RZ ;  /* 0x0000000012047210 */ /* 0x000fe40007f7e0ff */
[----:B------:R-:W-:Y:S01]  /*15cf0*/  ISETP.LT.AND P5, PT, R250, UR4, !P4 ;  /* 0x00000004fa007c0c */ /* 0x000fe2000e7a1270 */
[----:B------:R-:W-:Y:S02]  /*15d00*/  ULDC UR4, c[0x0][0x228] ;  /* 0x00008a0000047ab9 */ /* 0x000fe40000000800 */
[----:B------:R-:W-:Y:S01]  /*15d10*/  IMAD.X R5, R21, 0x1, R2, P3 ;  /* 0x0000000115057824 */ /* 0x000fe200018e0602 */
[----:B-1----:R-:W-:Y:S02]  /*15d20*/  PRMT R17, R54, 0x7770, RZ ;  /* 0x0000777036117816 */ /* 0x002fe400000000ff */
[----:B------:R-:W-:Y:S01]  /*15d30*/  ISETP.LT.AND P3, PT, R249, UR5, !P4 ;  /* 0x00000005f9007c0c */ /* 0x000fe2000e761270 */
[----:B------:R-:W-:Y:S01]  /*15d40*/  VIADD R13, R252, 0x3e ;  /* 0x0000003efc0d7836 */ /* 0x000fe20000000000 */
[C---:B------:R-:W-:Y:S01]  /*15d50*/  IADD3 R6, P6, R18.reuse, R3, RZ ;  /* 0x0000000312067210 */ /* 0x040fe20007fde0ff */
[----:B------:R0:W-:Y:S01]  /*15d60*/  @P2 STG.E.U8 desc[UR14][R4.64], R17 ;  /* 0x0000001104002986 */ /* 0x0001e2000c10110e */
[----:B------:R-:W-:Y:S01]  /*15d70*/  IADD3 R12, P2, R18, R10, RZ ;  /* 0x0000000a120c7210 */ /* 0x000fe20007f5e0ff */
[----:B------:R-:W-:Y:S01]  /*15d80*/  ULDC UR5, c[0x0][0x228] ;  /* 0x00008a0000057ab9 */ /* 0x000fe20000000800 */
[C---:B------:R-:W-:Y:S01]  /*15d90*/  PRMT R19, R54.reuse, 0x7771, RZ ;  /* 0x0000777136137816 */ /* 0x040fe200000000ff */
[----:B------:R-:W-:Y:S01]  /*15da0*/  IMAD.X R7, R21, 0x1, R11, P6 ;  /* 0x0000000115077824 */ /* 0x000fe200030e060b */
[----:B------:R-:W-:Y:S01]  /*15db0*/  ISETP.GE.AND P6, PT, R13, UR25, PT ;  /* 0x000000190d007c0c */ /* 0x000fe2000bfc6270 */
[----:B------:R-:W-:Y:S01]  /*15dc0*/  IMAD.X R13, R21, 0x1, R8, P2 ;  /* 0x00000001150d7824 */ /* 0x000fe200010e0608 */
[----:B--2---:R-:W-:-:S02]  /*15dd0*/  PRMT R15, R54, 0x7772, RZ ;  /* 0x00007772360f7816 */ /* 0x004fc400000000ff */
[----:B------:R1:W-:Y:S01]  /*15de0*/  @P5 STG.E.U8 desc[UR14][R6.64], R19 ;  /* 0x0000001306005986 */ /* 0x0003e2000c10110e */
[----:B------:R-:W-:Y:S01]  /*15df0*/  ISETP.LT.AND P4, PT, R248, UR4, !P4 ;  /* 0x00000004f8007c0c */ /* 0x000fe2000e781270 */
[----:B------:R-:W-:Y:S02]  /*15e00*/  ULDC UR4, c[0x0][0x248] ;  /* 0x0000920000047ab9 */ /* 0x000fe40000000800 */
[----:B------:R2:W-:Y:S01]  /*15e10*/  @P3 STG.E.U8 desc[UR14][R12.64], R15 ;  /* 0x0000000f0c003986 */ /* 0x0005e2000c10110e */
[C---:B0-----:R-:W-:Y:S01]  /*15e20*/  IADD3 R4, P3, R18.reuse, R9, RZ ;  /* 0x0000000912047210 */ /* 0x041fe20007f7e0ff */
[----:B------:R-:W-:Y:S01]  /*15e30*/  VIADD R18, R18, UR4 ;  /* 0x0000000412127c36 */ /* 0x000fe20008000000 */
[----:B------:R-:W-:Y:S01]  /*15e40*/  ISETP.LT.AND P2, PT, R251, UR5, !P1 ;  /* 0x00000005fb007c0c */ /* 0x000fe2000cf41270 */
[----:B------:R-:W-:Y:S01]  /*15e50*/  ULDC UR4, c[0x0][0x228] ;  /* 0x00008a0000047ab9 */ /* 0x000fe20000000800 */
[----:B------:R-:W-:Y:S01]  /*15e60*/  PRMT R17, R54, 0x7773, RZ ;  /* 0x0000777336117816 */ /* 0x000fe200000000ff */
[----:B------:R-:W-:Y:S01]  /*15e70*/  IMAD.X R5, R21, 0x1, R68, P3 ;  /* 0x0000000115057824 */ /* 0x000fe200018e0644 */
[----:B------:R-:W-:Y:S01]  /*15e80*/  SHF.R.S32.HI R25, RZ, 0x1f, R18 ;  /* 0x0000001fff197819 */ /* 0x000fe20000011412 */
[----:B------:R-:W-:Y:S01]  /*15e90*/  ULDC UR5, c[0x0][0x228] ;  /* 0x00008a0000057ab9 */ /* 0x000fe20000000800 */
[----:B-1----:R-:W-:-:S02]  /*15ea0*/  IADD3 R6, P3, R18, R0, RZ ;  /* 0x0000000012067210 */ /* 0x002fc40007f7e0ff */
[----:B------:R-:W-:-:S03]  /*15eb0*/  PRMT R23, R82, 0x7770, RZ ;  /* 0x0000777052177816 */ /* 0x000fc600000000ff */
[----:B------:R-:W-:Y:S01]  /*15ec0*/  IMAD.X R7, R25, 0x1, R2, P3 ;  /* 0x0000000119077824 */ /* 0x000fe200018e0602 */
[----:B------:R-:W-:Y:S01]  /*15ed0*/  ISETP.LT.AND P5, PT, R250, UR6, !P1 ;  /* 0x00000006fa007c0c */ /* 0x000fe2000cfa1270 */
[----:B------:R0:W-:Y:S01]  /*15ee0*/  @P4 STG.E.U8 desc[UR14][R4.64], R17 ;  /* 0x0000001104004986 */ /* 0x0001e2000c10110e */
[----:B------:R-:W-:Y:S01]  /*15ef0*/  ISETP.LT.AND P3, PT, R249, UR4, !P1 ;  /* 0x00000004f9007c0c */ /* 0x000fe2000cf61270 */
[----:B------:R-:W-:Y:S01]  /*15f00*/  ULDC UR4, c[0x0][0x228] ;  /* 0x00008a0000047ab9 */ /* 0x000fe20000000800 */
[C---:B--2---:R-:W-:Y:S01]  /*15f10*/  IADD3 R12, P4, R18.reuse, R3, RZ ;  /* 0x00000003120c7210 */ /* 0x044fe20007f9e0ff */
[----:B------:R1:W-:Y:S01]  /*15f20*/  @P2 STG.E.U8 desc[UR14][R6.64], R23 ;  /* 0x0000001706002986 */ /* 0x0003e2000c10110e */
[----:B------:R-:W-:Y:S01]  /*15f30*/  IADD3 R14, P2, R18, R10, RZ ;  /* 0x0000000a120e7210 */ /* 0x000fe20007f5e0ff */
[----:B------:R-:W-:Y:S01]  /*15f40*/  ULDC UR6, c[0x0][0x228] ;  /* 0x00008a0000067ab9 */ /* 0x000fe20000000800 */
[C---:B------:R-:W-:Y:S01]  /*15f50*/  PRMT R21, R82.reuse, 0x7771, RZ ;  /* 0x0000777152157816 */ /* 0x040fe200000000ff */
[C---:B------:R-:W-:Y:S01]  /*15f60*/  IMAD.X R13, R25.reuse, 0x1, R11, P4 ;  /* 0x00000001190d7824 */ /* 0x040fe200020e060b */
[----:B------:R-:W-:Y:S01]  /*15f70*/  PRMT R19, R82, 0x7772, RZ ;  /* 0x0000777252137816 */ /* 0x000fe200000000ff */
[----:B------:R-:W-:Y:S01]  /*15f80*/  IMAD.X R15, R25, 0x1, R8, P2 ;  /* 0x00000001190f7824 */ /* 0x000fe200010e0608 */
[----:B------:R-:W-:Y:S01]  /*15f90*/  ISETP.LT.AND P1, PT, R248, UR4, !P1 ;  /* 0x00000004f8007c0c */ /* 0x000fe2000cf21270 */
[----:B------:R-:W-:Y:S01]  /*15fa0*/  ULDC UR4, c[0x0][0x248] ;  /* 0x0000920000047ab9 */ /* 0x000fe20000000800 */
[----:B------:R2:W-:Y:S04]  /*15fb0*/  @P5 STG.E.U8 desc[UR14][R12.64], R21 ;  /* 0x000000150c005986 */ /* 0x0005e8000c10110e */
[----:B------:R3:W-:Y:S01]  /*15fc0*/  @P3 STG.E.U8 desc[UR14][R14.64], R19 ;  /* 0x000000130e003986 */ /* 0x0007e2000c10110e */
[C---:B0-----:R-:W-:Y:S01]  /*15fd0*/  IADD3 R4, P3, R18.reuse, R9, RZ ;  /* 0x0000000912047210 */ /* 0x041fe20007f7e0ff */
[----:B------:R-:W-:Y:S01]  /*15fe0*/  VIADD R18, R18, UR4 ;  /* 0x0000000412127c36 */ /* 0x000fe20008000000 */
[----:B------:R-:W-:Y:S01]  /*15ff0*/  ISETP.LT.AND P4, PT, R251, UR5, !P6 ;  /* 0x00000005fb007c0c */ /* 0x000fe2000f781270 */
[----:B------:R-:W-:Y:S01]  /*16000*/  ULDC UR5, c[0x0][0x228] ;  /* 0x00008a0000057ab9 */ /* 0x000fe20000000800 */
[----:B------:R-:W-:Y:S01]  /*16010*/  PRMT R17, R82, 0x7773, RZ ;  /* 0x0000777352117816 */ /* 0x000fe200000000ff */
[----:B------:R-:W-:Y:S01]  /*16020*/  IMAD.X R5, R25, 0x1, R68, P3 ;  /* 0x0000000119057824 */ /* 0x000fe200018e0644 */
[----:B------:R-:W-:Y:S01]  /*16030*/  ISETP.LT.AND P5, PT, R250, UR5, !P6 ;  /* 0x00000005fa007c0c */ /* 0x000fe2000f7a1270 */
[----:B------:R-:W-:Y:S01]  /*16040*/  ULDC UR4, c[0x0][0x228] ;  /* 0x00008a0000047ab9 */ /* 0x000fe20000000800 */
[----:B------:R-:W-:Y:S01]  /*16050*/  SHF.R.S32.HI R25, RZ, 0x1f, R18 ;  /* 0x0000001fff197819 */ /* 0x000fe20000011412 */
[----:B------:R-:W-:Y:S01]  /*16060*/  ULDC UR5, c[0x0][0x228] ;  /* 0x00008a0000057ab9 */ /* 0x000fe20000000800 */
[C---:B-1----:R-:W-:Y:S01]  /*16070*/  IADD3 R6, P3, R18.reuse, R0, RZ ;  /* 0x0000000012067210 */ /* 0x042fe20007f7e0ff */
[----:B------:R0:W-:Y:S01]  /*16080*/  @P1 STG.E.U8 desc[UR14][R4.64], R17 ;  /* 0x0000001104001986 */ /* 0x0001e2000c10110e */
[----:B--2---:R-:W-:-:S02]  /*16090*/  IADD3 R12, P1, R18, R3, RZ ;  /* 0x00000003120c7210 */ /* 0x004fc40007f3e0ff */
[----:B------:R-:W-:Y:S01]  /*160a0*/  PRMT R23, R55, 0x7770, RZ ;  /* 0x0000777037177816 */ /* 0x000fe200000000ff */
[----:B------:R-:W-:Y:S01]  /*160b0*/  IMAD.X R7, R25, 0x1, R2, P3 ;  /* 0x0000000119077824 */ /* 0x000fe200018e0602 */
[----:B------:R-:W-:Y:S01]  /*160c0*/  PRMT R21, R55, 0x7771, RZ ;  /* 0x0000777137157816 */ /* 0x000fe200000000ff */
[----:B------:R-:W-:Y:S01]  /*160d0*/  IMAD.X R13, R25, 0x1, R11, P1 ;  /* 0x00000001190d7824 */ /* 0x000fe200008e060b */
[----:B------:R-:W-:Y:S01]  /*160e0*/  ISETP.LT.AND P3, PT, R250, UR4, !P0 ;  /* 0x00000004fa007c0c */ /* 0x000fe2000c761270 */
[----:B------:R-:W-:Y:S01]  /*160f0*/  ULDC UR4, c[0x0][0x248] ;  /* 0x0000920000047ab9 */ /* 0x000fe20000000800 */
[----:B------:R1:W-:Y:S01]  /*16100*/  @P4 STG.E.U8 desc[UR14][R6.64], R23 ;  /* 0x0000001706004986 */ /* 0x0003e2000c10110e */
[C---:B---3--:R-:W-:Y:S01]  /*16110*/  VIADD R19, R18.reuse, UR4 ;  /* 0x0000000412137c36 */ /* 0x048fe20008000000 */
[----:B------:R-:W-:Y:S02]  /*16120*/  ULDC UR4, c[0x0][0x228] ;  /* 0x00008a0000047ab9 */ /* 0x000fe40000000800 */
[----:B------:R2:W-:Y:S01]  /*16130*/  @P5 STG.E.U8 desc[UR14][R12.64], R21 ;  /* 0x000000150c005986 */ /* 0x0005e2000c10110e */
[----:B0-----:R-:W-:-:S02]  /*16140*/  IADD3 R4, P5, R18, R10, RZ ;  /* 0x0000000a12047210 */ /* 0x001fc40007fbe0ff */
[----:B------:R-:W-:Y:S02]  /*16150*/  IADD3 R16, P4, R19, R0, RZ ;  /* 0x0000000013107210 */ /* 0x000fe40007f9e0ff */
[----:B------:R-:W-:Y:S01]  /*16160*/  SHF.R.S32.HI R27, RZ, 0x1f, R19 ;  /* 0x0000001fff1b7819 */ /* 0x000fe20000011413 */
[----:B------:R-:W-:Y:S01]  /*16170*/  IMAD.X R5, R25, 0x1, R8, P5 ;  /* 0x0000000119057824 */ /* 0x000fe200028e0608 */
[----:B-1----:R-:W-:Y:S02]  /*16180*/  IADD3 R6, P5, R19, R3, RZ ;  /* 0x0000000313067210 */ /* 0x002fe40007fbe0ff */
[----:B------:R-:W-:Y:S01]  /*16190*/  IADD3 R14, P1, R18, R9, RZ ;  /* 0x00000009120e7210 */ /* 0x000fe20007f3e0ff */
[----:B------:R-:W-:Y:S01]  /*161a0*/  IMAD.X R17, R27, 0x1, R2, P4 ;  /* 0x000000011b117824 */ /* 0x000fe200020e0602 */
[----:B------:R-:W-:Y:S01]  /*161b0*/  ISETP.LT.AND P4, PT, R249, UR4, !P6 ;  /* 0x00000004f9007c0c */ /* 0x000fe2000f781270 */
[----:B------:R-:W-:Y:S01]  /*161c0*/  IMAD.X R7, R27, 0x1, R11, P5 ;  /* 0x000000011b077824 */ /* 0x000fe200028e060b */
[----:B------:R-:W-:Y:S01]  /*161d0*/  ULDC UR4, c[0x0][0x228] ;  /* 0x00008a0000047ab9 */ /* 0x000fe20000000800 */
[----:B------:R-:W-:Y:S01]  /*161e0*/  IADD3 R10, P5, R19, R10, RZ ;  /* 0x0000000a130a7210 */ /* 0x000fe20007fbe0ff */
[----:B------:R-:W-:Y:S01]  /*161f0*/  IMAD.X R15, R25, 0x1, R68, P1 ;  /* 0x00000001190f7824 */ /* 0x000fe200008e0644 */
[----:B------:R-:W-:-:S02]  /*16200*/  ISETP.LT.AND P6, PT, R248, UR4, !P6 ;  /* 0x00000004f8007c0c */ /* 0x000fc4000f7c1270 */
[----:B------:R-:W-:Y:S02]  /*16210*/  ISETP.LT.AND P2, PT, R251, UR6, !P0 ;  /* 0x00000006fb007c0c */ /* 0x000fe4000c741270 */
[----:B------:R-:W-:Y:S01]  /*16220*/  ISETP.LT.AND P1, PT, R249, UR5, !P0 ;  /* 0x00000005f9007c0c */ /* 0x000fe2000c721270 */
[----:B------:R-:W-:Y:S01]  /*16230*/  ULDC UR5, c[0x0][0x228] ;  /* 0x00008a0000057ab9 */ /* 0x000fe20000000800 */
[----:B------:R-:W-:Y:S01]  /*16240*/  IMAD.X R11, R27, 0x1, R8, P5 ;  /* 0x000000011b0b7824 */ /* 0x000fe200028e0608 */
[----:B------:R-:W-:Y:S02]  /*16250*/  ISETP.LT.AND P0, PT, R248, UR5, !P0 ;  /* 0x00000005f8007c0c */ /* 0x000fe4000c701270 */
[----:B------:R-:W-:Y:S02]  /*16260*/  IADD3 R2, P5, R19, R9, RZ ;  /* 0x0000000913027210 */ /* 0x000fe40007fbe0ff */
[C---:B------:R-:W-:Y:S02]  /*16270*/  PRMT R9, R55.reuse, 0x7773, RZ ;  /* 0x0000777337097816 */ /* 0x040fe400000000ff */
[----:B------:R-:W-:-:S02]  /*16280*/  PRMT R55, R55, 0x7772, RZ ;  /* 0x0000777237377816 */ /* 0x000fc400000000ff */
[C---:B--2---:R-:W-:Y:S02]  /*16290*/  PRMT R13, R83.reuse, 0x7773, RZ ;  /* 0x00007773530d7816 */ /* 0x044fe400000000ff */
[C---:B------:R-:W-:Y:S02]  /*162a0*/  PRMT R19, R83.reuse, 0x7772, RZ ;  /* 0x0000777253137816 */ /* 0x040fe400000000ff */
[C---:B------:R-:W-:Y:S02]  /*162b0*/  PRMT R21, R83.reuse, 0x7771, RZ ;  /* 0x0000777153157816 */ /* 0x040fe400000000ff */
[----:B------:R-:W-:Y:S01]  /*162c0*/  PRMT R83, R83, 0x7770, RZ ;  /* 0x0000777053537816 */ /* 0x000fe200000000ff */
[----:B------:R0:W-:Y:S04]  /*162d0*/  @P4 STG.E.U8 desc[UR14][R4.64], R55 ;  /* 0x0000003704004986 */ /* 0x0001e8000c10110e */
[----:B------:R0:W-:Y:S04]  /*162e0*/  @P6 STG.E.U8 desc[UR14][R14.64], R9 ;  /* 0x000000090e006986 */ /* 0x0001e8000c10110e */
[----:B------:R0:W-:Y:S04]  /*162f0*/  @P2 STG.E.U8 desc[UR14][R16.64], R83 ;  /* 0x0000005310002986 */ /* 0x0001e8000c10110e */
[----:B------:R0:W-:Y:S01]  /*16300*/  @P3 STG.E.U8 desc[UR14][R6.64], R21 ;  /* 0x0000001506003986 */ /* 0x0001e2000c10110e */
[----:B------:R-:W-:-:S03]  /*16310*/  IMAD.X R3, R27, 0x1, R68, P5 ;  /* 0x000000011b037824 */ /* 0x000fc600028e0644 */
[----:B------:R0:W-:Y:S01]  /*16320*/  @P1 STG.E.U8 desc[UR14][R10.64], R19 ;  /* 0x000000130a001986 */ /* 0x0001e2000c10110e */
[----:B------:R-:W-:Y:S05]  /*16330*/  @!P0 EXIT ;  /* 0x000000000000894d */ /* 0x000fea0003800000 */
[----:B------:R-:W-:Y:S01]  /*16340*/  STG.E.U8 desc[UR14][R2.64], R13 ;  /* 0x0000000d02007986 */ /* 0x000fe2000c10110e */
[----:B------:R-:W-:Y:S05]  /*16350*/  EXIT ;  /* 0x000000000000794d */ /* 0x000fea0003800000 */
.L_x_2:
[----:B------:R-:W-:-:S00]  /*16360*/  BRA `(.L_x_2) ;  /* 0xfffffffc00fc7947 */ /* 0x000fc0000383ffff */
[----:B------:R-:W-:-:S00]  /*16370*/  NOP ;  /* 0x0000000000007918 */ /* 0x000fc00000000000 */
        /* <DEDUP_REMOVED lines=8> */
.L_x_3:


//--------------------- .nv.shared.matmul_kernel  --------------------------
	.section	.nv.shared.matmul_kernel,"aw",@nobits
	.sectionflags	@""
	.align	16
	.zero		1024


//--------------------- .nv.shared.reserved.0     --------------------------
	.section	.nv.shared.reserved.0,"aw",@nobits
	.weak		__nv_reservedSMEM_offset_0_alias
	.size		__nv_reservedSMEM_offset_0_alias, 0, 0
	.other		__nv_reservedSMEM_offset_0_alias,@"STO_CUDA_RESERVED_SHARED STV_DEFAULT"
__nv_reservedSMEM_offset_0_alias:
	.zero		0


//--------------------- .nv.constant0.matmul_kernel --------------------------
	.section	.nv.constant0.matmul_kernel,"a",@progbits
	.sectionflags	@""
	.align	4
.nv.constant0.matmul_kernel:
	.zero		608


//--------------------- SYMBOLS --------------------------

	.type		.nv.reservedSmem.offset0,@object
	.size		.nv.reservedSmem.offset0,0x4
